// auto-generated by cutlass_sweep.epilogue — config: {"arch": "sm_90", "cluster_m": 1, "cluster_n": 1, "dtype": "e4m3", "fusion": "gelu", "tile_k": 64, "tile_m": 256, "tile_n": 128}
#include "cutlass/cutlass.h"
#include "cutlass/gemm/collective/collective_builder.hpp"
#include "cutlass/gemm/device/gemm_universal_adapter.h"
#include "cutlass/gemm/kernel/gemm_universal.hpp"
#include "cutlass/epilogue/collective/collective_builder.hpp"
#include "cutlass/epilogue/fusion/operations.hpp"
#include "cutlass/epilogue/thread/activation.h"

using Elem = cutlass::float_e4m3_t;
using Acc  = float;
using TileShape    = cute::Shape<cute::_256, cute::_128, cute::_64>;
using ClusterShape = cute::Shape<cute::_1, cute::_1, cute::_1>;
using FusionOp     = cutlass::epilogue::fusion::LinCombEltAct<cutlass::epilogue::thread::GELU, Elem, Acc>;

using CollectiveEpilogue = typename cutlass::epilogue::collective::CollectiveBuilder<
    cutlass::arch::Sm90, cutlass::arch::OpClassTensorOp,
    TileShape, ClusterShape,
    cutlass::epilogue::collective::EpilogueTileAuto,
    Acc, Acc,
    Elem, cutlass::layout::RowMajor, 128 / cutlass::sizeof_bits<Elem>::value,
    Elem, cutlass::layout::RowMajor, 128 / cutlass::sizeof_bits<Elem>::value,
    cutlass::epilogue::TmaWarpSpecializedCooperative,
    FusionOp
  >::CollectiveOp;

using CollectiveMainloop = typename cutlass::gemm::collective::CollectiveBuilder<
    cutlass::arch::Sm90, cutlass::arch::OpClassTensorOp,
    Elem, cutlass::layout::RowMajor, 128 / cutlass::sizeof_bits<Elem>::value,
    Elem, cutlass::layout::ColumnMajor, 128 / cutlass::sizeof_bits<Elem>::value,
    Acc,
    TileShape, ClusterShape,
    cutlass::gemm::collective::StageCountAutoCarveout<
        static_cast<int>(sizeof(typename CollectiveEpilogue::SharedStorage))>,
    cutlass::gemm::KernelTmaWarpSpecializedCooperative
  >::CollectiveOp;

using GemmKernel = cutlass::gemm::kernel::GemmUniversal<
    cute::Shape<int,int,int,int>, CollectiveMainloop, CollectiveEpilogue>;
using Gemm = cutlass::gemm::device::GemmUniversalAdapter<GemmKernel>;

auto* _anchor = &cutlass::device_kernel<GemmKernel>;


// ===== COMPILED SASS (sm_90a) =====

	.target	sm_90a

	.elftype	@"ET_EXEC"


//--------------------- .note.nv.tkinfo           --------------------------
	.section	.note.nv.tkinfo,"",@"SHT_NOTE"
	.sectionflags	@"SHF_NOTE_NV_TKINFO"
	.tkinfo
        /*0018*/ 	.word	0x00000002
        /*0030*/ 	.string	""
        /*0030*/ 	.string	"ptxas"
        /*0030*/ 	.string	"Cuda compilation tools, release 13.0, V13.0.88"
        /*0030*/ 	.string	"Build cuda_13.0.r13.0/compiler.36424714_0"
        /*0030*/ 	.string	"-arch sm_90a -m 64 "



//--------------------- .note.nv.cuinfo           --------------------------
	.section	.note.nv.cuinfo,"",@"SHT_NOTE"
	.sectionflags	@"SHF_NOTE_NV_CUINFO"
        /*0018*/ 	.short	0x0002
        /*001a*/ 	.short	0x005a
        /*001c*/ 	.short	0x0082
	.zero		2


//--------------------- .nv.info                  --------------------------
	.section	.nv.info,"",@"SHT_CUDA_INFO"
	.align	4


	//----- nvinfo : EIATTR_REGCOUNT
	.align		4
        /*0000*/ 	.byte	0x04, 0x2f
        /*0002*/ 	.short	(.L_16 - .L_15)
	.align		4
.L_15:
        /*0004*/ 	.word	index@(_ZN7cutlass13device_kernelINS_4gemm6kernel13GemmUniversalIN4cute5tupleIJiiiiEEENS1_10collective13CollectiveMmaINS1_37MainloopSm90TmaGmmaWarpSpecializedFP8ILi8ENS5_IJNS4_1CILi1EEESB_SB_EEENS1_35KernelTmaWarpSpecializedCooperativeEEENS5_IJNSA_ILi256EEENSA_ILi128EEENSA_ILi64EEEEEENS_12float_e4m3_tENS5_IJlSB_lEEESJ_SK_NS4_8TiledMMAINS4_8MMA_AtomIJNS4_4SM904GMMA31MMA_64x128x32_F32E4M3E4M3_SS_TNILNSO_7ScaleInE1ELSQ_1EEEEEENS4_6LayoutINS5_IJNSA_ILi2EEESB_SB_EEENS5_IJSB_NSA_ILi0EEESW_EEEEENS5_IJNS4_10UnderscoreESZ_SZ_EEEEENS4_13SM90_TMA_LOADENS4_14ComposedLayoutINS4_7SwizzleILi2ELi4ELi3EEENS4_18smem_ptr_flag_bitsILi8EEENST_INS5_IJNSA_ILi8EEESH_EEENS5_IJSH_SB_EEEEEEEvNS4_8identityES12_S1C_vS1D_EENS_8epilogue10collective18CollectiveEpilogueINS1F_22Sm90TmaWarpSpecializedILi4ELi2ELi16ELb0ELb0EEEJSI_NS5_IJSG_NSA_ILi32EEEEEESJ_SK_SJ_SK_NS1F_6fusion15FusionCallbacksIS1J_NS1M_13LinCombEltActINS1F_6thread4GELUESJ_fSJ_fLNS_15FloatRoundStyleE2EEESI_S1L_JEEES12_NS13_INS14_ILi1ELi4ELi3EEES17_NST_INS5_IJS18_S1K_EEENS5_IJS1K_SB_EEEEEEENS4_39AutoVectorizingCopyWithAssumedAlignmentILi128EEENS4_14SM90_TMA_STOREES1Y_S20_NS4_9Copy_AtomIJNS4_17SM90_U32x4_STSM_NENS_6half_tEEEEvEEEvvEEEEvNT_6ParamsE)
        /*0008*/ 	.word	0x000000a8


	//----- nvinfo : EIATTR_FRAME_SIZE
	.align		4
.L_16:
        /*000c*/ 	.byte	0x04, 0x11
        /*000e*/ 	.short	(.L_18 - .L_17)
	.align		4
.L_17:
        /*0010*/ 	.word	index@(_ZN7cutlass13device_kernelINS_4gemm6kernel13GemmUniversalIN4cute5tupleIJiiiiEEENS1_10collective13CollectiveMmaINS1_37MainloopSm90TmaGmmaWarpSpecializedFP8ILi8ENS5_IJNS4_1CILi1EEESB_SB_EEENS1_35KernelTmaWarpSpecializedCooperativeEEENS5_IJNSA_ILi256EEENSA_ILi128EEENSA_ILi64EEEEEENS_12float_e4m3_tENS5_IJlSB_lEEESJ_SK_NS4_8TiledMMAINS4_8MMA_AtomIJNS4_4SM904GMMA31MMA_64x128x32_F32E4M3E4M3_SS_TNILNSO_7ScaleInE1ELSQ_1EEEEEENS4_6LayoutINS5_IJNSA_ILi2EEESB_SB_EEENS5_IJSB_NSA_ILi0EEESW_EEEEENS5_IJNS4_10UnderscoreESZ_SZ_EEEEENS4_13SM90_TMA_LOADENS4_14ComposedLayoutINS4_7SwizzleILi2ELi4ELi3EEENS4_18smem_ptr_flag_bitsILi8EEENST_INS5_IJNSA_ILi8EEESH_EEENS5_IJSH_SB_EEEEEEEvNS4_8identityES12_S1C_vS1D_EENS_8epilogue10collective18CollectiveEpilogueINS1F_22Sm90TmaWarpSpecializedILi4ELi2ELi16ELb0ELb0EEEJSI_NS5_IJSG_NSA_ILi32EEEEEESJ_SK_SJ_SK_NS1F_6fusion15FusionCallbacksIS1J_NS1M_13LinCombEltActINS1F_6thread4GELUESJ_fSJ_fLNS_15FloatRoundStyleE2EEESI_S1L_JEEES12_NS13_INS14_ILi1ELi4ELi3EEES17_NST_INS5_IJS18_S1K_EEENS5_IJS1K_SB_EEEEEEENS4_39AutoVectorizingCopyWithAssumedAlignmentILi128EEENS4_14SM90_TMA_STOREES1Y_S20_NS4_9Copy_AtomIJNS4_17SM90_U32x4_STSM_NENS_6half_tEEEEvEEEvvEEEEvNT_6ParamsE)
        /*0014*/ 	.word	0x000000e8


	//----- nvinfo : EIATTR_MIN_STACK_SIZE
	.align		4
.L_18:
        /*0018*/ 	.byte	0x04, 0x12
        /*001a*/ 	.short	(.L_20 - .L_19)
	.align		4
.L_19:
        /*001c*/ 	.word	index@(_ZN7cutlass13device_kernelINS_4gemm6kernel13GemmUniversalIN4cute5tupleIJiiiiEEENS1_10collective13CollectiveMmaINS1_37MainloopSm90TmaGmmaWarpSpecializedFP8ILi8ENS5_IJNS4_1CILi1EEESB_SB_EEENS1_35KernelTmaWarpSpecializedCooperativeEEENS5_IJNSA_ILi256EEENSA_ILi128EEENSA_ILi64EEEEEENS_12float_e4m3_tENS5_IJlSB_lEEESJ_SK_NS4_8TiledMMAINS4_8MMA_AtomIJNS4_4SM904GMMA31MMA_64x128x32_F32E4M3E4M3_SS_TNILNSO_7ScaleInE1ELSQ_1EEEEEENS4_6LayoutINS5_IJNSA_ILi2EEESB_SB_EEENS5_IJSB_NSA_ILi0EEESW_EEEEENS5_IJNS4_10UnderscoreESZ_SZ_EEEEENS4_13SM90_TMA_LOADENS4_14ComposedLayoutINS4_7SwizzleILi2ELi4ELi3EEENS4_18smem_ptr_flag_bitsILi8EEENST_INS5_IJNSA_ILi8EEESH_EEENS5_IJSH_SB_EEEEEEEvNS4_8identityES12_S1C_vS1D_EENS_8epilogue10collective18CollectiveEpilogueINS1F_22Sm90TmaWarpSpecializedILi4ELi2ELi16ELb0ELb0EEEJSI_NS5_IJSG_NSA_ILi32EEEEEESJ_SK_SJ_SK_NS1F_6fusion15FusionCallbacksIS1J_NS1M_13LinCombEltActINS1F_6thread4GELUESJ_fSJ_fLNS_15FloatRoundStyleE2EEESI_S1L_JEEES12_NS13_INS14_ILi1ELi4ELi3EEES17_NST_INS5_IJS18_S1K_EEENS5_IJS1K_SB_EEEEEEENS4_39AutoVectorizingCopyWithAssumedAlignmentILi128EEENS4_14SM90_TMA_STOREES1Y_S20_NS4_9Copy_AtomIJNS4_17SM90_U32x4_STSM_NENS_6half_tEEEEvEEEvvEEEEvNT_6ParamsE)
        /*0020*/ 	.word	0x000000e8
.L_20:


//--------------------- .nv.compat                --------------------------
	.section	.nv.compat,"",@"SHT_CUDA_COMPAT_INFO"
	.align	4
        /*0000*/ 	.byte	0x02, 0x09, 0x01, 0x00, 0x02, 0x02, 0x04, 0x00, 0x02, 0x05, 0x05, 0x00, 0x03, 0x07, 0x01, 0x01
        /*0010*/ 	.byte	0x02, 0x03, 0x01, 0x00, 0x02, 0x06, 0x01, 0x00, 0x04, 0x0b, 0x08, 0x00, 0x00, 0x00, 0x00, 0x00
        /*0020*/ 	.byte	0x00, 0x00, 0x00, 0x00


//--------------------- .nv.info._ZN7cutlass13device_kernelINS_4gemm6kernel13GemmUniversalIN4cute5tupleIJiiiiEEENS1_10collective13CollectiveMmaINS1_37MainloopSm90TmaGmmaWarpSpecializedFP8ILi8ENS5_IJNS4_1CILi1EEESB_SB_EEENS1_35KernelTmaWarpSpecializedCooperativeEEENS5_IJNSA_ILi256EEENSA_ILi128EEENSA_ILi64EEEEEENS_12float_e4m3_tENS5_IJlSB_lEEESJ_SK_NS4_8TiledMMAINS4_8MMA_AtomIJNS4_4SM904GMMA31MMA_64x128x32_F32E4M3E4M3_SS_TNILNSO_7ScaleInE1ELSQ_1EEEEEENS4_6LayoutINS5_IJNSA_ILi2EEESB_SB_EEENS5_IJSB_NSA_ILi0EEESW_EEEEENS5_IJNS4_10UnderscoreESZ_SZ_EEEEENS4_13SM90_TMA_LOADENS4_14ComposedLayoutINS4_7SwizzleILi2ELi4ELi3EEENS4_18smem_ptr_flag_bitsILi8EEENST_INS5_IJNSA_ILi8EEESH_EEENS5_IJSH_SB_EEEEEEEvNS4_8identityES12_S1C_vS1D_EENS_8epilogue10collective18CollectiveEpilogueINS1F_22Sm90TmaWarpSpecializedILi4ELi2ELi16ELb0ELb0EEEJSI_NS5_IJSG_NSA_ILi32EEEEEESJ_SK_SJ_SK_NS1F_6fusion15FusionCallbacksIS1J_NS1M_13LinCombEltActINS1F_6thread4GELUESJ_fSJ_fLNS_15FloatRoundStyleE2EEESI_S1L_JEEES12_NS13_INS14_ILi1ELi4ELi3EEES17_NST_INS5_IJS18_S1K_EEENS5_IJS1K_SB_EEEEEEENS4_39AutoVectorizingCopyWithAssumedAlignmentILi128EEENS4_14SM90_TMA_STOREES1Y_S20_NS4_9Copy_AtomIJNS4_17SM90_U32x4_STSM_NENS_6half_tEEEEvEEEvvEEEEvNT_6ParamsE --------------------------
	.section	.nv.info._ZN7cutlass13device_kernelINS_4gemm6kernel13GemmUniversalIN4cute5tupleIJiiiiEEENS1_10collective13CollectiveMmaINS1_37MainloopSm90TmaGmmaWarpSpecializedFP8ILi8ENS5_IJNS4_1CILi1EEESB_SB_EEENS1_35KernelTmaWarpSpecializedCooperativeEEENS5_IJNSA_ILi256EEENSA_ILi128EEENSA_ILi64EEEEEENS_12float_e4m3_tENS5_IJlSB_lEEESJ_SK_NS4_8TiledMMAINS4_8MMA_AtomIJNS4_4SM904GMMA31MMA_64x128x32_F32E4M3E4M3_SS_TNILNSO_7ScaleInE1ELSQ_1EEEEEENS4_6LayoutINS5_IJNSA_ILi2EEESB_SB_EEENS5_IJSB_NSA_ILi0EEESW_EEEEENS5_IJNS4_10UnderscoreESZ_SZ_EEEEENS4_13SM90_TMA_LOADENS4_14ComposedLayoutINS4_7SwizzleILi2ELi4ELi3EEENS4_18smem_ptr_flag_bitsILi8EEENST_INS5_IJNSA_ILi8EEESH_EEENS5_IJSH_SB_EEEEEEEvNS4_8identityES12_S1C_vS1D_EENS_8epilogue10collective18CollectiveEpilogueINS1F_22Sm90TmaWarpSpecializedILi4ELi2ELi16ELb0ELb0EEEJSI_NS5_IJSG_NSA_ILi32EEEEEESJ_SK_SJ_SK_NS1F_6fusion15FusionCallbacksIS1J_NS1M_13LinCombEltActINS1F_6thread4GELUESJ_fSJ_fLNS_15FloatRoundStyleE2EEESI_S1L_JEEES12_NS13_INS14_ILi1ELi4ELi3EEES17_NST_INS5_IJS18_S1K_EEENS5_IJS1K_SB_EEEEEEENS4_39AutoVectorizingCopyWithAssumedAlignmentILi128EEENS4_14SM90_TMA_STOREES1Y_S20_NS4_9Copy_AtomIJNS4_17SM90_U32x4_STSM_NENS_6half_tEEEEvEEEvvEEEEvNT_6ParamsE,"",@"SHT_CUDA_INFO"
	.sectionflags	@""
	.align	4


	//----- nvinfo : EIATTR_CUDA_API_VERSION
	.align		4
        /*0000*/ 	.byte	0x04, 0x37
        /*0002*/ 	.short	(.L_22 - .L_21)
.L_21:
        /*0004*/ 	.word	0x00000082


	//----- nvinfo : EIATTR_KPARAM_INFO
	.align		4
.L_22:
        /*0008*/ 	.byte	0x04, 0x17
        /*000a*/ 	.short	(.L_24 - .L_23)
.L_23:
        /*000c*/ 	.word	0x00000000
        /*0010*/ 	.short	0x0000
        /*0012*/ 	.short	0x0070
        /*0014*/ 	.byte	0x00, 0xf0, 0x01, 0x1c


	//----- nvinfo : EIATTR_SPARSE_MMA_MASK
	.align		4
.L_24:
        /*0018*/ 	.byte	0x03, 0x50
        /*001a*/ 	.short	0x0000


	//----- nvinfo : EIATTR_MAXREG_COUNT
	.align		4
        /*001c*/ 	.byte	0x03, 0x1b
        /*001e*/ 	.short	0x00a8


	//----- nvinfo : EIATTR_NUM_BARRIERS
	.align		4
        /*0020*/ 	.byte	0x02, 0x4c
        /*0022*/ 	.byte	0x02
	.zero		1


	//----- nvinfo : EIATTR_EXTERNS
	.align		4
        /*0024*/ 	.byte	0x04, 0x0f
        /*0026*/ 	.short	(.L_26 - .L_25)


	//   ....[0]....
	.align		4
.L_25:
        /*0028*/ 	.word	index@(__assertfail)


	//----- nvinfo : EIATTR_ANNOTATIONS
	.align		4
.L_26:
        /*002c*/ 	.byte	0x04, 0x55
        /*002e*/ 	.short	(.L_28 - .L_27)


	//   ....[0]....
.L_27:
        /*0030*/ 	.word	0x00000001
        /*0034*/ 	.byte	0xd0, 0x0a, 0x00, 0x00, 0x01, 0x00, 0x00, 0x00, 0xf0, 0x0a, 0x00, 0x00, 0x01, 0x00, 0x00, 0x00
        /* <DEDUP_REMOVED lines=232> */
        /*0ec4*/ 	.byte	0x50, 0xab, 0x01, 0x00


	//----- nvinfo : EIATTR_MERCURY_ISA_VERSION
	.align		4
.L_28:
        /*0ec8*/ 	.byte	0x03, 0x5f
        /*0eca*/ 	.short	0x0101


	//----- nvinfo : EIATTR_INT_WARP_WIDE_INSTR_OFFSETS
	.align		4
        /*0ecc*/ 	.byte	0x04, 0x31
        /*0ece*/ 	.short	(.L_30 - .L_29)


	//   ....[0]....
.L_29:
        /*0ed0*/ 	.word	0x00000940


	//   ....[1]....
        /*0ed4*/ 	.word	0x00000950


	//   ....[2]....
        /*0ed8*/ 	.word	0x000009f0


	//----- nvinfo : EIATTR_COOP_GROUP_MASK_REGIDS
	.align		4
.L_30:
        /*0edc*/ 	.byte	0x04, 0x29
        /*0ede*/ 	.short	(.L_32 - .L_31)


	//   ....[0]....
.L_31:
        /*0ee0*/ 	.word	0xffffffff


	//   ....[1]....
        /*0ee4*/ 	.word	0xffffffff


	//   ....[2]....
        /*0ee8*/ 	.word	0xffffffff


	//   ....[3]....
        /*0eec*/ 	.word	0xffffffff


	//   ....[4]....
        /*0ef0*/ 	.word	0xffffffff


	//   ....[5]....
        /*0ef4*/ 	.word	0xffffffff


	//----- nvinfo : EIATTR_COOP_GROUP_INSTR_OFFSETS
	.align		4
.L_32:
        /*0ef8*/ 	.byte	0x04, 0x28
        /*0efa*/ 	.short	(.L_34 - .L_33)


	//   ....[0]....
.L_33:
        /*0efc*/ 	.word	0x00000080


	//   ....[1]....
        /*0f00*/ 	.word	0x00000090


	//   ....[2]....
        /*0f04*/ 	.word	0x00000450


	//   ....[3]....
        /*0f08*/ 	.word	0x00000690


	//   ....[4]....
        /*0f0c*/ 	.word	0x00000840


	//   ....[5]....
        /*0f10*/ 	.word	0x00001810


	//----- nvinfo : EIATTR_REG_RECONFIG
	.align		4
.L_34:
        /*0f14*/ 	.byte	0x01, 0x54
	.zero		2


	//----- nvinfo : EIATTR_SYSCALL_OFFSETS
	.align		4
        /*0f18*/ 	.byte	0x04, 0x46
        /*0f1a*/ 	.short	(.L_36 - .L_35)


	//   ....[0]....
.L_35:
        /*0f1c*/ 	.word	0x00005800


	//   ....[1]....
        /*0f20*/ 	.word	0x00005940


	//----- nvinfo : EIATTR_MBARRIER_INSTR_OFFSETS
	.align		4
.L_36:
        /*0f24*/ 	.byte	0x04, 0x39
        /*0f26*/ 	.short	(.L_38 - .L_37)


	//   ....[0]....
.L_37:
        /*0f28*/ 	.word	0x00000570
        /*0f2c*/ 	.word	0x000000ff
        /*0f30*/ 	.word	0x00000000
        /*0f34*/ 	.short	0x0100
        /*0f36*/ 	.byte	0x08
	.zero		1


	//   ....[1]....
        /*0f38*/ 	.word	0x00000580
        /*0f3c*/ 	.word	0x000000ff
        /*0f40*/ 	.word	0x00000040
        /*0f44*/ 	.short	0x0100
        /*0f46*/ 	.byte	0x08
	.zero		1


	//   ....[2]....
        /*0f48*/ 	.word	0x00000590
        /*0f4c*/ 	.word	0x000000ff
        /*0f50*/ 	.word	0x00000008
        /*0f54*/ 	.short	0x0100
        /*0f56*/ 	.byte	0x08
	.zero		1


	//   ....[3]....
        /*0f58*/ 	.word	0x000005a0
        /*0f5c*/ 	.word	0x000000ff
        /*0f60*/ 	.word	0x00000048
        /*0f64*/ 	.short	0x0100
        /*0f66*/ 	.byte	0x08
	.zero		1


	//   ....[4]....
        /*0f68*/ 	.word	0x000005b0
        /*0f6c*/ 	.word	0x000000ff
        /*0f70*/ 	.word	0x00000010
        /*0f74*/ 	.short	0x0100
        /*0f76*/ 	.byte	0x08
	.zero		1


	//   ....[5]....
        /*0f78*/ 	.word	0x000005c0
        /*0f7c*/ 	.word	0x000000ff
        /*0f80*/ 	.word	0x00000050
        /*0f84*/ 	.short	0x0100
        /*0f86*/ 	.byte	0x08
	.zero		1


	//   ....[6]....
        /*0f88*/ 	.word	0x000005d0
        /*0f8c*/ 	.word	0x000000ff
        /*0f90*/ 	.word	0x00000018
        /*0f94*/ 	.short	0x0100
        /*0f96*/ 	.byte	0x08
	.zero		1


	//   ....[7]....
        /*0f98*/ 	.word	0x000005e0
        /*0f9c*/ 	.word	0x000000ff
        /*0fa0*/ 	.word	0x00000058
        /*0fa4*/ 	.short	0x0100
        /*0fa6*/ 	.byte	0x08
	.zero		1


	//   ....[8]....
        /*0fa8*/ 	.word	0x000005f0
        /*0fac*/ 	.word	0x000000ff
        /*0fb0*/ 	.word	0x00000020
        /*0fb4*/ 	.short	0x0100
        /*0fb6*/ 	.byte	0x08
	.zero		1


	//   ....[9]....
        /*0fb8*/ 	.word	0x00000600
        /*0fbc*/ 	.word	0x000000ff
        /*0fc0*/ 	.word	0x00000060
        /*0fc4*/ 	.short	0x0100
        /*0fc6*/ 	.byte	0x08
	.zero		1


	//   ....[10]....
        /*0fc8*/ 	.word	0x00000610
        /*0fcc*/ 	.word	0x000000ff
        /*0fd0*/ 	.word	0x00000028
        /*0fd4*/ 	.short	0x0100
        /*0fd6*/ 	.byte	0x08
	.zero		1


	//   ....[11]....
        /*0fd8*/ 	.word	0x00000620
        /*0fdc*/ 	.word	0x000000ff
        /*0fe0*/ 	.word	0x00000068
        /*0fe4*/ 	.short	0x0100
        /*0fe6*/ 	.byte	0x08
	.zero		1


	//   ....[12]....
        /*0fe8*/ 	.word	0x00000630
        /*0fec*/ 	.word	0x000000ff
        /*0ff0*/ 	.word	0x00000030
        /*0ff4*/ 	.short	0x0100
        /*0ff6*/ 	.byte	0x08
	.zero		1


	//   ....[13]....
        /*0ff8*/ 	.word	0x00000640
        /*0ffc*/ 	.word	0x000000ff
        /*1000*/ 	.word	0x00000070
        /*1004*/ 	.short	0x0100
        /*1006*/ 	.byte	0x08
	.zero		1


	//   ....[14]....
        /*1008*/ 	.word	0x00000650
        /*100c*/ 	.word	0x000000ff
        /*1010*/ 	.word	0x00000038
        /*1014*/ 	.short	0x0100
        /*1016*/ 	.byte	0x08
	.zero		1


	//   ....[15]....
        /*1018*/ 	.word	0x00000660
        /*101c*/ 	.word	0x000000ff
        /*1020*/ 	.word	0x00000078
        /*1024*/ 	.short	0x0100
        /*1026*/ 	.byte	0x08
	.zero		1


	//   ....[16]....
        /*1028*/ 	.word	0x000007b0
        /*102c*/ 	.word	0x000000ff
        /*1030*/ 	.word	0x00000080
        /*1034*/ 	.short	0x0100
        /*1036*/ 	.byte	0x08
	.zero		1


	//   ....[17]....
        /*1038*/ 	.word	0x000007c0
        /*103c*/ 	.word	0x000000ff
        /*1040*/ 	.word	0x000000a0
        /*1044*/ 	.short	0x0100
        /*1046*/ 	.byte	0x08
	.zero		1


	//   ....[18]....
        /*1048*/ 	.word	0x000007d0
        /*104c*/ 	.word	0x000000ff
        /*1050*/ 	.word	0x00000088
        /*1054*/ 	.short	0x0100
        /*1056*/ 	.byte	0x08
	.zero		1


	//   ....[19]....
        /*1058*/ 	.word	0x000007e0
        /*105c*/ 	.word	0x000000ff
        /*1060*/ 	.word	0x000000a8
        /*1064*/ 	.short	0x0100
        /*1066*/ 	.byte	0x08
	.zero		1


	//   ....[20]....
        /*1068*/ 	.word	0x000007f0
        /*106c*/ 	.word	0x000000ff
        /*1070*/ 	.word	0x00000090
        /*1074*/ 	.short	0x0100
        /*1076*/ 	.byte	0x08
	.zero		1


	//   ....[21]....
        /*1078*/ 	.word	0x00000800
        /*107c*/ 	.word	0x000000ff
        /*1080*/ 	.word	0x000000b0
        /*1084*/ 	.short	0x0100
        /*1086*/ 	.byte	0x08
	.zero		1


	//   ....[22]....
        /*1088*/ 	.word	0x00000810
        /*108c*/ 	.word	0x000000ff
        /*1090*/ 	.word	0x00000098
        /*1094*/ 	.short	0x0100
        /*1096*/ 	.byte	0x08
	.zero		1


	//   ....[23]....
        /*1098*/ 	.word	0x00000820
        /*109c*/ 	.word	0x000000ff
        /*10a0*/ 	.word	0x000000b8
        /*10a4*/ 	.short	0x0100
        /*10a6*/ 	.byte	0x08
	.zero		1


	//   ....[24]....
        /*10a8*/ 	.word	0x00000a90
        /*10ac*/ 	.word	0x000000ff
        /*10b0*/ 	.word	0x000000c0
        /*10b4*/ 	.short	0x0100
        /*10b6*/ 	.byte	0x08
	.zero		1


	//   ....[25]....
        /*10b8*/ 	.word	0x00000b30
        /*10bc*/ 	.word	0x000000ff
        /*10c0*/ 	.word	0x000000c8
        /*10c4*/ 	.short	0x0100
        /*10c6*/ 	.byte	0x08
	.zero		1


	//   ....[26]....
        /*10c8*/ 	.word	0x00002090
        /*10cc*/ 	.word	0x000000ff
        /*10d0*/ 	.word	0x00000000
        /*10d4*/ 	.short	0x010a
        /*10d6*/ 	.byte	0x04
	.zero		1


	//   ....[27]....
        /*10d8*/ 	.word	0x000020d0
        /*10dc*/ 	.word	0x000000ff
        /*10e0*/ 	.word	0x00000000
        /*10e4*/ 	.short	0x010a
        /*10e6*/ 	.byte	0x04
	.zero		1


	//   ....[28]....
        /*10e8*/ 	.word	0x00003500
        /*10ec*/ 	.word	0x000000ff
        /*10f0*/ 	.word	0x00000000
        /*10f4*/ 	.short	0x010a
        /*10f6*/ 	.byte	0x08
	.zero		1


	//   ....[29]....
        /*10f8*/ 	.word	0x00003540
        /*10fc*/ 	.word	0x000000ff
        /*1100*/ 	.word	0x00000000
        /*1104*/ 	.short	0x010a
        /*1106*/ 	.byte	0x08
	.zero		1


	//   ....[30]....
        /*1108*/ 	.word	0x00004680
        /*110c*/ 	.word	0x000000ff
        /*1110*/ 	.word	0x00000000
        /*1114*/ 	.short	0x0101
        /*1116*/ 	.byte	0x06
	.zero		1


	//   ....[31]....
        /*1118*/ 	.word	0x00005650
        /*111c*/ 	.word	0x000000ff
        /*1120*/ 	.word	0x00000000
        /*1124*/ 	.short	0x0101
        /*1126*/ 	.byte	0x04
	.zero		1


	//   ....[32]....
        /*1128*/ 	.word	0x00005e50
        /*112c*/ 	.word	0x0000000d
        /*1130*/ 	.word	0x00000080
        /*1134*/ 	.short	0x010a
        /*1136*/ 	.byte	0x3f
	.zero		1


	//   ....[33]....
        /*1138*/ 	.word	0x00006160
        /*113c*/ 	.word	0x00000006
        /*1140*/ 	.word	0x00000000
        /*1144*/ 	.short	0x0101
        /*1146*/ 	.byte	0x3f
	.zero		1


	//   ....[34]....
        /*1148*/ 	.word	0x000082f0
        /*114c*/ 	.word	0x0000001b
        /*1150*/ 	.word	0x00000080
        /*1154*/ 	.short	0x010a
        /*1156*/ 	.byte	0x3f
	.zero		1


	//   ....[35]....
        /*1158*/ 	.word	0x00008520
        /*115c*/ 	.word	0x00000014
        /*1160*/ 	.word	0x00000000
        /*1164*/ 	.short	0x0101
        /*1166*/ 	.byte	0x3f
	.zero		1


	//   ....[36]....
        /*1168*/ 	.word	0x0000a560
        /*116c*/ 	.word	0x00000016
        /*1170*/ 	.word	0x00000080
        /*1174*/ 	.short	0x010a
        /*1176*/ 	.byte	0x3f
	.zero		1


	//   ....[37]....
        /*1178*/ 	.word	0x0000a790
        /*117c*/ 	.word	0x00000012
        /*1180*/ 	.word	0x00000000
        /*1184*/ 	.short	0x0101
        /*1186*/ 	.byte	0x3f
	.zero		1


	//   ....[38]....
        /*1188*/ 	.word	0x0000c7b0
        /*118c*/ 	.word	0x00000014
        /*1190*/ 	.word	0x00000080
        /*1194*/ 	.short	0x010a
        /*1196*/ 	.byte	0x3f
	.zero		1


	//   ....[39]....
        /*1198*/ 	.word	0x0000ca20
        /*119c*/ 	.word	0x00000014
        /*11a0*/ 	.word	0x00000000
        /*11a4*/ 	.short	0x0101
        /*11a6*/ 	.byte	0x3f
	.zero		1


	//   ....[40]....
        /*11a8*/ 	.word	0x0000eb30
        /*11ac*/ 	.word	0x00000011
        /*11b0*/ 	.word	0x00000080
        /*11b4*/ 	.short	0x010a
        /*11b6*/ 	.byte	0x3f
	.zero		1


	//   ....[41]....
        /*11b8*/ 	.word	0x0000edb0
        /*11bc*/ 	.word	0x00000011
        /*11c0*/ 	.word	0x00000000
        /*11c4*/ 	.short	0x0101
        /*11c6*/ 	.byte	0x3f
	.zero		1


	//   ....[42]....
        /*11c8*/ 	.word	0x00010de0
        /*11cc*/ 	.word	0x00000011
        /*11d0*/ 	.word	0x00000080
        /*11d4*/ 	.short	0x010a
        /*11d6*/ 	.byte	0x3f
	.zero		1


	//   ....[43]....
        /*11d8*/ 	.word	0x00011060
        /*11dc*/ 	.word	0x00000011
        /*11e0*/ 	.word	0x00000000
        /*11e4*/ 	.short	0x0101
        /*11e6*/ 	.byte	0x3f
	.zero		1


	//   ....[44]....
        /*11e8*/ 	.word	0x00013190
        /*11ec*/ 	.word	0x00000011
        /*11f0*/ 	.word	0x00000080
        /*11f4*/ 	.short	0x010a
        /*11f6*/ 	.byte	0x3f
	.zero		1


	//   ....[45]....
        /*11f8*/ 	.word	0x00013410
        /*11fc*/ 	.word	0x00000011
        /*1200*/ 	.word	0x00000000
        /*1204*/ 	.short	0x0101
        /*1206*/ 	.byte	0x3f
	.zero		1


	//   ....[46]....
        /*1208*/ 	.word	0x00015440
        /*120c*/ 	.word	0x00000014
        /*1210*/ 	.word	0x00000080
        /*1214*/ 	.short	0x010a
        /*1216*/ 	.byte	0x3f
	.zero		1


	//   ....[47]....
        /*1218*/ 	.word	0x00015690
        /*121c*/ 	.word	0x0000000e
        /*1220*/ 	.word	0x00000000
        /*1224*/ 	.short	0x0101
        /*1226*/ 	.byte	0x3f
	.zero		1


	//   ....[48]....
        /*1228*/ 	.word	0x00018570
        /*122c*/ 	.word	0x000000ff
        /*1230*/ 	.word	0x000000c8
        /*1234*/ 	.short	0x010a
        /*1236*/ 	.byte	0x04
	.zero		1


	//   ....[49]....
        /*1238*/ 	.word	0x00018970
        /*123c*/ 	.word	0x000000ff
        /*1240*/ 	.word	0x000000a0
        /*1244*/ 	.short	0x010a
        /*1246*/ 	.byte	0x0d
	.zero		1


	//   ....[50]....
        /*1248*/ 	.word	0x00018a60
        /*124c*/ 	.word	0x000000ff
        /*1250*/ 	.word	0x00000080
        /*1254*/ 	.short	0x010b
        /*1256*/ 	.byte	0x0d
	.zero		1


	//   ....[51]....
        /*1258*/ 	.word	0x00018ac0
        /*125c*/ 	.word	0x000000ff
        /*1260*/ 	.word	0x00000000
        /*1264*/ 	.short	0x0101
        /*1266*/ 	.byte	0x10
	.zero		1


	//   ....[52]....
        /*1268*/ 	.word	0x00018af0
        /*126c*/ 	.word	0x000000ff
        /*1270*/ 	.word	0x000000a8
        /*1274*/ 	.short	0x010a
        /*1276*/ 	.byte	0x0d
	.zero		1


	//   ....[53]....
        /*1278*/ 	.word	0x00018c00
        /*127c*/ 	.word	0x000000ff
        /*1280*/ 	.word	0x00000088
        /*1284*/ 	.short	0x010b
        /*1286*/ 	.byte	0x0d
	.zero		1


	//   ....[54]....
        /*1288*/ 	.word	0x00018c70
        /*128c*/ 	.word	0x000000ff
        /*1290*/ 	.word	0x00000000
        /*1294*/ 	.short	0x0101
        /*1296*/ 	.byte	0x14
	.zero		1


	//   ....[55]....
        /*1298*/ 	.word	0x00018ca0
        /*129c*/ 	.word	0x000000ff
        /*12a0*/ 	.word	0x000000b0
        /*12a4*/ 	.short	0x010a
        /*12a6*/ 	.byte	0x0d
	.zero		1


	//   ....[56]....
        /*12a8*/ 	.word	0x00018da0
        /*12ac*/ 	.word	0x000000ff
        /*12b0*/ 	.word	0x00000090
        /*12b4*/ 	.short	0x010b
        /*12b6*/ 	.byte	0x0d
	.zero		1


	//   ....[57]....
        /*12b8*/ 	.word	0x00018e00
        /*12bc*/ 	.word	0x000000ff
        /*12c0*/ 	.word	0x00000000
        /*12c4*/ 	.short	0x0101
        /*12c6*/ 	.byte	0x15
	.zero		1


	//   ....[58]....
        /*12c8*/ 	.word	0x00018e30
        /*12cc*/ 	.word	0x000000ff
        /*12d0*/ 	.word	0x000000b8
        /*12d4*/ 	.short	0x010a
        /*12d6*/ 	.byte	0x0d
	.zero		1


	//   ....[59]....
        /*12d8*/ 	.word	0x00018f30
        /*12dc*/ 	.word	0x000000ff
        /*12e0*/ 	.word	0x00000098
        /*12e4*/ 	.short	0x010b
        /*12e6*/ 	.byte	0x0d
	.zero		1


	//   ....[60]....
        /*12e8*/ 	.word	0x00018fa0
        /*12ec*/ 	.word	0x000000ff
        /*12f0*/ 	.word	0x00000000
        /*12f4*/ 	.short	0x0101
        /*12f6*/ 	.byte	0x1d
	.zero		1


	//   ....[61]....
        /*12f8*/ 	.word	0x00018fe0
        /*12fc*/ 	.word	0x000000ff
        /*1300*/ 	.word	0x000000a0
        /*1304*/ 	.short	0x010a
        /*1306*/ 	.byte	0x0d
	.zero		1


	//   ....[62]....
        /*1308*/ 	.word	0x000190d0
        /*130c*/ 	.word	0x000000ff
        /*1310*/ 	.word	0x00000080
        /*1314*/ 	.short	0x010b
        /*1316*/ 	.byte	0x0d
	.zero		1


	//   ....[63]....
        /*1318*/ 	.word	0x00019110
        /*131c*/ 	.word	0x000000ff
        /*1320*/ 	.word	0x00000000
        /*1324*/ 	.short	0x0101
        /*1326*/ 	.byte	0x10
	.zero		1


	//   ....[64]....
        /*1328*/ 	.word	0x00019140
        /*132c*/ 	.word	0x000000ff
        /*1330*/ 	.word	0x000000a8
        /*1334*/ 	.short	0x010a
        /*1336*/ 	.byte	0x0d
	.zero		1


	//   ....[65]....
        /*1338*/ 	.word	0x00019240
        /*133c*/ 	.word	0x000000ff
        /*1340*/ 	.word	0x00000088
        /*1344*/ 	.short	0x010b
        /*1346*/ 	.byte	0x0d
	.zero		1


	//   ....[66]....
        /*1348*/ 	.word	0x00019280
        /*134c*/ 	.word	0x000000ff
        /*1350*/ 	.word	0x00000000
        /*1354*/ 	.short	0x0101
        /*1356*/ 	.byte	0x14
	.zero		1


	//   ....[67]....
        /*1358*/ 	.word	0x000192c0
        /*135c*/ 	.word	0x000000ff
        /*1360*/ 	.word	0x000000b0
        /*1364*/ 	.short	0x010a
        /*1366*/ 	.byte	0x0d
	.zero		1


	//   ....[68]....
        /*1368*/ 	.word	0x000193a0
        /*136c*/ 	.word	0x000000ff
        /*1370*/ 	.word	0x00000090
        /*1374*/ 	.short	0x010b
        /*1376*/ 	.byte	0x0d
	.zero		1


	//   ....[69]....
        /*1378*/ 	.word	0x000193e0
        /*137c*/ 	.word	0x000000ff
        /*1380*/ 	.word	0x00000000
        /*1384*/ 	.short	0x0101
        /*1386*/ 	.byte	0x15
	.zero		1


	//   ....[70]....
        /*1388*/ 	.word	0x00019410
        /*138c*/ 	.word	0x000000ff
        /*1390*/ 	.word	0x000000b8
        /*1394*/ 	.short	0x010a
        /*1396*/ 	.byte	0x0d
	.zero		1


	//   ....[71]....
        /*1398*/ 	.word	0x00019510
        /*139c*/ 	.word	0x000000ff
        /*13a0*/ 	.word	0x00000098
        /*13a4*/ 	.short	0x010b
        /*13a6*/ 	.byte	0x0d
	.zero		1


	//   ....[72]....
        /*13a8*/ 	.word	0x00019560
        /*13ac*/ 	.word	0x000000ff
        /*13b0*/ 	.word	0x00000000
        /*13b4*/ 	.short	0x0101
        /*13b6*/ 	.byte	0x1d
	.zero		1


	//   ....[73]....
        /*13b8*/ 	.word	0x00019c80
        /*13bc*/ 	.word	0x00000000
        /*13c0*/ 	.word	0x000000a0
        /*13c4*/ 	.short	0x010a
        /*13c6*/ 	.byte	0x3f
	.zero		1


	//   ....[74]....
        /*13c8*/ 	.word	0x00019cc0
        /*13cc*/ 	.word	0x00000000
        /*13d0*/ 	.word	0x000000a8
        /*13d4*/ 	.short	0x010a
        /*13d6*/ 	.byte	0x3f
	.zero		1


	//   ....[75]....
        /*13d8*/ 	.word	0x00019d00
        /*13dc*/ 	.word	0x00000000
        /*13e0*/ 	.word	0x000000b0
        /*13e4*/ 	.short	0x010a
        /*13e6*/ 	.byte	0x3f
	.zero		1


	//   ....[76]....
        /*13e8*/ 	.word	0x00019d60
        /*13ec*/ 	.word	0x00000000
        /*13f0*/ 	.word	0x000000b8
        /*13f4*/ 	.short	0x010a
        /*13f6*/ 	.byte	0x3f
	.zero		1


	//   ....[77]....
        /*13f8*/ 	.word	0x0001a0c0
        /*13fc*/ 	.word	0x0000000f
        /*1400*/ 	.word	0x00000040
        /*1404*/ 	.short	0x010a
        /*1406*/ 	.byte	0x3f
	.zero		1


	//   ....[78]....
        /*1408*/ 	.word	0x0001a470
        /*140c*/ 	.word	0x00000003
        /*1410*/ 	.word	0x000000c8
        /*1414*/ 	.short	0x0101
        /*1416*/ 	.byte	0x3f
	.zero		1


	//   ....[79]....
        /*1418*/ 	.word	0x0001ac10
        /*141c*/ 	.word	0x00000007
        /*1420*/ 	.word	0x00000000
        /*1424*/ 	.short	0x010a
        /*1426*/ 	.byte	0x3f
	.zero		1


	//   ....[80]....
        /*1428*/ 	.word	0x0001ac90
        /*142c*/ 	.word	0x00000009
        /*1430*/ 	.word	0x00000000
        /*1434*/ 	.short	0x010a
        /*1436*/ 	.byte	0x3f
	.zero		1


	//   ....[81]....
        /*1438*/ 	.word	0x0001ad20
        /*143c*/ 	.word	0x00000006
        /*1440*/ 	.word	0x00000000
        /*1444*/ 	.short	0x010a
        /*1446*/ 	.byte	0x3f
	.zero		1


	//   ....[82]....
        /*1448*/ 	.word	0x0001adb0
        /*144c*/ 	.word	0x00000009
        /*1450*/ 	.word	0x00000000
        /*1454*/ 	.short	0x010a
        /*1456*/ 	.byte	0x3f
	.zero		1


	//   ....[83]....
        /*1458*/ 	.word	0x0001ae40
        /*145c*/ 	.word	0x00000006
        /*1460*/ 	.word	0x00000000
        /*1464*/ 	.short	0x010a
        /*1466*/ 	.byte	0x3f
	.zero		1


	//   ....[84]....
        /*1468*/ 	.word	0x0001aed0
        /*146c*/ 	.word	0x00000009
        /*1470*/ 	.word	0x00000000
        /*1474*/ 	.short	0x010a
        /*1476*/ 	.byte	0x3f
	.zero		1


	//   ....[85]....
        /*1478*/ 	.word	0x0001af60
        /*147c*/ 	.word	0x00000006
        /*1480*/ 	.word	0x00000000
        /*1484*/ 	.short	0x010a
        /*1486*/ 	.byte	0x3f
	.zero		1


	//   ....[86]....
        /*1488*/ 	.word	0x0001aff0
        /*148c*/ 	.word	0x00000003
        /*1490*/ 	.word	0x00000000
        /*1494*/ 	.short	0x010a
        /*1496*/ 	.byte	0x3f
	.zero		1


	//   ....[87]....
        /*1498*/ 	.word	0x0001b060
        /*149c*/ 	.word	0x00000003
        /*14a0*/ 	.word	0x00000000
        /*14a4*/ 	.short	0x010a
        /*14a6*/ 	.byte	0x3f
	.zero		1


	//   ....[88]....
        /*14a8*/ 	.word	0x0001b0c0
        /*14ac*/ 	.word	0x00000007
        /*14b0*/ 	.word	0x00000000
        /*14b4*/ 	.short	0x010a
        /*14b6*/ 	.byte	0x3f
	.zero		1


	//   ....[89]....
        /*14b8*/ 	.word	0x0001b110
        /*14bc*/ 	.word	0x0000000d
        /*14c0*/ 	.word	0x00000080
        /*14c4*/ 	.short	0x010a
        /*14c6*/ 	.byte	0x3f
	.zero		1


	//   ....[90]....
        /*14c8*/ 	.word	0x0001b160
        /*14cc*/ 	.word	0x0000001b
        /*14d0*/ 	.word	0x00000080
        /*14d4*/ 	.short	0x010a
        /*14d6*/ 	.byte	0x3f
	.zero		1


	//   ....[91]....
        /*14d8*/ 	.word	0x0001b1b0
        /*14dc*/ 	.word	0x00000016
        /*14e0*/ 	.word	0x00000080
        /*14e4*/ 	.short	0x010a
        /*14e6*/ 	.byte	0x3f
	.zero		1


	//   ....[92]....
        /*14e8*/ 	.word	0x0001b200
        /*14ec*/ 	.word	0x00000014
        /*14f0*/ 	.word	0x00000080
        /*14f4*/ 	.short	0x010a
        /*14f6*/ 	.byte	0x3f
	.zero		1


	//   ....[93]....
        /*14f8*/ 	.word	0x0001b250
        /*14fc*/ 	.word	0x00000011
        /*1500*/ 	.word	0x00000080
        /*1504*/ 	.short	0x010a
        /*1506*/ 	.byte	0x3f
	.zero		1


	//   ....[94]....
        /*1508*/ 	.word	0x0001b2a0
        /*150c*/ 	.word	0x00000011
        /*1510*/ 	.word	0x00000080
        /*1514*/ 	.short	0x010a
        /*1516*/ 	.byte	0x3f
	.zero		1


	//   ....[95]....
        /*1518*/ 	.word	0x0001b2f0
        /*151c*/ 	.word	0x00000011
        /*1520*/ 	.word	0x00000080
        /*1524*/ 	.short	0x010a
        /*1526*/ 	.byte	0x3f
	.zero		1


	//   ....[96]....
        /*1528*/ 	.word	0x0001b340
        /*152c*/ 	.word	0x00000014
        /*1530*/ 	.word	0x00000080
        /*1534*/ 	.short	0x010a
        /*1536*/ 	.byte	0x3f
	.zero		1


	//   ....[97]....
        /*1538*/ 	.word	0x0001b3a0
        /*153c*/ 	.word	0x00000007
        /*1540*/ 	.word	0x000000c8
        /*1544*/ 	.short	0x010a
        /*1546*/ 	.byte	0x3f
	.zero		1


	//   ....[98]....
        /*1548*/ 	.word	0x0001b400
        /*154c*/ 	.word	0x00000003
        /*1550*/ 	.word	0x000000a0
        /*1554*/ 	.short	0x010a
        /*1556*/ 	.byte	0x3f
	.zero		1


	//   ....[99]....
        /*1558*/ 	.word	0x0001b460
        /*155c*/ 	.word	0x00000003
        /*1560*/ 	.word	0x000000a8
        /*1564*/ 	.short	0x010a
        /*1566*/ 	.byte	0x3f
	.zero		1


	//   ....[100]....
        /*1568*/ 	.word	0x0001b4c0
        /*156c*/ 	.word	0x00000003
        /*1570*/ 	.word	0x000000b0
        /*1574*/ 	.short	0x010a
        /*1576*/ 	.byte	0x3f
	.zero		1


	//   ....[101]....
        /*1578*/ 	.word	0x0001b520
        /*157c*/ 	.word	0x00000003
        /*1580*/ 	.word	0x000000b8
        /*1584*/ 	.short	0x010a
        /*1586*/ 	.byte	0x3f
	.zero		1


	//   ....[102]....
        /*1588*/ 	.word	0x0001b580
        /*158c*/ 	.word	0x00000003
        /*1590*/ 	.word	0x000000a0
        /*1594*/ 	.short	0x010a
        /*1596*/ 	.byte	0x3f
	.zero		1


	//   ....[103]....
        /*1598*/ 	.word	0x0001b5e0
        /*159c*/ 	.word	0x00000003
        /*15a0*/ 	.word	0x000000a8
        /*15a4*/ 	.short	0x010a
        /*15a6*/ 	.byte	0x3f
	.zero		1


	//   ....[104]....
        /*15a8*/ 	.word	0x0001b640
        /*15ac*/ 	.word	0x00000003
        /*15b0*/ 	.word	0x000000b0
        /*15b4*/ 	.short	0x010a
        /*15b6*/ 	.byte	0x3f
	.zero		1


	//   ....[105]....
        /*15b8*/ 	.word	0x0001b6a0
        /*15bc*/ 	.word	0x00000003
        /*15c0*/ 	.word	0x000000b8
        /*15c4*/ 	.short	0x010a
        /*15c6*/ 	.byte	0x3f
	.zero		1


	//   ....[106]....
        /*15c8*/ 	.word	0x0001b6f0
        /*15cc*/ 	.word	0x00000000
        /*15d0*/ 	.word	0x000000a0
        /*15d4*/ 	.short	0x010a
        /*15d6*/ 	.byte	0x3f
	.zero		1


	//   ....[107]....
        /*15d8*/ 	.word	0x0001b740
        /*15dc*/ 	.word	0x00000000
        /*15e0*/ 	.word	0x000000a8
        /*15e4*/ 	.short	0x010a
        /*15e6*/ 	.byte	0x3f
	.zero		1


	//   ....[108]....
        /*15e8*/ 	.word	0x0001b790
        /*15ec*/ 	.word	0x00000000
        /*15f0*/ 	.word	0x000000b0
        /*15f4*/ 	.short	0x010a
        /*15f6*/ 	.byte	0x3f
	.zero		1


	//   ....[109]....
        /*15f8*/ 	.word	0x0001b860
        /*15fc*/ 	.word	0x0000000f
        /*1600*/ 	.word	0x00000040
        /*1604*/ 	.short	0x010a
        /*1606*/ 	.byte	0x3f
	.zero		1


	//   ....[110]....
        /*1608*/ 	.word	0x0001b930
        /*160c*/ 	.word	0x00000007
        /*1610*/ 	.word	0x00000000
        /*1614*/ 	.short	0x010a
        /*1616*/ 	.byte	0x3f
	.zero		1


	//   ....[111]....
        /*1618*/ 	.word	0x0001b980
        /*161c*/ 	.word	0x00000009
        /*1620*/ 	.word	0x00000000
        /*1624*/ 	.short	0x010a
        /*1626*/ 	.byte	0x3f
	.zero		1


	//   ....[112]....
        /*1628*/ 	.word	0x0001b9d0
        /*162c*/ 	.word	0x00000006
        /*1630*/ 	.word	0x00000000
        /*1634*/ 	.short	0x010a
        /*1636*/ 	.byte	0x3f
	.zero		1


	//   ....[113]....
        /*1638*/ 	.word	0x0001ba20
        /*163c*/ 	.word	0x00000009
        /*1640*/ 	.word	0x00000000
        /*1644*/ 	.short	0x010a
        /*1646*/ 	.byte	0x3f
	.zero		1


	//   ....[114]....
        /*1648*/ 	.word	0x0001ba70
        /*164c*/ 	.word	0x00000006
        /*1650*/ 	.word	0x00000000
        /*1654*/ 	.short	0x010a
        /*1656*/ 	.byte	0x3f
	.zero		1


	//   ....[115]....
        /*1658*/ 	.word	0x0001bac0
        /*165c*/ 	.word	0x00000009
        /*1660*/ 	.word	0x00000000
        /*1664*/ 	.short	0x010a
        /*1666*/ 	.byte	0x3f
	.zero		1


	//   ....[116]....
        /*1668*/ 	.word	0x0001bb10
        /*166c*/ 	.word	0x00000006
        /*1670*/ 	.word	0x00000000
        /*1674*/ 	.short	0x010a
        /*1676*/ 	.byte	0x3f
	.zero		1


	//----- nvinfo : EIATTR_NUM_MBARRIERS
	.align		4
.L_38:
        /*1678*/ 	.byte	0x03, 0x38
        /*167a*/ 	.short	0x001a


	//----- nvinfo : EIATTR_EXIT_INSTR_OFFSETS
	.align		4
        /*167c*/ 	.byte	0x04, 0x1c
        /*167e*/ 	.short	(.L_40 - .L_39)


	//   ....[0]....
.L_39:
        /*1680*/ 	.word	0x00000bd0


	//   ....[1]....
        /*1684*/ 	.word	0x00001440


	//   ....[2]....
        /*1688*/ 	.word	0x00017e50


	//   ....[3]....
        /*168c*/ 	.word	0x000184d0


	//   ....[4]....
        /*1690*/ 	.word	0x00018500


	//   ....[5]....
        /*1694*/ 	.word	0x00019db0


	//   ....[6]....
        /*1698*/ 	.word	0x0001b040


	//----- nvinfo : EIATTR_MAX_THREADS
	.align		4
.L_40:
        /*169c*/ 	.byte	0x04, 0x05
        /*169e*/ 	.short	(.L_42 - .L_41)
.L_41:
        /*16a0*/ 	.word	0x00000180
        /*16a4*/ 	.word	0x00000001
        /*16a8*/ 	.word	0x00000001


	//----- nvinfo : EIATTR_CRS_STACK_SIZE
	.align		4
.L_42:
        /*16ac*/ 	.byte	0x04, 0x1e
        /*16ae*/ 	.short	(.L_44 - .L_43)
.L_43:
        /*16b0*/ 	.word	0x00000000


	//----- nvinfo : EIATTR_CBANK_PARAM_SIZE
	.align		4
.L_44:
        /*16b4*/ 	.byte	0x03, 0x19
        /*16b6*/ 	.short	0x0770


	//----- nvinfo : EIATTR_PARAM_CBANK
	.align		4
        /*16b8*/ 	.byte	0x04, 0x0a
        /*16ba*/ 	.short	(.L_46 - .L_45)
	.align		4
.L_45:
        /*16bc*/ 	.word	index@(.nv.constant0._ZN7cutlass13device_kernelINS_4gemm6kernel13GemmUniversalIN4cute5tupleIJiiiiEEENS1_10collective13CollectiveMmaINS1_37MainloopSm90TmaGmmaWarpSpecializedFP8ILi8ENS5_IJNS4_1CILi1EEESB_SB_EEENS1_35KernelTmaWarpSpecializedCooperativeEEENS5_IJNSA_ILi256EEENSA_ILi128EEENSA_ILi64EEEEEENS_12float_e4m3_tENS5_IJlSB_lEEESJ_SK_NS4_8TiledMMAINS4_8MMA_AtomIJNS4_4SM904GMMA31MMA_64x128x32_F32E4M3E4M3_SS_TNILNSO_7ScaleInE1ELSQ_1EEEEEENS4_6LayoutINS5_IJNSA_ILi2EEESB_SB_EEENS5_IJSB_NSA_ILi0EEESW_EEEEENS5_IJNS4_10UnderscoreESZ_SZ_EEEEENS4_13SM90_TMA_LOADENS4_14ComposedLayoutINS4_7SwizzleILi2ELi4ELi3EEENS4_18smem_ptr_flag_bitsILi8EEENST_INS5_IJNSA_ILi8EEESH_EEENS5_IJSH_SB_EEEEEEEvNS4_8identityES12_S1C_vS1D_EENS_8epilogue10collective18CollectiveEpilogueINS1F_22Sm90TmaWarpSpecializedILi4ELi2ELi16ELb0ELb0EEEJSI_NS5_IJSG_NSA_ILi32EEEEEESJ_SK_SJ_SK_NS1F_6fusion15FusionCallbacksIS1J_NS1M_13LinCombEltActINS1F_6thread4GELUESJ_fSJ_fLNS_15FloatRoundStyleE2EEESI_S1L_JEEES12_NS13_INS14_ILi1ELi4ELi3EEES17_NST_INS5_IJS18_S1K_EEENS5_IJS1K_SB_EEEEEEENS4_39AutoVectorizingCopyWithAssumedAlignmentILi128EEENS4_14SM90_TMA_STOREES1Y_S20_NS4_9Copy_AtomIJNS4_17SM90_U32x4_STSM_NENS_6half_tEEEEvEEEvvEEEEvNT_6ParamsE)
        /*16c0*/ 	.short	0x0210
        /*16c2*/ 	.short	0x0770


	//----- nvinfo : EIATTR_SW_WAR
	.align		4
.L_46:
        /*16c4*/ 	.byte	0x04, 0x36
        /*16c6*/ 	.short	(.L_48 - .L_47)
.L_47:
        /*16c8*/ 	.word	0x00000008
.L_48:


//--------------------- .nv.callgraph             --------------------------
	.section	.nv.callgraph,"",@"SHT_CUDA_CALLGRAPH"
	.align	4
	.sectionentsize	8
	.align		4
        /*0000*/ 	.word	0x00000000
	.align		4
        /*0004*/ 	.word	0xffffffff
	.align		4
        /*0008*/ 	.word	index@(_ZN7cutlass13device_kernelINS_4gemm6kernel13GemmUniversalIN4cute5tupleIJiiiiEEENS1_10collective13CollectiveMmaINS1_37MainloopSm90TmaGmmaWarpSpecializedFP8ILi8ENS5_IJNS4_1CILi1EEESB_SB_EEENS1_35KernelTmaWarpSpecializedCooperativeEEENS5_IJNSA_ILi256EEENSA_ILi128EEENSA_ILi64EEEEEENS_12float_e4m3_tENS5_IJlSB_lEEESJ_SK_NS4_8TiledMMAINS4_8MMA_AtomIJNS4_4SM904GMMA31MMA_64x128x32_F32E4M3E4M3_SS_TNILNSO_7ScaleInE1ELSQ_1EEEEEENS4_6LayoutINS5_IJNSA_ILi2EEESB_SB_EEENS5_IJSB_NSA_ILi0EEESW_EEEEENS5_IJNS4_10UnderscoreESZ_SZ_EEEEENS4_13SM90_TMA_LOADENS4_14ComposedLayoutINS4_7SwizzleILi2ELi4ELi3EEENS4_18smem_ptr_flag_bitsILi8EEENST_INS5_IJNSA_ILi8EEESH_EEENS5_IJSH_SB_EEEEEEEvNS4_8identityES12_S1C_vS1D_EENS_8epilogue10collective18CollectiveEpilogueINS1F_22Sm90TmaWarpSpecializedILi4ELi2ELi16ELb0ELb0EEEJSI_NS5_IJSG_NSA_ILi32EEEEEESJ_SK_SJ_SK_NS1F_6fusion15FusionCallbacksIS1J_NS1M_13LinCombEltActINS1F_6thread4GELUESJ_fSJ_fLNS_15FloatRoundStyleE2EEESI_S1L_JEEES12_NS13_INS14_ILi1ELi4ELi3EEES17_NST_INS5_IJS18_S1K_EEENS5_IJS1K_SB_EEEEEEENS4_39AutoVectorizingCopyWithAssumedAlignmentILi128EEENS4_14SM90_TMA_STOREES1Y_S20_NS4_9Copy_AtomIJNS4_17SM90_U32x4_STSM_NENS_6half_tEEEEvEEEvvEEEEvNT_6ParamsE)
	.align		4
        /*000c*/ 	.word	index@(__assertfail)
	.align		4
        /*0010*/ 	.word	0x00000000
	.align		4
        /*0014*/ 	.word	0xfffffffe
	.align		4
        /*0018*/ 	.word	0x00000000
	.align		4
        /*001c*/ 	.word	0xfffffffd
	.align		4
        /*0020*/ 	.word	0x00000000
	.align		4
        /*0024*/ 	.word	0xfffffffc


//--------------------- .nv.constant4             --------------------------
	.section	.nv.constant4,"a",@progbits
	.align	8
	.align		8
.nv.constant4:
        /*0000*/ 	.dword	__assertfail
	.align		8
        /*0008*/ 	.dword	__unnamed_1
	.align		8
        /*0010*/ 	.dword	__unnamed_2
	.align		8
        /*0018*/ 	.dword	_ZN39_INTERNAL_94891f95_4_k_cu_a17e7920_27974cuda3std3__45__cpo5beginE
	.align		8
        /*0020*/ 	.dword	_ZN39_INTERNAL_94891f95_4_k_cu_a17e7920_27974cuda3std3__45__cpo3endE
	.align		8
        /*0028*/ 	.dword	_ZN39_INTERNAL_94891f95_4_k_cu_a17e7920_27974cuda3std3__45__cpo6cbeginE
	.align		8
        /*0030*/ 	.dword	_ZN39_INTERNAL_94891f95_4_k_cu_a17e7920_27974cuda3std3__45__cpo4cendE
	.align		8
        /*0038*/ 	.dword	_ZN39_INTERNAL_94891f95_4_k_cu_a17e7920_27974cuda3std3__441_GLOBAL__N__94891f95_4_k_cu_a17e7920_27976ignoreE
	.align		8
        /*0040*/ 	.dword	_ZN39_INTERNAL_94891f95_4_k_cu_a17e7920_27974cuda3std3__419piecewise_constructE
	.align		8
        /*0048*/ 	.dword	_ZN39_INTERNAL_94891f95_4_k_cu_a17e7920_27974cuda3std3__48in_placeE
	.align		8
        /*0050*/ 	.dword	_ZN39_INTERNAL_94891f95_4_k_cu_a17e7920_27974cuda3std6ranges3__45__cpo4swapE
	.align		8
        /*0058*/ 	.dword	_ZN39_INTERNAL_94891f95_4_k_cu_a17e7920_27974cuda3std6ranges3__45__cpo9iter_moveE
	.align		8
        /*0060*/ 	.dword	_ZN39_INTERNAL_94891f95_4_k_cu_a17e7920_27974cute7productE
	.align		8
        /*0068*/ 	.dword	_ZN39_INTERNAL_94891f95_4_k_cu_a17e7920_27974cute1_E
	.align		8
        /*0070*/ 	.dword	$str$24
	.align		8
        /*0078*/ 	.dword	$str$25


//--------------------- .text._ZN7cutlass13device_kernelINS_4gemm6kernel13GemmUniversalIN4cute5tupleIJiiiiEEENS1_10collective13CollectiveMmaINS1_37MainloopSm90TmaGmmaWarpSpecializedFP8ILi8ENS5_IJNS4_1CILi1EEESB_SB_EEENS1_35KernelTmaWarpSpecializedCooperativeEEENS5_IJNSA_ILi256EEENSA_ILi128EEENSA_ILi64EEEEEENS_12float_e4m3_tENS5_IJlSB_lEEESJ_SK_NS4_8TiledMMAINS4_8MMA_AtomIJNS4_4SM904GMMA31MMA_64x128x32_F32E4M3E4M3_SS_TNILNSO_7ScaleInE1ELSQ_1EEEEEENS4_6LayoutINS5_IJNSA_ILi2EEESB_SB_EEENS5_IJSB_NSA_ILi0EEESW_EEEEENS5_IJNS4_10UnderscoreESZ_SZ_EEEEENS4_13SM90_TMA_LOADENS4_14ComposedLayoutINS4_7SwizzleILi2ELi4ELi3EEENS4_18smem_ptr_flag_bitsILi8EEENST_INS5_IJNSA_ILi8EEESH_EEENS5_IJSH_SB_EEEEEEEvNS4_8identityES12_S1C_vS1D_EENS_8epilogue10collective18CollectiveEpilogueINS1F_22Sm90TmaWarpSpecializedILi4ELi2ELi16ELb0ELb0EEEJSI_NS5_IJSG_NSA_ILi32EEEEEESJ_SK_SJ_SK_NS1F_6fusion15FusionCallbacksIS1J_NS1M_13LinCombEltActINS1F_6thread4GELUESJ_fSJ_fLNS_15FloatRoundStyleE2EEESI_S1L_JEEES12_NS13_INS14_ILi1ELi4ELi3EEES17_NST_INS5_IJS18_S1K_EEENS5_IJS1K_SB_EEEEEEENS4_39AutoVectorizingCopyWithAssumedAlignmentILi128EEENS4_14SM90_TMA_STOREES1Y_S20_NS4_9Copy_AtomIJNS4_17SM90_U32x4_STSM_NENS_6half_tEEEEvEEEvvEEEEvNT_6ParamsE --------------------------
	.section	.text._ZN7cutlass13device_kernelINS_4gemm6kernel13GemmUniversalIN4cute5tupleIJiiiiEEENS1_10collective13CollectiveMmaINS1_37MainloopSm90TmaGmmaWarpSpecializedFP8ILi8ENS5_IJNS4_1CILi1EEESB_SB_EEENS1_35KernelTmaWarpSpecializedCooperativeEEENS5_IJNSA_ILi256EEENSA_ILi128EEENSA_ILi64EEEEEENS_12float_e4m3_tENS5_IJlSB_lEEESJ_SK_NS4_8TiledMMAINS4_8MMA_AtomIJNS4_4SM904GMMA31MMA_64x128x32_F32E4M3E4M3_SS_TNILNSO_7ScaleInE1ELSQ_1EEEEEENS4_6LayoutINS5_IJNSA_ILi2EEESB_SB_EEENS5_IJSB_NSA_ILi0EEESW_EEEEENS5_IJNS4_10UnderscoreESZ_SZ_EEEEENS4_13SM90_TMA_LOADENS4_14ComposedLayoutINS4_7SwizzleILi2ELi4ELi3EEENS4_18smem_ptr_flag_bitsILi8EEENST_INS5_IJNSA_ILi8EEESH_EEENS5_IJSH_SB_EEEEEEEvNS4_8identityES12_S1C_vS1D_EENS_8epilogue10collective18CollectiveEpilogueINS1F_22Sm90TmaWarpSpecializedILi4ELi2ELi16ELb0ELb0EEEJSI_NS5_IJSG_NSA_ILi32EEEEEESJ_SK_SJ_SK_NS1F_6fusion15FusionCallbacksIS1J_NS1M_13LinCombEltActINS1F_6thread4GELUESJ_fSJ_fLNS_15FloatRoundStyleE2EEESI_S1L_JEEES12_NS13_INS14_ILi1ELi4ELi3EEES17_NST_INS5_IJS18_S1K_EEENS5_IJS1K_SB_EEEEEEENS4_39AutoVectorizingCopyWithAssumedAlignmentILi128EEENS4_14SM90_TMA_STOREES1Y_S20_NS4_9Copy_AtomIJNS4_17SM90_U32x4_STSM_NENS_6half_tEEEEvEEEvvEEEEvNT_6ParamsE,"ax",@progbits
	.align	128
.text._ZN7cutlass13device_kernelINS_4gemm6kernel13GemmUniversalIN4cute5tupleIJiiiiEEENS1_10collective13CollectiveMmaINS1_37MainloopSm90TmaGmmaWarpSpecializedFP8ILi8ENS5_IJNS4_1CILi1EEESB_SB_EEENS1_35KernelTmaWarpSpecializedCooperativeEEENS5_IJNSA_ILi256EEENSA_ILi128EEENSA_ILi64EEEEEENS_12float_e4m3_tENS5_IJlSB_lEEESJ_SK_NS4_8TiledMMAINS4_8MMA_AtomIJNS4_4SM904GMMA31MMA_64x128x32_F32E4M3E4M3_SS_TNILNSO_7ScaleInE1ELSQ_1EEEEEENS4_6LayoutINS5_IJNSA_ILi2EEESB_SB_EEENS5_IJSB_NSA_ILi0EEESW_EEEEENS5_IJNS4_10UnderscoreESZ_SZ_EEEEENS4_13SM90_TMA_LOADENS4_14ComposedLayoutINS4_7SwizzleILi2ELi4ELi3EEENS4_18smem_ptr_flag_bitsILi8EEENST_INS5_IJNSA_ILi8EEESH_EEENS5_IJSH_SB_EEEEEEEvNS4_8identityES12_S1C_vS1D_EENS_8epilogue10collective18CollectiveEpilogueINS1F_22Sm90TmaWarpSpecializedILi4ELi2ELi16ELb0ELb0EEEJSI_NS5_IJSG_NSA_ILi32EEEEEESJ_SK_SJ_SK_NS1F_6fusion15FusionCallbacksIS1J_NS1M_13LinCombEltActINS1F_6thread4GELUESJ_fSJ_fLNS_15FloatRoundStyleE2EEESI_S1L_JEEES12_NS13_INS14_ILi1ELi4ELi3EEES17_NST_INS5_IJS18_S1K_EEENS5_IJS1K_SB_EEEEEEENS4_39AutoVectorizingCopyWithAssumedAlignmentILi128EEENS4_14SM90_TMA_STOREES1Y_S20_NS4_9Copy_AtomIJNS4_17SM90_U32x4_STSM_NENS_6half_tEEEEvEEEvvEEEEvNT_6ParamsE:
        .type           _ZN7cutlass13device_kernelINS_4gemm6kernel13GemmUniversalIN4cute5tupleIJiiiiEEENS1_10collective13CollectiveMmaINS1_37MainloopSm90TmaGmmaWarpSpecializedFP8ILi8ENS5_IJNS4_1CILi1EEESB_SB_EEENS1_35KernelTmaWarpSpecializedCooperativeEEENS5_IJNSA_ILi256EEENSA_ILi128EEENSA_ILi64EEEEEENS_12float_e4m3_tENS5_IJlSB_lEEESJ_SK_NS4_8TiledMMAINS4_8MMA_AtomIJNS4_4SM904GMMA31MMA_64x128x32_F32E4M3E4M3_SS_TNILNSO_7ScaleInE1ELSQ_1EEEEEENS4_6LayoutINS5_IJNSA_ILi2EEESB_SB_EEENS5_IJSB_NSA_ILi0EEESW_EEEEENS5_IJNS4_10UnderscoreESZ_SZ_EEEEENS4_13SM90_TMA_LOADENS4_14ComposedLayoutINS4_7SwizzleILi2ELi4ELi3EEENS4_18smem_ptr_flag_bitsILi8EEENST_INS5_IJNSA_ILi8EEESH_EEENS5_IJSH_SB_EEEEEEEvNS4_8identityES12_S1C_vS1D_EENS_8epilogue10collective18CollectiveEpilogueINS1F_22Sm90TmaWarpSpecializedILi4ELi2ELi16ELb0ELb0EEEJSI_NS5_IJSG_NSA_ILi32EEEEEESJ_SK_SJ_SK_NS1F_6fusion15FusionCallbacksIS1J_NS1M_13LinCombEltActINS1F_6thread4GELUESJ_fSJ_fLNS_15FloatRoundStyleE2EEESI_S1L_JEEES12_NS13_INS14_ILi1ELi4ELi3EEES17_NST_INS5_IJS18_S1K_EEENS5_IJS1K_SB_EEEEEEENS4_39AutoVectorizingCopyWithAssumedAlignmentILi128EEENS4_14SM90_TMA_STOREES1Y_S20_NS4_9Copy_AtomIJNS4_17SM90_U32x4_STSM_NENS_6half_tEEEEvEEEvvEEEEvNT_6ParamsE,@function
        .size           _ZN7cutlass13device_kernelINS_4gemm6kernel13GemmUniversalIN4cute5tupleIJiiiiEEENS1_10collective13CollectiveMmaINS1_37MainloopSm90TmaGmmaWarpSpecializedFP8ILi8ENS5_IJNS4_1CILi1EEESB_SB_EEENS1_35KernelTmaWarpSpecializedCooperativeEEENS5_IJNSA_ILi256EEENSA_ILi128EEENSA_ILi64EEEEEENS_12float_e4m3_tENS5_IJlSB_lEEESJ_SK_NS4_8TiledMMAINS4_8MMA_AtomIJNS4_4SM904GMMA31MMA_64x128x32_F32E4M3E4M3_SS_TNILNSO_7ScaleInE1ELSQ_1EEEEEENS4_6LayoutINS5_IJNSA_ILi2EEESB_SB_EEENS5_IJSB_NSA_ILi0EEESW_EEEEENS5_IJNS4_10UnderscoreESZ_SZ_EEEEENS4_13SM90_TMA_LOADENS4_14ComposedLayoutINS4_7SwizzleILi2ELi4ELi3EEENS4_18smem_ptr_flag_bitsILi8EEENST_INS5_IJNSA_ILi8EEESH_EEENS5_IJSH_SB_EEEEEEEvNS4_8identityES12_S1C_vS1D_EENS_8epilogue10collective18CollectiveEpilogueINS1F_22Sm90TmaWarpSpecializedILi4ELi2ELi16ELb0ELb0EEEJSI_NS5_IJSG_NSA_ILi32EEEEEESJ_SK_SJ_SK_NS1F_6fusion15FusionCallbacksIS1J_NS1M_13LinCombEltActINS1F_6thread4GELUESJ_fSJ_fLNS_15FloatRoundStyleE2EEESI_S1L_JEEES12_NS13_INS14_ILi1ELi4ELi3EEES17_NST_INS5_IJS18_S1K_EEENS5_IJS1K_SB_EEEEEEENS4_39AutoVectorizingCopyWithAssumedAlignmentILi128EEENS4_14SM90_TMA_STOREES1Y_S20_NS4_9Copy_AtomIJNS4_17SM90_U32x4_STSM_NENS_6half_tEEEEvEEEvvEEEEvNT_6ParamsE,(.L_x_273 - _ZN7cutlass13device_kernelINS_4gemm6kernel13GemmUniversalIN4cute5tupleIJiiiiEEENS1_10collective13CollectiveMmaINS1_37MainloopSm90TmaGmmaWarpSpecializedFP8ILi8ENS5_IJNS4_1CILi1EEESB_SB_EEENS1_35KernelTmaWarpSpecializedCooperativeEEENS5_IJNSA_ILi256EEENSA_ILi128EEENSA_ILi64EEEEEENS_12float_e4m3_tENS5_IJlSB_lEEESJ_SK_NS4_8TiledMMAINS4_8MMA_AtomIJNS4_4SM904GMMA31MMA_64x128x32_F32E4M3E4M3_SS_TNILNSO_7ScaleInE1ELSQ_1EEEEEENS4_6LayoutINS5_IJNSA_ILi2EEESB_SB_EEENS5_IJSB_NSA_ILi0EEESW_EEEEENS5_IJNS4_10UnderscoreESZ_SZ_EEEEENS4_13SM90_TMA_LOADENS4_14ComposedLayoutINS4_7SwizzleILi2ELi4ELi3EEENS4_18smem_ptr_flag_bitsILi8EEENST_INS5_IJNSA_ILi8EEESH_EEENS5_IJSH_SB_EEEEEEEvNS4_8identityES12_S1C_vS1D_EENS_8epilogue10collective18CollectiveEpilogueINS1F_22Sm90TmaWarpSpecializedILi4ELi2ELi16ELb0ELb0EEEJSI_NS5_IJSG_NSA_ILi32EEEEEESJ_SK_SJ_SK_NS1F_6fusion15FusionCallbacksIS1J_NS1M_13LinCombEltActINS1F_6thread4GELUESJ_fSJ_fLNS_15FloatRoundStyleE2EEESI_S1L_JEEES12_NS13_INS14_ILi1ELi4ELi3EEES17_NST_INS5_IJS18_S1K_EEENS5_IJS1K_SB_EEEEEEENS4_39AutoVectorizingCopyWithAssumedAlignmentILi128EEENS4_14SM90_TMA_STOREES1Y_S20_NS4_9Copy_AtomIJNS4_17SM90_U32x4_STSM_NENS_6half_tEEEEvEEEvvEEEEvNT_6ParamsE)
        .other          _ZN7cutlass13device_kernelINS_4gemm6kernel13GemmUniversalIN4cute5tupleIJiiiiEEENS1_10collective13CollectiveMmaINS1_37MainloopSm90TmaGmmaWarpSpecializedFP8ILi8ENS5_IJNS4_1CILi1EEESB_SB_EEENS1_35KernelTmaWarpSpecializedCooperativeEEENS5_IJNSA_ILi256EEENSA_ILi128EEENSA_ILi64EEEEEENS_12float_e4m3_tENS5_IJlSB_lEEESJ_SK_NS4_8TiledMMAINS4_8MMA_AtomIJNS4_4SM904GMMA31MMA_64x128x32_F32E4M3E4M3_SS_TNILNSO_7ScaleInE1ELSQ_1EEEEEENS4_6LayoutINS5_IJNSA_ILi2EEESB_SB_EEENS5_IJSB_NSA_ILi0EEESW_EEEEENS5_IJNS4_10UnderscoreESZ_SZ_EEEEENS4_13SM90_TMA_LOADENS4_14ComposedLayoutINS4_7SwizzleILi2ELi4ELi3EEENS4_18smem_ptr_flag_bitsILi8EEENST_INS5_IJNSA_ILi8EEESH_EEENS5_IJSH_SB_EEEEEEEvNS4_8identityES12_S1C_vS1D_EENS_8epilogue10collective18CollectiveEpilogueINS1F_22Sm90TmaWarpSpecializedILi4ELi2ELi16ELb0ELb0EEEJSI_NS5_IJSG_NSA_ILi32EEEEEESJ_SK_SJ_SK_NS1F_6fusion15FusionCallbacksIS1J_NS1M_13LinCombEltActINS1F_6thread4GELUESJ_fSJ_fLNS_15FloatRoundStyleE2EEESI_S1L_JEEES12_NS13_INS14_ILi1ELi4ELi3EEES17_NST_INS5_IJS18_S1K_EEENS5_IJS1K_SB_EEEEEEENS4_39AutoVectorizingCopyWithAssumedAlignmentILi128EEENS4_14SM90_TMA_STOREES1Y_S20_NS4_9Copy_AtomIJNS4_17SM90_U32x4_STSM_NENS_6half_tEEEEvEEEvvEEEEvNT_6ParamsE,@"STO_CUDA_ENTRY STV_DEFAULT"
_ZN7cutlass13device_kernelINS_4gemm6kernel13GemmUniversalIN4cute5tupleIJiiiiEEENS1_10collective13CollectiveMmaINS1_37MainloopSm90TmaGmmaWarpSpecializedFP8ILi8ENS5_IJNS4_1CILi1EEESB_SB_EEENS1_35KernelTmaWarpSpecializedCooperativeEEENS5_IJNSA_ILi256EEENSA_ILi128EEENSA_ILi64EEEEEENS_12float_e4m3_tENS5_IJlSB_lEEESJ_SK_NS4_8TiledMMAINS4_8MMA_AtomIJNS4_4SM904GMMA31MMA_64x128x32_F32E4M3E4M3_SS_TNILNSO_7ScaleInE1ELSQ_1EEEEEENS4_6LayoutINS5_IJNSA_ILi2EEESB_SB_EEENS5_IJSB_NSA_ILi0EEESW_EEEEENS5_IJNS4_10UnderscoreESZ_SZ_EEEEENS4_13SM90_TMA_LOADENS4_14ComposedLayoutINS4_7SwizzleILi2ELi4ELi3EEENS4_18smem_ptr_flag_bitsILi8EEENST_INS5_IJNSA_ILi8EEESH_EEENS5_IJSH_SB_EEEEEEEvNS4_8identityES12_S1C_vS1D_EENS_8epilogue10collective18CollectiveEpilogueINS1F_22Sm90TmaWarpSpecializedILi4ELi2ELi16ELb0ELb0EEEJSI_NS5_IJSG_NSA_ILi32EEEEEESJ_SK_SJ_SK_NS1F_6fusion15FusionCallbacksIS1J_NS1M_13LinCombEltActINS1F_6thread4GELUESJ_fSJ_fLNS_15FloatRoundStyleE2EEESI_S1L_JEEES12_NS13_INS14_ILi1ELi4ELi3EEES17_NST_INS5_IJS18_S1K_EEENS5_IJS1K_SB_EEEEEEENS4_39AutoVectorizingCopyWithAssumedAlignmentILi128EEENS4_14SM90_TMA_STOREES1Y_S20_NS4_9Copy_AtomIJNS4_17SM90_U32x4_STSM_NENS_6half_tEEEEvEEEvvEEEEvNT_6ParamsE:
[----:B------:R-:W1:Y:S02]  /*0000*/  LDC R1, c[0x0][0x28] ;  /* 0x00000a00ff017b82 */ /* 0x000e640000000800 */
[----:B-1----:R-:W-:Y:S01]  /*0010*/  IADD3 R1, R1, -0xe8, RZ ;  /* 0xffffff1801017810 */ /* 0x002fe20007ffe0ff */
[----:B------:R-:W1:Y:S05]  /*0020*/  S2R R5, SR_TID.X ;  /* 0x0000000000057919 */ /* 0x000e6a0000002100 */
[----:B------:R-:W2:Y:S01]  /*0030*/  LDC.64 R2, c[0x0][0x588] ;  /* 0x00016200ff027b82 */ /* 0x000ea20000000a00 */
[----:B------:R-:W-:Y:S01]  /*0040*/  ELECT P0, URZ, PT ;  /* 0x00000000003f782f */ /* 0x000fe20003800000 */
[----:B------:R-:W-:Y:S01]  /*0050*/  BSSY B0, `(.L_x_0) ;  /* 0x0000016000007945 */ /* 0x000fe20003800000 */
[----:B-1----:R-:W-:-:S02]  /*0060*/  SHF.R.U32.HI R0, RZ, 0x5, R5 ;  /* 0x00000005ff007819 */ /* 0x002fc40000011605 */
[----:B------:R-:W-:-:S03]  /*0070*/  SHF.R.U32.HI R6, RZ, 0x7, R5 ;  /* 0x00000007ff067819 */ /* 0x000fc60000011605 */
[----:B------:R-:W1:Y:S04]  /*0080*/  SHFL.IDX PT, R4, R0, RZ, 0x1f ;  /* 0x00001fff00047589 */ /* 0x000e6800000e0000 */
[----:B------:R3:W4:Y:S01]  /*0090*/  SHFL.IDX PT, R12, R6, RZ, 0x1f ;  /* 0x00001fff060c7589 */ /* 0x00072200000e0000 */
[----:B-1----:R-:W-:Y:S02]  /*00a0*/  ISETP.NE.OR P0, PT, R4, RZ, !P0 ;  /* 0x000000ff0400720c */ /* 0x002fe40004705670 */
[----:B------:R-:W-:-:S11]  /*00b0*/  SHF.R.S32.HI R5, RZ, 0x1f, R4 ;  /* 0x0000001fff057819 */ /* 0x000fd60000011404 */
[----:B--234-:R-:W-:Y:S05]  /*00c0*/  @P0 BRA `(.L_x_1) ;  /* 0x0000000000380947 */ /* 0x01cfea0003800000 */
[----:B------:R-:W-:Y:S02]  /*00d0*/  ULDC.64 UR4, c[0x0][0x198] ;  /* 0x0000660000047ab9 */ /* 0x000fe40000000a00 */
[----:B------:R-:W-:Y:S02]  /*00e0*/  UIADD3 UR6, UP0, UR4, 0xf0, URZ ;  /* 0x000000f004067890 */ /* 0x000fe4000ff1e03f */
[----:B------:R-:W-:Y:S02]  /*00f0*/  UIADD3 UR8, UP1, UR4, 0x1f0, URZ ;  /* 0x000001f004087890 */ /* 0x000fe4000ff3e03f */
[----:B------:R-:W-:Y:S02]  /*0100*/  UIADD3 UR10, UP2, UR4, 0x3f0, URZ ;  /* 0x000003f0040a7890 */ /* 0x000fe4000ff5e03f */
[----:B------:R-:W-:Y:S02]  /*0110*/  UIADD3 UR4, UP3, UR4, 0x4f0, URZ ;  /* 0x000004f004047890 */ /* 0x000fe4000ff7e03f */
[----:B------:R-:W-:-:S02]  /*0120*/  UIADD3.X UR7, URZ, UR5, URZ, UP0, !UPT ;  /* 0x000000053f077290 */ /* 0x000fc400087fe43f */
[----:B------:R-:W-:Y:S02]  /*0130*/  UIADD3.X UR9, URZ, UR5, URZ, UP1, !UPT ;  /* 0x000000053f097290 */ /* 0x000fe40008ffe43f */
[----:B------:R-:W-:Y:S02]  /*0140*/  UIADD3.X UR11, URZ, UR5, URZ, UP2, !UPT ;  /* 0x000000053f0b7290 */ /* 0x000fe400097fe43f */
[----:B------:R-:W-:-:S03]  /*0150*/  UIADD3.X UR5, URZ, UR5, URZ, UP3, !UPT ;  /* 0x000000053f057290 */ /* 0x000fc60009ffe43f */
[----:B------:R1:W-:Y:S02]  /*0160*/  UTMACCTL.PF [UR6] ;  /* 0x00000000060079b9 */ /* 0x0003e40008040000 */
[----:B------:R1:W-:Y:S02]  /*0170*/  UTMACCTL.PF [UR8] ;  /* 0x00000000080079b9 */ /* 0x0003e40008040000 */
[----:B------:R1:W-:Y:S02]  /*0180*/  UTMACCTL.PF [UR10] ;  /* 0x000000000a0079b9 */ /* 0x0003e40008040000 */
[----:B------:R1:W-:Y:S02]  /*0190*/  UTMACCTL.PF [UR4] ;  /* 0x00000000040079b9 */ /* 0x0003e40008040000 */
[----:B-1----:R-:W-:Y:S01]  /*01a0*/  NOP ;  /* 0x0000000000007918 */ /* 0x002fe20000000000 */
.L_x_1:
[----:B------:R-:W-:Y:S05]  /*01b0*/  BSYNC B0 ;  /* 0x0000000000007941 */ /* 0x000fea0003800000 */
.L_x_0:
[----:B------:R-:W-:Y:S01]  /*01c0*/  ULDC.64 UR4, c[0x0][0x590] ;  /* 0x0001640000047ab9 */ /* 0x000fe20000000a00 */
[----:B------:R-:W-:Y:S01]  /*01d0*/  LEA.HI R5, R5, R4, RZ, 0x2 ;  /* 0x0000000405057211 */ /* 0x000fe200078f10ff */
[----:B------:R-:W-:Y:S01]  /*01e0*/  ULDC.64 UR42, c[0x0][0x208] ;  /* 0x00008200002a7ab9 */ /* 0x000fe20000000a00 */
[----:B------:R-:W-:Y:S02]  /*01f0*/  ISETP.NE.U32.AND P2, PT, RZ, UR4, PT ;  /* 0x00000004ff007c0c */ /* 0x000fe4000bf45070 */
[----:B------:R-:W-:Y:S02]  /*0200*/  LOP3.LUT R5, R5, 0xfffffffc, RZ, 0xc0, !PT ;  /* 0xfffffffc05057812 */ /* 0x000fe400078ec0ff */
[----:B------:R-:W-:Y:S02]  /*0210*/  ISETP.NE.AND.EX P3, PT, RZ, UR5, PT, P2 ;  /* 0x00000005ff007c0c */ /* 0x000fe4000bf65320 */
[----:B------:R-:W-:Y:S02]  /*0220*/  IADD3 R4, R4, -R5, RZ ;  /* 0x8000000504047210 */ /* 0x000fe40007ffe0ff */
[----:B------:R-:W-:-:S02]  /*0230*/  PRMT R5, RZ, 0x7610, R5 ;  /* 0x00007610ff057816 */ /* 0x000fc40000000005 */
[----:B------:R-:W-:Y:S02]  /*0240*/  MOV R6, R2 ;  /* 0x0000000200067202 */ /* 0x000fe40000000f00 */
[----:B------:R-:W-:-:S05]  /*0250*/  MOV R7, R3 ;  /* 0x0000000300077202 */ /* 0x000fca0000000f00 */
[----:B------:R-:W-:Y:S05]  /*0260*/  @P3 BRA `(.L_x_2) ;  /* 0x0000000000303947 */ /* 0x000fea0003800000 */
[----:B------:R-:W-:Y:S02]  /*0270*/  ULDC.64 UR6, c[0x0][0x588] ;  /* 0x0001620000067ab9 */ /* 0x000fe40000000a00 */
[----:B------:R-:W-:-:S04]  /*0280*/  ISETP.NE.U32.AND P0, PT, RZ, UR6, PT ;  /* 0x00000006ff007c0c */ /* 0x000fc8000bf05070 */
[----:B------:R-:W-:-:S13]  /*0290*/  ISETP.NE.AND.EX P0, PT, RZ, UR7, PT, P0 ;  /* 0x00000007ff007c0c */ /* 0x000fda000bf05300 */
[----:B------:R-:W-:Y:S05]  /*02a0*/  @!P0 BRA `(.L_x_3) ;  /* 0x0000000000108947 */ /* 0x000fea0003800000 */
[----:B------:R-:W2:Y:S02]  /*02b0*/  LDG.E R5, desc[UR42][R6.64] ;  /* 0x0000002a06057981 */ /* 0x000ea4000c1e1900 */
[----:B--2---:R-:W-:Y:S02]  /*02c0*/  FSETP.NEU.AND P1, PT, R5, RZ, PT ;  /* 0x000000ff0500720b */ /* 0x004fe40003f2d000 */
[----:B------:R-:W-:Y:S01]  /*02d0*/  MOV R5, 0x1 ;  /* 0x0000000100057802 */ /* 0x000fe20000000f00 */
[----:B------:R-:W-:Y:S10]  /*02e0*/  BRA `(.L_x_2) ;  /* 0x0000000000107947 */ /* 0x000ff40003800000 */
.L_x_3:
[----:B------:R-:W-:Y:S01]  /*02f0*/  ULDC UR6, c[0x0][0x580] ;  /* 0x0001600000067ab9 */ /* 0x000fe20000000800 */
[----:B------:R-:W-:Y:S02]  /*0300*/  MOV R5, 0x1 ;  /* 0x0000000100057802 */ /* 0x000fe40000000f00 */
[----:B------:R-:W-:Y:S02]  /*0310*/  CS2R R6, SRZ ;  /* 0x0000000000067805 */ /* 0x000fe4000001ff00 */
[----:B------:R-:W-:-:S13]  /*0320*/  FSETP.NEU.AND P1, PT, RZ, UR6, PT ;  /* 0x00000006ff007c0b */ /* 0x000fda000bf2d000 */
.L_x_2:
[----:B------:R-:W-:Y:S02]  /*0330*/  ISETP.NE.U32.AND P4, PT, R6, RZ, PT ;  /* 0x000000ff0600720c */ /* 0x000fe40003f85070 */
[----:B------:R-:W-:Y:S02]  /*0340*/  ISETP.NE.AND.EX P5, PT, RZ, UR5, PT, P2 ;  /* 0x00000005ff007c0c */ /* 0x000fe4000bfa5320 */
[----:B------:R-:W-:Y:S02]  /*0350*/  ISETP.NE.AND.EX P2, PT, R7, RZ, PT, P4 ;  /* 0x000000ff0700720c */ /* 0x000fe40003f45340 */
[----:B------:R-:W-:-:S11]  /*0360*/  PLOP3.LUT P0, PT, PT, PT, PT, 0x8, 0x0 ;  /* 0x000000000000781c */ /* 0x000fd60003f0e170 */
[----:B------:R-:W-:Y:S05]  /*0370*/  @P2 BRA P5, `(.L_x_4) ;  /* 0x0000000000342947 */ /* 0x000fea0002800000 */
[----:B------:R-:W-:-:S04]  /*0380*/  ISETP.NE.U32.AND P0, PT, RZ, UR4, PT ;  /* 0x00000004ff007c0c */ /* 0x000fc8000bf05070 */
[----:B------:R-:W-:-:S13]  /*0390*/  ISETP.NE.AND.EX P0, PT, RZ, UR5, PT, P0 ;  /* 0x00000005ff007c0c */ /* 0x000fda000bf05300 */
[----:B------:R-:W-:Y:S05]  /*03a0*/  @!P0 BRA `(.L_x_5) ;  /* 0x0000000000248947 */ /* 0x000fea0003800000 */
[----:B------:R-:W-:Y:S02]  /*03b0*/  PRMT R5, R5, 0x9910, RZ ;  /* 0x0000991005057816 */ /* 0x000fe400000000ff */
[----:B------:R-:W-:Y:S02]  /*03c0*/  ISETP.NE.U32.AND P0, PT, R6, RZ, PT ;  /* 0x000000ff0600720c */ /* 0x000fe40003f05070 */
[----:B------:R-:W-:Y:S02]  /*03d0*/  ISETP.NE.AND P2, PT, R5, RZ, PT ;  /* 0x000000ff0500720c */ /* 0x000fe40003f45270 */
[----:B------:R-:W-:Y:S02]  /*03e0*/  ISETP.NE.AND.EX P0, PT, R7, RZ, PT, P0 ;  /* 0x000000ff0700720c */ /* 0x000fe40003f05300 */
[----:B------:R-:W-:-:S09]  /*03f0*/  SEL R5, RZ, 0xffffffff, P1 ;  /* 0xffffffffff057807 */ /* 0x000fd20000800000 */
[----:B------:R-:W-:-:S04]  /*0400*/  @!P2 SEL R5, RZ, 0xffffffff, P0 ;  /* 0xffffffffff05a807 */ /* 0x000fc80000000000 */
[----:B------:R-:W-:-:S04]  /*0410*/  LOP3.LUT R5, R5, 0x1, RZ, 0xc0, !PT ;  /* 0x0000000105057812 */ /* 0x000fc800078ec0ff */
[----:B------:R-:W-:Y:S01]  /*0420*/  ISETP.EQ.U32.AND P0, PT, R5, 0x1, PT ;  /* 0x000000010500780c */ /* 0x000fe20003f02070 */
[----:B------:R-:W-:-:S12]  /*0430*/  BRA `(.L_x_4) ;  /* 0x0000000000047947 */ /* 0x000fd80003800000 */
.L_x_5:
[----:B------:R-:W-:-:S13]  /*0440*/  PLOP3.LUT P0, PT, P1, PT, PT, 0x8, 0x0 ;  /* 0x000000000000781c */ /* 0x000fda0000f0e170 */
.L_x_4:
[----:B------:R-:W1:Y:S02]  /*0450*/  SHFL.IDX PT, R5, R0, RZ, 0x1f ;  /* 0x00001fff00057589 */ /* 0x000e6400000e0000 */
[----:B-1----:R-:W-:-:S13]  /*0460*/  ISETP.NE.AND P1, PT, R5, RZ, PT ;  /* 0x000000ff0500720c */ /* 0x002fda0003f25270 */
[----:B------:R-:W-:Y:S05]  /*0470*/  @P1 BRA `(.L_x_6) ;  /* 0x0000000000841947 */ /* 0x000fea0003800000 */
[----:B------:R-:W-:Y:S01]  /*0480*/  ELECT P1, URZ, PT ;  /* 0x00000000003f782f */ /* 0x000fe20003820000 */
[----:B------:R-:W-:-:S12]  /*0490*/  BSSY B0, `(.L_x_6) ;  /* 0x000001f000007945 */ /* 0x000fd80003800000 */
[----:B------:R-:W-:Y:S05]  /*04a0*/  @!P1 BRA `(.L_x_7) ;  /* 0x0000000000749947 */ /* 0x000fea0003800000 */
[----:B------:R-:W1:Y:S01]  /*04b0*/  S2UR UR8, SR_CgaCtaId ;  /* 0x00000000000879c3 */ /* 0x000e620000008800 */
[----:B------:R-:W-:Y:S01]  /*04c0*/  UMOV UR4, 0x400 ;  /* 0x0000040000047882 */ /* 0x000fe20000000000 */
[----:B------:R-:W-:Y:S01]  /*04d0*/  UMOV UR5, 0x1 ;  /* 0x0000000100057882 */ /* 0x000fe20000000000 */
[----:B------:R-:W-:Y:S02]  /*04e0*/  UMOV UR6, 0x100 ;  /* 0x0000010000067882 */ /* 0x000fe40000000000 */
[----:B------:R-:W-:-:S04]  /*04f0*/  UIADD3 UR6, -UR6, 0x100000, URZ ;  /* 0x0010000006067890 */ /* 0x000fc8000fffe13f */
[----:B------:R-:W-:Y:S02]  /*0500*/  USHF.L.U32 UR7, UR6, 0xb, URZ ;  /* 0x0000000b06077899 */ /* 0x000fe4000800063f */
[----:B------:R-:W-:Y:S02]  /*0510*/  USHF.L.U32 UR6, UR6, 0x1, URZ ;  /* 0x0000000106067899 */ /* 0x000fe4000800063f */
[----:B-1----:R-:W-:Y:S02]  /*0520*/  ULEA UR8, UR8, UR4, 0x18 ;  /* 0x0000000408087291 */ /* 0x002fe4000f8ec03f */
[----:B------:R-:W-:-:S04]  /*0530*/  UIADD3 UR4, -UR5, 0x100000, URZ ;  /* 0x0010000005047890 */ /* 0x000fc8000fffe13f */
[----:B------:R-:W-:Y:S02]  /*0540*/  USHF.L.U32 UR5, UR4, 0xb, URZ ;  /* 0x0000000b04057899 */ /* 0x000fe4000800063f */
[----:B------:R-:W-:Y:S01]  /*0550*/  USHF.L.U32 UR4, UR4, 0x1, URZ ;  /* 0x0000000104047899 */ /* 0x000fe2000800063f */
[----:B------:R-:W1:Y:S11]  /*0560*/  FENCE.VIEW.ASYNC.S ;  /* 0x00000000000073c6 */ /* 0x000e760000000000 */
[----:B-1----:R1:W2:Y:S01]  /*0570*/  SYNCS.EXCH.64 URZ, [UR8], UR4 ;  /* 0x00000004083f75b2 */ /* 0x0022a20008000100 */
[----:B------:R1:W3:Y:S01]  /*0580*/  SYNCS.EXCH.64 URZ, [UR8+0x40], UR6 ;  /* 0x00004006083f75b2 */ /* 0x0002e20008000100 */
[----:B------:R1:W4:Y:S01]  /*0590*/  SYNCS.EXCH.64 URZ, [UR8+0x8], UR4 ;  /* 0x00000804083f75b2 */ /* 0x0003220008000100 */
[----:B------:R1:W1:Y:S01]  /*05a0*/  SYNCS.EXCH.64 URZ, [UR8+0x48], UR6 ;  /* 0x00004806083f75b2 */ /* 0x0002620008000100 */
        /* <DEDUP_REMOVED lines=12> */
[----:B------:R-:W-:Y:S01]  /*0670*/  NOP ;  /* 0x0000000000007918 */ /* 0x000fe20000000000 */
.L_x_7:
[----:B-1----:R-:W-:Y:S05]  /*0680*/  BSYNC B0 ;  /* 0x0000000000007941 */ /* 0x002fea0003800000 */
.L_x_6:
[----:B------:R-:W1:Y:S01]  /*0690*/  SHFL.IDX PT, R5, R0, RZ, 0x1f ;  /* 0x00001fff00057589 */ /* 0x000e6200000e0000 */
[----:B------:R-:W2:Y:S01]  /*06a0*/  LDC R6, c[0x0][0x904] ;  /* 0x00024100ff067b82 */ /* 0x000ea20000000800 */
[----:B------:R-:W-:Y:S01]  /*06b0*/  NOP ;  /* 0x0000000000007918 */ /* 0x000fe20000000000 */
[----:B-1----:R-:W-:-:S13]  /*06c0*/  ISETP.NE.AND P1, PT, R5, RZ, PT ;  /* 0x000000ff0500720c */ /* 0x002fda0003f25270 */
[----:B------:R-:W-:Y:S05]  /*06d0*/  @P1 BRA `(.L_x_8) ;  /* 0x0000000000581947 */ /* 0x000fea0003800000 */
[----:B------:R-:W1:Y:S01]  /*06e0*/  S2UR UR5, SR_CgaCtaId ;  /* 0x00000000000579c3 */ /* 0x000e620000008800 */
[----:B------:R-:W-:Y:S01]  /*06f0*/  UMOV UR4, 0x400 ;  /* 0x0000040000047882 */ /* 0x000fe20000000000 */
[----:B------:R-:W-:Y:S01]  /*0700*/  UMOV UR6, 0x20 ;  /* 0x0000002000067882 */ /* 0x000fe20000000000 */
[----:B------:R-:W-:Y:S01]  /*0710*/  UMOV UR7, 0x100 ;  /* 0x0000010000077882 */ /* 0x000fe20000000000 */
[----:B------:R-:W-:Y:S01]  /*0720*/  ELECT P1, URZ, PT ;  /* 0x00000000003f782f */ /* 0x000fe20003820000 */
[----:B-1----:R-:W-:Y:S02]  /*0730*/  ULEA UR8, UR5, UR4, 0x18 ;  /* 0x0000000405087291 */ /* 0x002fe4000f8ec03f */
[----:B------:R-:W-:-:S04]  /*0740*/  UIADD3 UR4, -UR6, 0x100000, URZ ;  /* 0x0010000006047890 */ /* 0x000fc8000fffe13f */
[----:B------:R-:W-:Y:S02]  /*0750*/  USHF.L.U32 UR5, UR4, 0xb, URZ ;  /* 0x0000000b04057899 */ /* 0x000fe4000800063f */
[----:B------:R-:W-:Y:S02]  /*0760*/  USHF.L.U32 UR4, UR4, 0x1, URZ ;  /* 0x0000000104047899 */ /* 0x000fe4000800063f */
[----:B------:R-:W-:-:S04]  /*0770*/  UIADD3 UR6, -UR7, 0x100000, URZ ;  /* 0x0010000007067890 */ /* 0x000fc8000fffe13f */
[----:B------:R-:W-:Y:S02]  /*0780*/  USHF.L.U32 UR7, UR6, 0xb, URZ ;  /* 0x0000000b06077899 */ /* 0x000fe4000800063f */
[----:B------:R-:W-:Y:S01]  /*0790*/  USHF.L.U32 UR6, UR6, 0x1, URZ ;  /* 0x0000000106067899 */ /* 0x000fe2000800063f */
[----:B------:R-:W1:Y:S03]  /*07a0*/  FENCE.VIEW.ASYNC.S ;  /* 0x00000000000073c6 */ /* 0x000e660000000000 */
[----:B-1----:R1:W1:Y:S08]  /*07b0*/  SYNCS.EXCH.64 URZ, [UR8+0x80], UR4 ;  /* 0x00008004083f75b2 */ /* 0x0022700008000100 */
        /* <DEDUP_REMOVED lines=8> */
.L_x_8:
[----:B------:R-:W5:Y:S01]  /*0840*/  SHFL.IDX PT, R0, R0, RZ, 0x1f ;  /* 0x00001fff00007589 */ /* 0x000f6200000e0000 */
[----:B--2---:R-:W-:Y:S02]  /*0850*/  ISETP.NE.AND P6, PT, R6, 0x1, PT ;  /* 0x000000010600780c */ /* 0x004fe40003fc5270 */
[----:B------:R-:W-:Y:S01]  /*0860*/  ELECT P1, URZ, PT ;  /* 0x00000000003f782f */ /* 0x000fe20003820000 */
[----:B------:R-:W2:Y:S01]  /*0870*/  S2UR UR37, SR_CgaCtaId ;  /* 0x00000000002579c3 */ /* 0x000ea20000008800 */
[----:B------:R-:W3:Y:S01]  /*0880*/  S2R R7, SR_CTAID.Y ;  /* 0x0000000000077919 */ /* 0x000ee20000002600 */
[----:B------:R-:W-:Y:S01]  /*0890*/  ISETP.NE.AND P4, PT, R4, RZ, PT ;  /* 0x000000ff0400720c */ /* 0x000fe20003f85270 */
[----:B-1----:R-:W-:Y:S01]  /*08a0*/  UMOV UR4, 0x20 ;  /* 0x0000002000047882 */ /* 0x002fe20000000000 */
[----:B------:R-:W-:Y:S01]  /*08b0*/  NOP ;  /* 0x0000000000007918 */ /* 0x000fe20000000000 */
[----:B------:R-:W1:Y:S05]  /*08c0*/  S2R R8, SR_CTAID.X ;  /* 0x0000000000087919 */ /* 0x000e6a0000002500 */
[----:B------:R-:W1:Y:S01]  /*08d0*/  @P6 LDC R9, c[0x0][0x10] ;  /* 0x00000400ff096b82 */ /* 0x000e620000000800 */
[----:B------:R-:W-:-:S07]  /*08e0*/  @P6 MOV R11, RZ ;  /* 0x000000ff000b6202 */ /* 0x000fce0000000f00 */
[----:B------:R-:W4:Y:S01]  /*08f0*/  @!P6 LDC R5, c[0x0][0xc] ;  /* 0x00000300ff05eb82 */ /* 0x000f220000000800 */
[----:B-----5:R-:W-:Y:S02]  /*0900*/  ISETP.NE.OR P2, PT, R0, RZ, !P1 ;  /* 0x000000ff0000720c */ /* 0x020fe40004f45670 */
[----:B------:R-:W-:-:S04]  /*0910*/  ISETP.EQ.OR P1, PT, R4, 0x3, !P4 ;  /* 0x000000030400780c */ /* 0x000fc80006722670 */
[----:B------:R-:W-:Y:S02]  /*0920*/  ISETP.EQ.AND P1, PT, R12, RZ, P1 ;  /* 0x000000ff0c00720c */ /* 0x000fe40000f22270 */
[----:B---3--:R-:W-:-:S05]  /*0930*/  @P6 MOV R10, R7 ;  /* 0x00000007000a6202 */ /* 0x008fca0000000f00 */
[----:B------:R-:W-:Y:S01]  /*0940*/  VOTEU.ALL UP0, P2 ;  /* 0x00000000003f7886 */ /* 0x000fe20001000000 */
[----:B------:R-:W-:Y:S01]  /*0950*/  VOTEU.ALL UP1, P2 ;  /* 0x00000000003f7886 */ /* 0x000fe20001020000 */
[----:B-1----:R-:W-:Y:S01]  /*0960*/  @P6 IMAD.WIDE.U32 R10, R8, R9, R10 ;  /* 0x00000009080a6225 */ /* 0x002fe200078e000a */
[----:B------:R-:W-:Y:S02]  /*0970*/  @P6 MOV R9, RZ ;  /* 0x000000ff00096202 */ /* 0x000fe40000000f00 */
[----:B------:R-:W-:Y:S01]  /*0980*/  @!UP0 UMOV UR6, 0x400 ;  /* 0x0000040000068882 */ /* 0x000fe20000000000 */
[----:B------:R-:W-:-:S04]  /*0990*/  @!UP0 UIADD3 UR4, -UR4, 0x100000, URZ ;  /* 0x0010000004048890 */ /* 0x000fc8000fffe13f */
[----:B------:R-:W-:Y:S02]  /*09a0*/  @!UP0 USHF.L.U32 UR5, UR4, 0xb, URZ ;  /* 0x0000000b04058899 */ /* 0x000fe4000800063f */
[----:B------:R-:W-:Y:S01]  /*09b0*/  @!UP0 USHF.L.U32 UR4, UR4, 0x1, URZ ;  /* 0x0000000104048899 */ /* 0x000fe2000800063f */
[----:B------:R-:W-:Y:S01]  /*09c0*/  @P6 IADD3 R19, R11, R9, RZ ;  /* 0x000000090b136210 */ /* 0x000fe20007ffe0ff */
[----:B--2---:R-:W-:Y:S01]  /*09d0*/  @!UP0 ULEA UR8, UR37, UR6, 0x18 ;  /* 0x0000000625088291 */ /* 0x004fe2000f8ec03f */
[----:B------:R-:W-:Y:S01]  /*09e0*/  MOV R9, RZ ;  /* 0x000000ff00097202 */ /* 0x000fe20000000f00 */
[----:B------:R-:W-:Y:S01]  /*09f0*/  VOTEU.ALL UP0, P2 ;  /* 0x00000000003f7886 */ /* 0x000fe20001000000 */
[C---:B------:R-:W-:Y:S01]  /*0a00*/  ISETP.NE.AND P2, PT, R12.reuse, RZ, PT ;  /* 0x000000ff0c00720c */ /* 0x040fe20003f45270 */
[----:B------:R-:W-:Y:S01]  /*0a10*/  ULDC UR6, c[0x0][0xc] ;  /* 0x0000030000067ab9 */ /* 0x000fe20000000800 */
[----:B------:R-:W-:Y:S01]  /*0a20*/  @P6 MOV R18, R10 ;  /* 0x0000000a00126202 */ /* 0x000fe20000000f00 */
[----:B----4-:R-:W-:Y:S01]  /*0a30*/  @!P6 IMAD.WIDE.U32 R10, R5, R7, R8 ;  /* 0x00000007050ae225 */ /* 0x010fe200078e0008 */
[----:B------:R-:W-:Y:S01]  /*0a40*/  IADD3 R12, R12, -0x1, RZ ;  /* 0xffffffff0c0c7810 */ /* 0x000fe20007ffe0ff */
[----:B------:R-:W-:Y:S01]  /*0a50*/  ULDC UR7, c[0x0][0x10] ;  /* 0x0000040000077ab9 */ /* 0x000fe20000000800 */
[----:B------:R-:W-:-:S02]  /*0a60*/  SEL R5, RZ, 0x1, !P1 ;  /* 0x00000001ff057807 */ /* 0x000fc40004800000 */
[----:B------:R-:W-:Y:S01]  /*0a70*/  ISETP.GE.U32.AND P1, PT, R12, 0x2, PT ;  /* 0x000000020c00780c */ /* 0x000fe20003f26070 */
[----:B------:R-:W1:Y:S02]  /*0a80*/  FENCE.VIEW.ASYNC.S ;  /* 0x00000000000073c6 */ /* 0x000e640000000000 */
[----:B-1----:R-:W1:Y:S01]  /*0a90*/  @!UP0 SYNCS.EXCH.64 URZ, [UR8+0xc0], UR4 ;  /* 0x0000c004083f85b2 */ /* 0x002e620008000100 */
[----:B------:R-:W-:Y:S02]  /*0aa0*/  @!P6 MOV R18, R10 ;  /* 0x0000000a0012e202 */ /* 0x000fe40000000f00 */
[----:B------:R-:W-:Y:S02]  /*0ab0*/  @!P6 MOV R19, R11 ;  /* 0x0000000b0013e202 */ /* 0x000fe40000000f00 */
[----:B------:R-:W-:Y:S01]  /*0ac0*/  SEL R5, R5, 0x2, P1 ;  /* 0x0000000205057807 */ /* 0x000fe20000800000 */
[----:B------:R2:W-:Y:S01]  /*0ad0*/  STL [R1+0xc0], R18 ;  /* 0x0000c01201007387 */ /* 0x0005e20000100800 */
[----:B------:R-:W-:-:S03]  /*0ae0*/  ISETP.EQ.AND P5, PT, R4, 0x2, !P2 ;  /* 0x000000020400780c */ /* 0x000fc600057a2270 */
[----:B------:R2:W-:Y:S01]  /*0af0*/  STL [R1+0xc4], R19 ;  /* 0x0000c41301007387 */ /* 0x0005e20000100800 */
[----:B------:R-:W-:-:S03]  /*0b00*/  SEL R0, RZ, 0x1, !P5 ;  /* 0x00000001ff007807 */ /* 0x000fc60006800000 */
[----:B------:R2:W-:Y:S01]  /*0b10*/  STL [R1+0xc8], R5 ;  /* 0x0000c80501007387 */ /* 0x0005e20000100800 */
[----:B------:R-:W-:Y:S01]  /*0b20*/  SEL R0, R0, 0x2, P1 ;  /* 0x0000000200007807 */ /* 0x000fe20000800000 */
[----:B------:R3:W1:Y:S01]  /*0b30*/  @!UP1 SYNCS.EXCH.64 URZ, [UR8+0xc8], UR4 ;  /* 0x0000c804083f95b2 */ /* 0x0006620008000100 */
[----:B------:R-:W-:Y:S01]  /*0b40*/  NOP ;  /* 0x0000000000007918 */ /* 0x000fe20000000000 */
[----:B---3--:R-:W-:-:S03]  /*0b50*/  UIMAD.WIDE.U32 UR4, UR6, UR7, URZ ;  /* 0x00000007060472a5 */ /* 0x008fc6000f8e003f */
[----:B------:R-:W-:Y:S02]  /*0b60*/  ULDC UR6, c[0x0][0x14] ;  /* 0x0000050000067ab9 */ /* 0x000fe40000000800 */
[----:B------:R-:W-:Y:S02]  /*0b70*/  UIMAD.WIDE.U32 UR40, UR4, UR6, URZ ;  /* 0x00000006042872a5 */ /* 0x000fe4000f8e003f */
[----:B------:R-:W-:-:S04]  /*0b80*/  UIMAD UR38, UR5, UR6, URZ ;  /* 0x00000006052672a4 */ /* 0x000fc8000f8e023f */
[----:B------:R-:W-:Y:S01]  /*0b90*/  UIADD3 UR38, UR41, UR38, URZ ;  /* 0x0000002629267290 */ /* 0x000fe2000fffe03f */
[----:B-1----:R-:W-:Y:S06]  /*0ba0*/  BAR.SYNC.DEFER_BLOCKING 0x0 ;  /* 0x0000000000007b1d */ /* 0x002fec0000010000 */
[----:B--2---:R-:W-:Y:S05]  /*0bb0*/  @!P2 BRA `(.L_x_9) ;  /* 0x0000017000a8a947 */ /* 0x004fea0003800000 */
[----:B------:R-:W-:-:S13]  /*0bc0*/  ISETP.GT.U32.AND P0, PT, R12, 0x1, PT ;  /* 0x000000010c00780c */ /* 0x000fda0003f04070 */
[----:B------:R-:W-:Y:S05]  /*0bd0*/  @P0 EXIT ;  /* 0x000000000000094d */ /* 0x000fea0003800000 */
[----:B------:R-:W-:Y:S01]  /*0be0*/  PRMT R2, RZ, 0x7610, R2 ;  /* 0x00007610ff027816 */ /* 0x000fe20000000002 */
[----:B------:R-:W-:Y:S01]  /*0bf0*/  ULDC.64 UR4, c[0x0][0x8f8] ;  /* 0x00023e0000047ab9 */ /* 0x000fe20000000a00 */
[----:B------:R-:W-:Y:S01]  /*0c00*/  UMOV UR51, 0xffffffff ;  /* 0xffffffff00337882 */ /* 0x000fe20000000000 */
[----:B------:R-:W-:Y:S02]  /*0c10*/  ISETP.GE.U32.AND P0, PT, R18, UR4, PT ;  /* 0x0000000412007c0c */ /* 0x000fe4000bf06070 */
[----:B------:R1:W-:Y:S01]  /*0c20*/  STL.S16 [R1+0xd0], R2 ;  /* 0x0000d00201007387 */ /* 0x0003e20000100600 */
[----:B------:R-:W-:Y:S02]  /*0c30*/  MOV R6, 0xffffffff ;  /* 0xffffffff00067802 */ /* 0x000fe40000000f00 */
[----:B------:R-:W-:Y:S02]  /*0c40*/  ISETP.GE.U32.AND.EX P0, PT, R19, UR5, PT, P0 ;  /* 0x0000000513007c0c */ /* 0x000fe4000bf06100 */
[----:B------:R-:W-:-:S02]  /*0c50*/  MOV R5, 0xffffffff ;  /* 0xffffffff00057802 */ /* 0x000fc40000000f00 */
[----:B------:R-:W-:-:S09]  /*0c60*/  PRMT R4, RZ, 0x7610, R4 ;  /* 0x00007610ff047816 */ /* 0x000fd20000000004 */
[----:B-1----:R-:W-:Y:S05]  /*0c70*/  @P0 BRA `(.L_x_10) ;  /* 0x0000000400640947 */ /* 0x002fea0003800000 */
[----:B------:R-:W1:Y:S01]  /*0c80*/  LDC.64 R14, c[0x0][0x8d0] ;  /* 0x00023400ff0e7b82 */ /* 0x000e620000000a00 */
[----:B------:R-:W-:Y:S02]  /*0c90*/  MOV R2, R18 ;  /* 0x0000001200027202 */ /* 0x000fe40000000f00 */
[----:B------:R-:W-:-:S05]  /*0ca0*/  MOV R3, R19 ;  /* 0x0000001300037202 */ /* 0x000fca0000000f00 */
[----:B------:R-:W2:Y:S08]  /*0cb0*/  LDC R6, c[0x0][0x8d8] ;  /* 0x00023600ff067b82 */ /* 0x000eb00000000800 */
[----:B------:R-:W3:Y:S01]  /*0cc0*/  LDC.64 R16, c[0x0][0x8c8] ;  /* 0x00023200ff107b82 */ /* 0x000ee20000000a00 */
[----:B-1----:R-:W-:-:S04]  /*0cd0*/  ISETP.NE.U32.AND P0, PT, R14, RZ, PT ;  /* 0x000000ff0e00720c */ /* 0x002fc80003f05070 */
[----:B------:R-:W-:-:S13]  /*0ce0*/  ISETP.NE.AND.EX P0, PT, R15, RZ, PT, P0 ;  /* 0x000000ff0f00720c */ /* 0x000fda0003f05300 */
[----:B--23--:R-:W-:Y:S05]  /*0cf0*/  @!P0 BRA `(.L_x_11) ;  /* 0x0000000000288947 */ /* 0x00cfea0003800000 */
[----:B------:R-:W1:Y:S02]  /*0d00*/  LDC R11, c[0x0][0x8dc] ;  /* 0x00023700ff0b7b82 */ /* 0x000e640000000800 */
[----:B-1----:R-:W-:-:S04]  /*0d10*/  IADD3 R11, P0, R18, R11, RZ ;  /* 0x0000000b120b7210 */ /* 0x002fc80007f1e0ff */
[----:B------:R-:W-:-:S05]  /*0d20*/  IADD3.X R13, RZ, R19, RZ, P0, !PT ;  /* 0x00000013ff0d7210 */ /* 0x000fca00007fe4ff */
[----:B------:R-:W-:-:S04]  /*0d30*/  IMAD.WIDE.U32 R2, R13, R14, RZ ;  /* 0x0000000e0d027225 */ /* 0x000fc800078e00ff */
[----:B------:R-:W-:-:S04]  /*0d40*/  IMAD.WIDE.U32 R4, P0, R11, R15, R2 ;  /* 0x0000000f0b047225 */ /* 0x000fc80007800002 */
[----:B------:R-:W-:Y:S01]  /*0d50*/  IMAD.WIDE.U32 R2, R11, R14, RZ ;  /* 0x0000000e0b027225 */ /* 0x000fe200078e00ff */
[----:B------:R-:W-:Y:S02]  /*0d60*/  IADD3.X R11, RZ, RZ, RZ, P0, !PT ;  /* 0x000000ffff0b7210 */ /* 0x000fe400007fe4ff */
[----:B------:R-:W-:Y:S02]  /*0d70*/  MOV R10, R5 ;  /* 0x00000005000a7202 */ /* 0x000fe40000000f00 */
[----:B------:R-:W-:-:S05]  /*0d80*/  IADD3 RZ, P0, R3, R4, RZ ;  /* 0x0000000403ff7210 */ /* 0x000fca0007f1e0ff */
[----:B------:R-:W-:-:S08]  /*0d90*/  IMAD.WIDE.U32.X R2, R13, R15, R10, P0 ;  /* 0x0000000f0d027225 */ /* 0x000fd000000e040a */
.L_x_11:
[-CC-:B------:R-:W-:Y:S01]  /*0da0*/  SHF.R.U64 R23, R2, R6.reuse, R3.reuse ;  /* 0x0000000602177219 */ /* 0x180fe20000001203 */
[----:B------:R-:W1:Y:S01]  /*0db0*/  LDC R10, c[0x0][0x8c0] ;  /* 0x00023000ff0a7b82 */ /* 0x000e620000000800 */
[----:B------:R-:W-:Y:S01]  /*0dc0*/  SHF.R.U32.HI R2, RZ, R6, R3 ;  /* 0x00000006ff027219 */ /* 0x000fe20000011603 */
[----:B------:R-:W-:Y:S01]  /*0dd0*/  ULDC UR4, c[0x0][0x150] ;  /* 0x0000540000047ab9 */ /* 0x000fe20000000800 */
[----:B------:R-:W-:Y:S02]  /*0de0*/  IADD3 R9, P0, RZ, -R23, RZ ;  /* 0x80000017ff097210 */ /* 0x000fe40007f1e0ff */
[----:B------:R-:W-:Y:S02]  /*0df0*/  MOV R3, R19 ;  /* 0x0000001300037202 */ /* 0x000fe40000000f00 */
[----:B------:R-:W-:Y:S01]  /*0e00*/  IADD3.X R11, RZ, ~R2, RZ, P0, !PT ;  /* 0x80000002ff0b7210 */ /* 0x000fe200007fe4ff */
[----:B------:R-:W2:Y:S01]  /*0e10*/  LDC R12, c[0x0][0x8b0] ;  /* 0x00022c00ff0c7b82 */ /* 0x000ea20000000800 */
[----:B------:R-:W-:-:S02]  /*0e20*/  MOV R2, R18 ;  /* 0x0000001200027202 */ /* 0x000fc40000000f00 */
[----:B------:R-:W-:Y:S01]  /*0e30*/  I2FP.F32.U32 R4, R8 ;  /* 0x0000000800047245 */ /* 0x000fe20000201000 */
[-C--:B------:R-:W-:Y:S02]  /*0e40*/  IMAD R6, R11, R16.reuse, RZ ;  /* 0x000000100b067224 */ /* 0x080fe400078e02ff */
[C---:B------:R-:W-:Y:S02]  /*0e50*/  IMAD.WIDE.U32 R2, R9.reuse, R16, R2 ;  /* 0x0000001009027225 */ /* 0x040fe400078e0002 */
[----:B------:R-:W3:Y:S02]  /*0e60*/  LDC.64 R18, c[0x0][0x8e8] ;  /* 0x00023a00ff127b82 */ /* 0x000ee40000000a00 */
[----:B------:R-:W-:Y:S01]  /*0e70*/  FMUL R4, R4, UR4 ;  /* 0x0000000404047c20 */ /* 0x000fe20008400000 */
[----:B------:R-:W-:Y:S01]  /*0e80*/  IMAD R9, R9, R17, R6 ;  /* 0x0000001109097224 */ /* 0x000fe200078e0206 */
[----:B------:R-:W-:-:S04]  /*0e90*/  ULDC UR4, c[0x0][0x154] ;  /* 0x0000550000047ab9 */ /* 0x000fc80000000800 */
[----:B------:R-:W4:Y:S01]  /*0ea0*/  F2I.U32.TRUNC.NTZ R4, R4 ;  /* 0x0000000400047305 */ /* 0x000f22000020f000 */
[----:B------:R-:W5:Y:S01]  /*0eb0*/  LDC R11, c[0x0][0x900] ;  /* 0x00024000ff0b7b82 */ /* 0x000f620000000800 */
[----:B------:R-:W-:-:S04]  /*0ec0*/  IADD3 R9, R3, R9, RZ ;  /* 0x0000000903097210 */ /* 0x000fc80007ffe0ff */
[-CC-:B-1----:R-:W-:Y:S02]  /*0ed0*/  SHF.R.U64 R16, R2, R10.reuse, R9.reuse ;  /* 0x0000000a02107219 */ /* 0x182fe40000001209 */
[----:B------:R-:W-:Y:S01]  /*0ee0*/  I2FP.F32.U32 R2, R7 ;  /* 0x0000000700027245 */ /* 0x000fe20000201000 */
[----:B------:R-:W1:Y:S01]  /*0ef0*/  LDC R5, c[0x0][0x144] ;  /* 0x00005100ff057b82 */ /* 0x000e620000000800 */
[----:B------:R-:W-:Y:S02]  /*0f00*/  SHF.R.U32.HI R9, RZ, R10, R9 ;  /* 0x0000000aff097219 */ /* 0x000fe40000011609 */
[----:B------:R-:W-:Y:S01]  /*0f10*/  MOV R10, 0x1 ;  /* 0x00000001000a7802 */ /* 0x000fe20000000f00 */
[----:B------:R-:W-:Y:S01]  /*0f20*/  FMUL R3, R2, UR4 ;  /* 0x0000000402037c20 */ /* 0x000fe20008400000 */
[----:B--2---:R-:W-:Y:S02]  /*0f30*/  SHF.R.U64 R22, R16, R12, R9 ;  /* 0x0000000c10167219 */ /* 0x004fe40000001209 */
[----:B----4-:R-:W-:Y:S01]  /*0f40*/  IADD3 R6, -R4, RZ, RZ ;  /* 0x000000ff04067210 */ /* 0x010fe20007ffe1ff */
[----:B------:R-:W2:Y:S01]  /*0f50*/  LDC R14, c[0x0][0x148] ;  /* 0x00005200ff0e7b82 */ /* 0x000ea20000000800 */
[----:B---3--:R-:W-:-:S02]  /*0f60*/  ISETP.NE.U32.AND P0, PT, R18, RZ, PT ;  /* 0x000000ff1200720c */ /* 0x008fc40003f05070 */
[----:B------:R-:W-:Y:S02]  /*0f70*/  SHF.R.U32.HI R4, RZ, R12, R9 ;  /* 0x0000000cff047219 */ /* 0x000fe40000011609 */
[----:B------:R-:W-:Y:S01]  /*0f80*/  ISETP.NE.AND.EX P0, PT, R19, RZ, PT, P0 ;  /* 0x000000ff1300720c */ /* 0x000fe20003f05300 */
[----:B------:R3:W4:Y:S01]  /*0f90*/  F2I.U32.TRUNC.NTZ R12, R3 ;  /* 0x00000003000c7305 */ /* 0x000722000020f000 */
[----:B------:R-:W-:Y:S01]  /*0fa0*/  MOV R2, 0xffffffff ;  /* 0xffffffff00027802 */ /* 0x000fe20000000f00 */
[----:B------:R-:W2:Y:S01]  /*0fb0*/  LDC R15, c[0x0][0x8a8] ;  /* 0x00022a00ff0f7b82 */ /* 0x000ea20000000800 */
[-CC-:B-----5:R-:W-:Y:S02]  /*0fc0*/  SHF.R.U64 R24, R22, R11.reuse, R4.reuse ;  /* 0x0000000b16187219 */ /* 0x1a0fe40000001204 */
[-C--:B------:R-:W-:Y:S02]  /*0fd0*/  SHF.L.U32 R2, R2, R11.reuse, RZ ;  /* 0x0000000b02027219 */ /* 0x080fe400000006ff */
[----:B------:R-:W-:-:S02]  /*0fe0*/  SHF.R.U32.HI R4, RZ, R11, R4 ;  /* 0x0000000bff047219 */ /* 0x000fc40000011604 */
[----:B------:R-:W-:Y:S01]  /*0ff0*/  SHF.L.U32 R10, R10, R11, RZ ;  /* 0x0000000b0a0a7219 */ /* 0x000fe200000006ff */
[----:B------:R-:W2:Y:S01]  /*1000*/  LDC R17, c[0x0][0x8f0] ;  /* 0x00023c00ff117b82 */ /* 0x000ea20000000800 */
[----:B------:R-:W-:Y:S01]  /*1010*/  LOP3.LUT R11, RZ, R2, RZ, 0x33, !PT ;  /* 0x00000002ff0b7212 */ /* 0x000fe200078e33ff */
[----:B-1----:R-:W-:Y:S01]  /*1020*/  IMAD R6, R5, R6, R8 ;  /* 0x0000000605067224 */ /* 0x002fe200078e0208 */
[----:B------:R-:W-:Y:S02]  /*1030*/  MOV R2, R24 ;  /* 0x0000001800027202 */ /* 0x000fe40000000f00 */
[----:B---3--:R-:W-:-:S03]  /*1040*/  MOV R3, R4 ;  /* 0x0000000400037202 */ /* 0x008fc60000000f00 */
[----:B------:R-:W1:Y:S08]  /*1050*/  LDC R21, c[0x0][0x8e0] ;  /* 0x00023800ff157b82 */ /* 0x000e700000000800 */
[----:B------:R-:W3:Y:S01]  /*1060*/  LDC R20, c[0x0][0x8b8] ;  /* 0x00022e00ff147b82 */ /* 0x000ee20000000800 */
[----:B----4-:R-:W-:Y:S05]  /*1070*/  @!P0 BRA `(.L_x_12) ;  /* 0x0000000000288947 */ /* 0x010fea0003800000 */
[----:B------:R-:W4:Y:S02]  /*1080*/  LDC R9, c[0x0][0x8f4] ;  /* 0x00023d00ff097b82 */ /* 0x000f240000000800 */
[----:B----4-:R-:W-:-:S04]  /*1090*/  IADD3 R9, P0, R24, R9, RZ ;  /* 0x0000000918097210 */ /* 0x010fc80007f1e0ff */
        /* <DEDUP_REMOVED lines=8> */
.L_x_12:
[----:B--2---:R-:W-:Y:S02]  /*1120*/  SHF.R.U64 R2, R2, R17, R3 ;  /* 0x0000001102027219 */ /* 0x004fe40000001203 */
[----:B------:R-:W-:Y:S02]  /*1130*/  LOP3.LUT R11, R22, R11, RZ, 0xc0, !PT ;  /* 0x0000000b160b7212 */ /* 0x000fe400078ec0ff */
[----:B------:R-:W-:Y:S02]  /*1140*/  IADD3 R12, -R12, RZ, RZ ;  /* 0x000000ff0c0c7210 */ /* 0x000fe40007ffe1ff */
[----:B------:R-:W-:Y:S01]  /*1150*/  IADD3 R3, R15, -0x1, RZ ;  /* 0xffffffff0f037810 */ /* 0x000fe20007ffe0ff */
[----:B------:R-:W-:Y:S01]  /*1160*/  IMAD R11, R10, R2, R11 ;  /* 0x000000020a0b7224 */ /* 0x000fe200078e020b */
[----:B------:R-:W-:Y:S01]  /*1170*/  IADD3 R4, -R2, RZ, RZ ;  /* 0x000000ff02047210 */ /* 0x000fe20007ffe1ff */
[----:B------:R-:W-:Y:S01]  /*1180*/  @P6 IMAD R6, R14, R12, R7 ;  /* 0x0000000c0e066224 */ /* 0x000fe200078e0207 */
[----:B------:R-:W-:-:S02]  /*1190*/  LOP3.LUT R3, R16, R3, RZ, 0xc0, !PT ;  /* 0x0000000310037212 */ /* 0x000fc400078ec0ff */
[----:B------:R-:W-:Y:S01]  /*11a0*/  R2UR UR51, R23 ;  /* 0x00000000173372ca */ /* 0x000fe200000e0000 */
[----:B-1----:R-:W-:Y:S01]  /*11b0*/  IMAD R2, R4, R21, R24 ;  /* 0x0000001504027224 */ /* 0x002fe200078e0218 */
[----:B------:R-:W-:Y:S01]  /*11c0*/  MOV R4, 0x1 ;  /* 0x0000000100047802 */ /* 0x000fe20000000f00 */
[----:B---3--:R-:W-:Y:S02]  /*11d0*/  IMAD R6, R11, R20, R6 ;  /* 0x000000140b067224 */ /* 0x008fe400078e0206 */
[----:B------:R-:W-:-:S05]  /*11e0*/  IMAD R3, R2, R15, R3 ;  /* 0x0000000f02037224 */ /* 0x000fca00078e0203 */
[----:B------:R-:W-:Y:S02]  /*11f0*/  SEL R5, R3, R6, !P6 ;  /* 0x0000000603057207 */ /* 0x000fe40007000000 */
[----:B------:R-:W-:-:S07]  /*1200*/  SEL R6, R6, R3, !P6 ;  /* 0x0000000306067207 */ /* 0x000fce0007000000 */
.L_x_10:
[----:B------:R-:W-:-:S08]  /*1210*/  NOP ;  /* 0x0000000000007918 */ /* 0x000fd00000000000 */
[----:B------:R-:W1:Y:S02]  /*1220*/  USETMAXREG.TRY_ALLOC.CTAPOOL UP0, 0xe8 ;  /* 0x000000e8000079c8 */ /* 0x000e640008000600 */
[----:B-1----:R-:W-:-:S13]  /*1230*/  PLOP3.LUT P0, PT, PT, PT, UP0, 0x80, 0x0 ;  /* 0x000000000000781c */ /* 0x002fda0003f0f008 */
[----:B------:R-:W-:Y:S05]  /*1240*/  @!P0 BRA `(.L_x_10) ;  /* 0xfffffffc00f08947 */ /* 0x000fea000383ffff */
[----:B------:R-:W-:Y:S02]  /*1250*/  ULDC.64 UR4, c[0x0][0x590] ;  /* 0x0001640000047ab9 */ /* 0x000fe40000000a00 */
[----:B------:R-:W-:-:S04]  /*1260*/  ISETP.NE.U32.AND P0, PT, RZ, UR4, PT ;  /* 0x00000004ff007c0c */ /* 0x000fc8000bf05070 */
[----:B------:R-:W-:-:S13]  /*1270*/  ISETP.NE.AND.EX P0, PT, RZ, UR5, PT, P0 ;  /* 0x00000005ff007c0c */ /* 0x000fda000bf05300 */
[----:B------:R-:W-:Y:S05]  /*1280*/  @P0 BRA `(.L_x_13) ;  /* 0x0000000000340947 */ /* 0x000fea0003800000 */
[----:B------:R-:W-:Y:S02]  /*1290*/  ULDC.64 UR4, c[0x0][0x588] ;  /* 0x0001620000047ab9 */ /* 0x000fe40000000a00 */
[----:B------:R-:W-:-:S04]  /*12a0*/  ISETP.NE.U32.AND P0, PT, RZ, UR4, PT ;  /* 0x00000004ff007c0c */ /* 0x000fc8000bf05070 */
[----:B------:R-:W-:-:S13]  /*12b0*/  ISETP.NE.AND.EX P0, PT, RZ, UR5, PT, P0 ;  /* 0x00000005ff007c0c */ /* 0x000fda000bf05300 */
[----:B------:R-:W-:Y:S05]  /*12c0*/  @!P0 BRA `(.L_x_14) ;  /* 0x0000000000148947 */ /* 0x000fea0003800000 */
[----:B------:R-:W1:Y:S02]  /*12d0*/  LDC.64 R16, c[0x0][0x588] ;  /* 0x00016200ff107b82 */ /* 0x000e640000000a00 */
[----:B-1----:R1:W5:Y:S01]  /*12e0*/  LDG.E R16, desc[UR42][R16.64] ;  /* 0x0000002a10107981 */ /* 0x002362000c1e1900 */
[----:B------:R-:W-:-:S05]  /*12f0*/  MOV R2, 0x1 ;  /* 0x0000000100027802 */ /* 0x000fca0000000f00 */
[----:B------:R1:W-:Y:S01]  /*1300*/  STL.S16 [R1+0xd0], R2 ;  /* 0x0000d00201007387 */ /* 0x0003e20000100600 */
[----:B------:R-:W-:Y:S05]  /*1310*/  BRA `(.L_x_13) ;  /* 0x0000000000107947 */ /* 0x000fea0003800000 */
.L_x_14:
[----:B------:R-:W-:Y:S01]  /*1320*/  MOV R2, 0x1 ;  /* 0x0000000100027802 */ /* 0x000fe20000000f00 */
[----:B------:R-:W-:Y:S02]  /*1330*/  ULDC UR4, c[0x0][0x580] ;  /* 0x0001600000047ab9 */ /* 0x000fe40000000800 */
[----:B------:R-:W-:Y:S02]  /*1340*/  MOV R16, UR4 ;  /* 0x0000000400107c02 */ /* 0x000fe40008000f00 */
[----:B------:R2:W-:Y:S05]  /*1350*/  STL.S16 [R1+0xd0], R2 ;  /* 0x0000d00201007387 */ /* 0x0005ea0000100600 */
.L_x_13:
        /* <DEDUP_REMOVED lines=8> */
[----:B-12---:R-:W1:Y:S02]  /*13e0*/  LDC.64 R2, c[0x0][0x5a8] ;  /* 0x00016a00ff027b82 */ /* 0x006e640000000a00 */
[----:B-1----:R3:W5:Y:S01]  /*13f0*/  LDG.E R2, desc[UR42][R2.64] ;  /* 0x0000002a02027981 */ /* 0x002762000c1e1900 */
[----:B------:R-:W-:Y:S05]  /*1400*/  BRA `(.L_x_15) ;  /* 0x0000000000087947 */ /* 0x000fea0003800000 */
.L_x_16:
[----:B------:R-:W-:Y:S02]  /*1410*/  ULDC UR4, c[0x0][0x5a0] ;  /* 0x0001680000047ab9 */ /* 0x000fe40000000800 */
[----:B-12---:R-:W-:-:S07]  /*1420*/  MOV R2, UR4 ;  /* 0x0000000400027c02 */ /* 0x006fce0008000f00 */
.L_x_15:
[----:B------:R-:W-:-:S13]  /*1430*/  LOP3.LUT P0, RZ, R4, 0xff, RZ, 0xc0, !PT ;  /* 0x000000ff04ff7812 */ /* 0x000fda000780c0ff */
[----:B------:R-:W-:Y:S05]  /*1440*/  @!P0 EXIT ;  /* 0x000000000000894d */ /* 0x000fea0003800000 */
[----:B---3--:R-:W3:Y:S01]  /*1450*/  LDL R3, [R1+0xc8] ;  /* 0x0000c80001037983 */ /* 0x008ee20000100800 */
[----:B------:R-:W-:Y:S01]  /*1460*/  LOP3.LUT R4, R0, 0x1, RZ, 0xfc, !PT ;  /* 0x0000000100047812 */ /* 0x000fe200078efcff */
[----:B------:R-:W-:Y:S01]  /*1470*/  ULDC UR4, c[0x0][0x28c] ;  /* 0x0000a30000047ab9 */ /* 0x000fe20000000800 */
[----:B------:R-:W-:Y:S01]  /*1480*/  ULDC.64 UR44, c[0x0][0x198] ;  /* 0x00006600002c7ab9 */ /* 0x000fe20000000a00 */
[----:B------:R-:W-:Y:S02]  /*1490*/  UIADD3 UR4, UR4, 0x3f, URZ ;  /* 0x0000003f04047890 */ /* 0x000fe4000fffe03f */
[----:B------:R4:W-:Y:S01]  /*14a0*/  STL [R1+0xcc], R4 ;  /* 0x0000cc0401007387 */ /* 0x0009e20000100800 */
[----:B------:R-:W-:Y:S01]  /*14b0*/  UMOV UR36, URZ ;  /* 0x0000003f00247c82 */ /* 0x000fe20008000000 */
[----:B------:R-:W-:Y:S02]  /*14c0*/  USHF.R.S32.HI UR5, URZ, 0x1f, UR4 ;  /* 0x0000001f3f057899 */ /* 0x000fe40008011404 */
[----:B------:R4:W-:Y:S01]  /*14d0*/  STL [R1+0xb8], RZ ;  /* 0x0000b8ff01007387 */ /* 0x0009e20000100800 */
[----:B------:R-:W-:Y:S01]  /*14e0*/  UMOV UR39, URZ ;  /* 0x0000003f00277c82 */ /* 0x000fe20008000000 */
[----:B------:R-:W-:-:S04]  /*14f0*/  ULEA.HI UR5, UR5, UR4, URZ, 0x6 ;  /* 0x0000000405057291 */ /* 0x000fc8000f8f303f */
[----:B------:R-:W-:Y:S01]  /*1500*/  USHF.R.S32.HI UR46, URZ, 0x6, UR5 ;  /* 0x000000063f2e7899 */ /* 0x000fe20008011405 */
[----:B---3--:R-:W-:-:S05]  /*1510*/  LOP3.LUT R0, R3, 0x1, RZ, 0xfc, !PT ;  /* 0x0000000103007812 */ /* 0x008fca00078efcff */
[----:B------:R4:W-:Y:S04]  /*1520*/  STL [R1+0xbc], R0 ;  /* 0x0000bc0001007387 */ /* 0x0009e80000100800 */
[----:B------:R4:W-:Y:S02]  /*1530*/  STL [R1+0xb4], RZ ;  /* 0x0000b4ff01007387 */ /* 0x0009e40000100800 */
.L_x_138:
[----:B----4-:R-:W3:Y:S01]  /*1540*/  S2R R0, SR_TID.X ;  /* 0x0000000000007919 */ /* 0x010ee20000002100 */
[----:B------:R-:W4:Y:S01]  /*1550*/  S2UR UR9, SR_CgaCtaId ;  /* 0x00000000000979c3 */ /* 0x000f220000008800 */
[----:B------:R-:W-:Y:S01]  /*1560*/  UMOV UR47, 0x400 ;  /* 0x00000400002f7882 */ /* 0x000fe20000000000 */
[----:B------:R-:W-:Y:S01]  /*1570*/  UMOV UR5, URZ ;  /* 0x0000003f00057c82 */ /* 0x000fe20008000000 */
[----:B------:R-:W-:Y:S01]  /*1580*/  STL [R1+0xb0], RZ ;  /* 0x0000b0ff01007387 */ /* 0x000fe20000100800 */
[----:B------:R-:W-:Y:S01]  /*1590*/  UMOV UR4, URZ ;  /* 0x0000003f00047c82 */ /* 0x000fe20008000000 */
[----:B------:R-:W-:Y:S01]  /*15a0*/  UMOV UR6, URZ ;  /* 0x0000003f00067c82 */ /* 0x000fe20008000000 */
[----:B------:R-:W-:Y:S01]  /*15b0*/  CS2R R228, SRZ ;  /* 0x0000000000e47805 */ /* 0x000fe2000001ff00 */
[----:B------:R-:W-:Y:S01]  /*15c0*/  STL [R1+0xac], RZ ;  /* 0x0000acff01007387 */ /* 0x000fe20000100800 */
[----:B------:R-:W2:Y:S01]  /*15d0*/  LDC R3, c[0x0][0x28c] ;  /* 0x0000a300ff037b82 */ /* 0x000ea20000000800 */
[----:B-1----:R-:W-:-:S02]  /*15e0*/  MOV R17, RZ ;  /* 0x000000ff00117202 */ /* 0x002fc40000000f00 */
[----:B------:R-:W-:Y:S01]  /*15f0*/  CS2R R18, SRZ ;  /* 0x0000000000127805 */ /* 0x000fe2000001ff00 */
[----:B------:R-:W-:Y:S01]  /*1600*/  STL [R1+0xa8], RZ ;  /* 0x0000a8ff01007387 */ /* 0x000fe20000100800 */
[----:B------:R-:W-:Y:S02]  /*1610*/  CS2R R22, SRZ ;  /* 0x0000000000167805 */ /* 0x000fe4000001ff00 */
[----:B------:R-:W-:Y:S02]  /*1620*/  CS2R R152, SRZ ;  /* 0x0000000000987805 */ /* 0x000fe4000001ff00 */
[----:B------:R-:W-:Y:S01]  /*1630*/  CS2R R154, SRZ ;  /* 0x00000000009a7805 */ /* 0x000fe2000001ff00 */
[----:B------:R-:W-:Y:S01]  /*1640*/  STL [R1+0xa4], RZ ;  /* 0x0000a4ff01007387 */ /* 0x000fe20000100800 */
[----:B------:R-:W-:Y:S02]  /*1650*/  CS2R R156, SRZ ;  /* 0x00000000009c7805 */ /* 0x000fe4000001ff00 */
[----:B------:R-:W-:-:S02]  /*1660*/  CS2R R158, SRZ ;  /* 0x00000000009e7805 */ /* 0x000fc4000001ff00 */
[----:B------:R-:W-:Y:S01]  /*1670*/  CS2R R160, SRZ ;  /* 0x0000000000a07805 */ /* 0x000fe2000001ff00 */
[----:B------:R-:W-:Y:S01]  /*1680*/  STL [R1+0xa0], RZ ;  /* 0x0000a0ff01007387 */ /* 0x000fe20000100800 */
[----:B------:R-:W-:Y:S02]  /*1690*/  CS2R R162, SRZ ;  /* 0x0000000000a27805 */ /* 0x000fe4000001ff00 */
[----:B------:R-:W-:Y:S02]  /*16a0*/  CS2R R164, SRZ ;  /* 0x0000000000a47805 */ /* 0x000fe4000001ff00 */
[----:B------:R-:W-:Y:S01]  /*16b0*/  CS2R R166, SRZ ;  /* 0x0000000000a67805 */ /* 0x000fe2000001ff00 */
[----:B------:R-:W-:Y:S01]  /*16c0*/  STL [R1+0x9c], RZ ;  /* 0x00009cff01007387 */ /* 0x000fe20000100800 */
[----:B----4-:R-:W-:Y:S01]  /*16d0*/  ULEA UR47, UR9, UR47, 0x18 ;  /* 0x0000002f092f7291 */ /* 0x010fe2000f8ec03f */
[----:B------:R-:W-:Y:S02]  /*16e0*/  CS2R R168, SRZ ;  /* 0x0000000000a87805 */ /* 0x000fe4000001ff00 */
[----:B------:R-:W-:Y:S01]  /*16f0*/  CS2R R170, SRZ ;  /* 0x0000000000aa7805 */ /* 0x000fe2000001ff00 */
[----:B------:R-:W-:Y:S01]  /*1700*/  STL [R1+0x98], RZ ;  /* 0x000098ff01007387 */ /* 0x000fe20000100800 */
[----:B------:R-:W-:-:S02]  /*1710*/  CS2R R172, SRZ ;  /* 0x0000000000ac7805 */ /* 0x000fc4000001ff00 */
[----:B------:R-:W-:Y:S02]  /*1720*/  CS2R R174, SRZ ;  /* 0x0000000000ae7805 */ /* 0x000fe4000001ff00 */
[----:B------:R-:W-:Y:S02]  /*1730*/  CS2R R176, SRZ ;  /* 0x0000000000b07805 */ /* 0x000fe4000001ff00 */
[----:B---3--:R-:W-:Y:S01]  /*1740*/  LOP3.LUT R0, R0, 0x80, RZ, 0xc0, !PT ;  /* 0x0000008000007812 */ /* 0x008fe200078ec0ff */
[----:B------:R-:W-:Y:S01]  /*1750*/  STL [R1+0x94], RZ ;  /* 0x000094ff01007387 */ /* 0x000fe20000100800 */
[----:B--2---:R-:W-:Y:S02]  /*1760*/  ISETP.GE.AND P0, PT, R3, 0x1, PT ;  /* 0x000000010300780c */ /* 0x004fe40003f06270 */
[----:B------:R-:W-:Y:S02]  /*1770*/  CS2R R178, SRZ ;  /* 0x0000000000b27805 */ /* 0x000fe4000001ff00 */
[----:B------:R-:W-:Y:S01]  /*1780*/  SHF.R.U32.HI R0, RZ, 0x7, R0 ;  /* 0x00000007ff007819 */ /* 0x000fe20000011600 */
[----:B------:R-:W-:Y:S01]  /*1790*/  STL [R1+0x90], RZ ;  /* 0x000090ff01007387 */ /* 0x000fe20000100800 */
[----:B------:R-:W-:-:S02]  /*17a0*/  CS2R R180, SRZ ;  /* 0x0000000000b47805 */ /* 0x000fc4000001ff00 */
[----:B------:R-:W-:Y:S02]  /*17b0*/  CS2R R182, SRZ ;  /* 0x0000000000b67805 */ /* 0x000fe4000001ff00 */
[----:B------:R-:W-:Y:S01]  /*17c0*/  CS2R R184, SRZ ;  /* 0x0000000000b87805 */ /* 0x000fe2000001ff00 */
[----:B------:R-:W-:Y:S01]  /*17d0*/  STL [R1+0x8c], RZ ;  /* 0x00008cff01007387 */ /* 0x000fe20000100800 */
[----:B------:R-:W-:Y:S02]  /*17e0*/  CS2R R186, SRZ ;  /* 0x0000000000ba7805 */ /* 0x000fe4000001ff00 */
[----:B------:R-:W-:Y:S02]  /*17f0*/  CS2R R188, SRZ ;  /* 0x0000000000bc7805 */ /* 0x000fe4000001ff00 */
[----:B------:R-:W-:Y:S01]  /*1800*/  CS2R R190, SRZ ;  /* 0x0000000000be7805 */ /* 0x000fe2000001ff00 */
[----:B------:R-:W1:Y:S01]  /*1810*/  SHFL.IDX PT, R0, R0, RZ, 0x1f ;  /* 0x00001fff00007589 */ /* 0x000e6200000e0000 */
[----:B------:R-:W-:-:S02]  /*1820*/  CS2R R192, SRZ ;  /* 0x0000000000c07805 */ /* 0x000fc4000001ff00 */
[----:B------:R-:W-:Y:S02]  /*1830*/  CS2R R194, SRZ ;  /* 0x0000000000c27805 */ /* 0x000fe4000001ff00 */
[----:B------:R-:W-:Y:S01]  /*1840*/  CS2R R196, SRZ ;  /* 0x0000000000c47805 */ /* 0x000fe2000001ff00 */
[----:B------:R2:W-:Y:S01]  /*1850*/  STL [R1+0x88], RZ ;  /* 0x000088ff01007387 */ /* 0x0005e20000100800 */
[----:B------:R-:W-:Y:S02]  /*1860*/  CS2R R198, SRZ ;  /* 0x0000000000c67805 */ /* 0x000fe4000001ff00 */
[----:B------:R-:W-:Y:S02]  /*1870*/  CS2R R200, SRZ ;  /* 0x0000000000c87805 */ /* 0x000fe4000001ff00 */
[----:B------:R-:W-:Y:S01]  /*1880*/  CS2R R202, SRZ ;  /* 0x0000000000ca7805 */ /* 0x000fe2000001ff00 */
[----:B------:R2:W-:Y:S01]  /*1890*/  STL [R1+0x84], RZ ;  /* 0x000084ff01007387 */ /* 0x0005e20000100800 */
        /* <DEDUP_REMOVED lines=16> */
[----:B-1----:R-:W-:-:S02]  /*19a0*/  R2UR UR7, R0 ;  /* 0x00000000000772ca */ /* 0x002fc400000e0000 */
[----:B------:R-:W-:Y:S02]  /*19b0*/  CS2R R88, SRZ ;  /* 0x0000000000587805 */ /* 0x000fe4000001ff00 */
[----:B------:R-:W-:Y:S01]  /*19c0*/  MOV R0, UR36 ;  /* 0x0000002400007c02 */ /* 0x000fe20008000f00 */
        /* <DEDUP_REMOVED lines=9> */
[----:B------:R-:W-:Y:S01]  /*1a60*/  CS2R R102, SRZ ;  /* 0x0000000000667805 */ /* 0x000fe2000001ff00 */
[----:B------:R-:W-:Y:S01]  /*1a70*/  ULEA.HI UR8, UR7, UR7, URZ, 0x1 ;  /* 0x0000000707087291 */ /* 0x000fe2000f8f083f */
[----:B------:R-:W-:Y:S01]  /*1a80*/  CS2R R104, SRZ ;  /* 0x0000000000687805 */ /* 0x000fe2000001ff00 */
[----:B------:R2:W-:Y:S01]  /*1a90*/  STL [R1+0x64], RZ ;  /* 0x000064ff01007387 */ /* 0x0005e20000100800 */
[----:B------:R-:W-:Y:S01]  /*1aa0*/  CS2R R106, SRZ ;  /* 0x00000000006a7805 */ /* 0x000fe2000001ff00 */
[----:B------:R-:W-:Y:S01]  /*1ab0*/  ULOP3.LUT UR8, UR8, 0xffffe, URZ, 0xc0, !UPT ;  /* 0x000ffffe08087892 */ /* 0x000fe2000f8ec03f */
[----:B------:R-:W-:Y:S01]  /*1ac0*/  CS2R R108, SRZ ;  /* 0x00000000006c7805 */ /* 0x000fe2000001ff00 */
[----:B------:R2:W-:Y:S01]  /*1ad0*/  STL [R1+0x60], RZ ;  /* 0x000060ff01007387 */ /* 0x0005e20000100800 */
[----:B------:R-:W-:Y:S01]  /*1ae0*/  CS2R R110, SRZ ;  /* 0x00000000006e7805 */ /* 0x000fe2000001ff00 */
[----:B------:R-:W-:Y:S01]  /*1af0*/  UIADD3 UR8, UR7, -UR8, URZ ;  /* 0x8000000807087290 */ /* 0x000fe2000fffe03f */
[----:B------:R-:W-:Y:S01]  /*1b00*/  CS2R R112, SRZ ;  /* 0x0000000000707805 */ /* 0x000fe2000001ff00 */
[----:B------:R2:W-:Y:S01]  /*1b10*/  STL [R1+0x5c], RZ ;  /* 0x00005cff01007387 */ /* 0x0005e20000100800 */
[----:B------:R-:W-:Y:S01]  /*1b20*/  UMOV UR7, UR39 ;  /* 0x0000002700077c82 */ /* 0x000fe20008000000 */
[----:B------:R-:W-:Y:S01]  /*1b30*/  ULEA UR8, UR8, UR47, 0xc ;  /* 0x0000002f08087291 */ /* 0x000fe2000f8e603f */
[----:B------:R-:W-:Y:S01]  /*1b40*/  CS2R R114, SRZ ;  /* 0x0000000000727805 */ /* 0x000fe2000001ff00 */
[----:B------:R2:W-:Y:S01]  /*1b50*/  STL [R1+0x58], RZ ;  /* 0x000058ff01007387 */ /* 0x0005e20000100800 */
[----:B------:R-:W-:Y:S01]  /*1b60*/  CS2R R116, SRZ ;  /* 0x0000000000747805 */ /* 0x000fe2000001ff00 */
[----:B------:R-:W-:Y:S01]  /*1b70*/  UIADD3 UR8, UR8, 0x6200, URZ ;  /* 0x0000620008087890 */ /* 0x000fe2000fffe03f */
[----:B------:R-:W-:Y:S01]  /*1b80*/  CS2R R118, SRZ ;  /* 0x0000000000767805 */ /* 0x000fe2000001ff00 */
[----:B------:R2:W-:Y:S01]  /*1b90*/  STL [R1+0x54], RZ ;  /* 0x000054ff01007387 */ /* 0x0005e20000100800 */
[----:B------:R-:W-:Y:S01]  /*1ba0*/  CS2R R120, SRZ ;  /* 0x0000000000787805 */ /* 0x000fe2000001ff00 */
[----:B------:R-:W-:Y:S01]  /*1bb0*/  USHF.R.U32.HI UR8, URZ, 0x4, UR8 ;  /* 0x000000043f087899 */ /* 0x000fe20008011608 */
[----:B------:R-:W-:Y:S01]  /*1bc0*/  CS2R R122, SRZ ;  /* 0x00000000007a7805 */ /* 0x000fe2000001ff00 */
[----:B------:R2:W-:Y:S01]  /*1bd0*/  STL [R1+0x50], RZ ;  /* 0x000050ff01007387 */ /* 0x0005e20000100800 */
[----:B------:R-:W-:Y:S01]  /*1be0*/  CS2R R124, SRZ ;  /* 0x00000000007c7805 */ /* 0x000fe2000001ff00 */
[----:B------:R-:W-:Y:S01]  /*1bf0*/  ULOP3.LUT UR12, UR8, 0x3fff, URZ, 0xc0, !UPT ;  /* 0x00003fff080c7892 */ /* 0x000fe2000f8ec03f */
        /* <DEDUP_REMOVED lines=59> */
[----:B------:R-:W-:Y:S01]  /*1fb0*/  CS2R R86, SRZ ;  /* 0x0000000000567805 */ /* 0x000fe2000001ff00 */
[----:B------:R2:W-:Y:S04]  /*1fc0*/  STL [R1+0x10], RZ ;  /* 0x000010ff01007387 */ /* 0x0005e80000100800 */
[----:B------:R2:W-:Y:S04]  /*1fd0*/  STL [R1+0xc], RZ ;  /* 0x00000cff01007387 */ /* 0x0005e80000100800 */
[----:B------:R2:W-:Y:S04]  /*1fe0*/  STL [R1+0x8], RZ ;  /* 0x000008ff01007387 */ /* 0x0005e80000100800 */
[----:B------:R2:W-:Y:S04]  /*1ff0*/  STL [R1+0x4], RZ ;  /* 0x000004ff01007387 */ /* 0x0005e80000100800 */
[----:B------:R2:W-:Y:S01]  /*2000*/  STL [R1], RZ ;  /* 0x000000ff01007387 */ /* 0x0005e20000100800 */
[----:B------:R-:W-:Y:S05]  /*2010*/  @!P0 BRA `(.L_x_17) ;  /* 0x0000001000fc8947 */ /* 0x000fea0003800000 */
[----:B------:R-:W3:Y:S02]  /*2020*/  LDL R3, [R1+0xbc] ;  /* 0x0000bc0001037983 */ /* 0x000ee40000100800 */
[----:B---3--:R-:W-:-:S13]  /*2030*/  ISETP.NE.AND P1, PT, R3, 0x3, PT ;  /* 0x000000030300780c */ /* 0x008fda0003f25270 */
[----:B------:R-:W-:Y:S05]  /*2040*/  @!P1 BRA `(.L_x_18) ;  /* 0x0000000000049947 */ /* 0x000fea0003800000 */
[----:B------:R-:W-:Y:S01]  /*2050*/  BPT.TRAP 0x1 ;  /* 0x000000040000795c */ /* 0x000fe20000300000 */
.L_x_18:
[----:B------:R-:W-:Y:S01]  /*2060*/  ULEA UR4, UR39, UR47, 0x3 ;  /* 0x0000002f27047291 */ /* 0x000fe2000f8e183f */
[----:B------:R-:W-:-:S04]  /*2070*/  MOV R0, UR36 ;  /* 0x0000002400007c02 */ /* 0x000fc80008000f00 */
[----:B------:R-:W-:-:S04]  /*2080*/  SHF.L.U32 R0, R0, 0x1f, RZ ;  /* 0x0000001f00007819 */ /* 0x000fc800000006ff */
[----:B------:R1:W3:Y:S01]  /*2090*/  SYNCS.PHASECHK.TRANS64.TRYWAIT P0, [UR4], R0 ;  /* 0x00000000ff0075a7 */ /* 0x0002e20008000144 */
[----:B------:R-:W-:Y:S05]  /*20a0*/  @!P1 BRA `(.L_x_19) ;  /* 0x0000000000049947 */ /* 0x000fea0003800000 */
[----:B------:R-:W-:Y:S01]  /*20b0*/  BPT.TRAP 0x1 ;  /* 0x000000040000795c */ /* 0x000fe20000300000 */
.L_x_19:
[----:B---3--:R-:W-:Y:S05]  /*20c0*/  @P0 BRA `(.L_x_20) ;  /* 0x0000000000080947 */ /* 0x008fea0003800000 */
[----:B------:R-:W3:Y:S02]  /*20d0*/  SYNCS.PHASECHK.TRANS64.TRYWAIT P0, [UR4], R0 ;  /* 0x00000000ff0075a7 */ /* 0x000ee40008000144 */
[----:B---3--:R-:W-:Y:S05]  /*20e0*/  @!P0 BRA `(.L_x_21) ;  /* 0x0000018c00d88947 */ /* 0x008fea0003800000 */
.L_x_20:
[----:B------:R-:W-:Y:S01]  /*20f0*/  UIADD3 UR4, UR47, 0x26200, URZ ;  /* 0x000262002f047890 */ /* 0x000fe2000fffe03f */
[----:B------:R-:W-:Y:S01]  /*2100*/  WARPGROUP.ARRIVE ;  /* 0x00000000000079c5 */ /* 0x000fe20000000000 */
[----:B------:R-:W-:Y:S01]  /*2110*/  ULOP3.LUT UR13, UR12, 0x10000, URZ, 0xfc, !UPT ;  /* 0x000100000c0d7892 */ /* 0x000fe2000f8efc3f */
[----:B------:R4:W-:Y:S01]  /*2120*/  STL [R1+0xb0], RZ ;  /* 0x0000b0ff01007387 */ /* 0x0009e20000100800 */
[----:B------:R-:W-:Y:S01]  /*2130*/  USHF.R.U32.HI UR4, URZ, 0x4, UR4 ;  /* 0x000000043f047899 */ /* 0x000fe20008011604 */
[----:B------:R-:W-:Y:S01]  /*2140*/  CS2R R228, SRZ ;  /* 0x0000000000e47805 */ /* 0x000fe2000001ff00 */
[----:B------:R-:W-:Y:S01]  /*2150*/  ULEA UR13, UR39, UR13, 0xa ;  /* 0x0000000d270d7291 */ /* 0x000fe2000f8e503f */
[----:B------:R4:W-:Y:S01]  /*2160*/  STL [R1+0xac], RZ ;  /* 0x0000acff01007387 */ /* 0x0009e20000100800 */
[----:B------:R-:W-:Y:S01]  /*2170*/  ULOP3.LUT UR4, UR4, 0x3fff, URZ, 0xc0, !UPT ;  /* 0x00003fff04047892 */ /* 0x000fe2000f8ec03f */
[----:B------:R-:W-:Y:S01]  /*2180*/  MOV R17, RZ ;  /* 0x000000ff00117202 */ /* 0x000fe20000000f00 */
[----:B------:R-:W-:Y:S01]  /*2190*/  UMOV UR5, 0x80000020 ;  /* 0x8000002000057882 */ /* 0x000fe20000000000 */
[----:B------:R-:W-:Y:S01]  /*21a0*/  UMOV UR7, 0x80000020 ;  /* 0x8000002000077882 */ /* 0x000fe20000000000 */
[----:B------:R-:W-:Y:S01]  /*21b0*/  ULOP3.LUT UR4, UR4, 0x10000, URZ, 0xfc, !UPT ;  /* 0x0001000004047892 */ /* 0x000fe2000f8efc3f */
[----:B------:R4:W-:Y:S01]  /*21c0*/  STL [R1+0xa8], RZ ;  /* 0x0000a8ff01007387 */ /* 0x0009e20000100800 */
[----:B------:R-:W-:Y:S01]  /*21d0*/  UMOV UR9, 0x80000020 ;  /* 0x8000002000097882 */ /* 0x000fe20000000000 */
[----:B------:R-:W-:Y:S01]  /*21e0*/  UMOV UR11, 0x80000020 ;  /* 0x80000020000b7882 */ /* 0x000fe20000000000 */
[----:B------:R-:W-:Y:S01]  /*21f0*/  ULEA UR8, UR39, UR4, 0x9 ;  /* 0x0000000427087291 */ /* 0x000fe2000f8e483f */
[----:B------:R4:W-:Y:S01]  /*2200*/  STL [R1+0xa4], RZ ;  /* 0x0000a4ff01007387 */ /* 0x0009e20000100800 */
[----:B------:R-:W-:Y:S01]  /*2210*/  CS2R R18, SRZ ;  /* 0x0000000000127805 */ /* 0x000fe2000001ff00 */
[----:B------:R-:W-:Y:S01]  /*2220*/  UMOV UR4, UR13 ;  /* 0x0000000d00047c82 */ /* 0x000fe20008000000 */
[----:B------:R-:W-:Y:S01]  /*2230*/  UIADD3 UR10, UR8, 0x2, URZ ;  /* 0x00000002080a7890 */ /* 0x000fe2000fffe03f */
[----:B------:R4:W-:Y:S01]  /*2240*/  STL [R1+0xa0], RZ ;  /* 0x0000a0ff01007387 */ /* 0x0009e20000100800 */
[----:B------:R-:W-:Y:S01]  /*2250*/  CS2R R22, SRZ ;  /* 0x0000000000167805 */ /* 0x000fe2000001ff00 */
[----:B------:R-:W-:Y:S01]  /*2260*/  UMOV UR6, UR8 ;  /* 0x0000000800067c82 */ /* 0x000fe20008000000 */
[----:B------:R-:W-:Y:S01]  /*2270*/  CS2R R152, SRZ ;  /* 0x0000000000987805 */ /* 0x000fe2000001ff00 */
[----:B------:R-:W-:Y:S01]  /*2280*/  QGMMA.64x128x32.F32.E4M3.E4M3 R88, gdesc[UR4], RZ, !UPT, gsb0 ;  /* 0x01e00000045879f3 */ /* 0x000fe2000c0008ff */
[----:B------:R-:W-:Y:S01]  /*2290*/  UIADD3 UR4, UR13, 0x200, URZ ;  /* 0x000002000d047890 */ /* 0x000fe2000fffe03f */
[----:B------:R4:W-:Y:S01]  /*22a0*/  STL [R1+0x9c], RZ ;  /* 0x00009cff01007387 */ /* 0x0009e20000100800 */
[----:B------:R-:W-:Y:S01]  /*22b0*/  UMOV UR5, 0x80000020 ;  /* 0x8000002000057882 */ /* 0x000fe20000000000 */
[----:B------:R-:W-:-:S02]  /*22c0*/  CS2R R154, SRZ ;  /* 0x00000000009a7805 */ /* 0x000fc4000001ff00 */
[----:B------:R-:W-:Y:S01]  /*22d0*/  CS2R R156, SRZ ;  /* 0x00000000009c7805 */ /* 0x000fe2000001ff00 */
[----:B------:R4:W-:Y:S01]  /*22e0*/  STL [R1+0x98], RZ ;  /* 0x000098ff01007387 */ /* 0x0009e20000100800 */
[----:B------:R-:W-:Y:S02]  /*22f0*/  CS2R R158, SRZ ;  /* 0x00000000009e7805 */ /* 0x000fe4000001ff00 */
[----:B------:R-:W-:Y:S02]  /*2300*/  CS2R R160, SRZ ;  /* 0x0000000000a07805 */ /* 0x000fe4000001ff00 */
[----:B------:R-:W-:Y:S01]  /*2310*/  CS2R R162, SRZ ;  /* 0x0000000000a27805 */ /* 0x000fe2000001ff00 */
[----:B------:R4:W-:Y:S01]  /*2320*/  STL [R1+0x94], RZ ;  /* 0x000094ff01007387 */ /* 0x0009e20000100800 */
[----:B------:R-:W-:Y:S02]  /*2330*/  CS2R R164, SRZ ;  /* 0x0000000000a47805 */ /* 0x000fe4000001ff00 */
        /* <DEDUP_REMOVED lines=40> */
[----:B------:R-:W-:Y:S01]  /*25c0*/  CS2R R226, SRZ ;  /* 0x0000000000e27805 */ /* 0x000fe2000001ff00 */
[----:B------:R4:W-:Y:S04]  /*25d0*/  STL [R1+0x68], RZ ;  /* 0x000068ff01007387 */ /* 0x0009e80000100800 */
        /* <DEDUP_REMOVED lines=18> */
[----:B------:R4:W-:Y:S01]  /*2700*/  STL [R1+0x1c], RZ ;  /* 0x00001cff01007387 */ /* 0x0009e20000100800 */
[----:B------:R-:W-:-:S02]  /*2710*/  WARPGROUP.DEPBAR.LE gsb0, 0x0 ;  /* 0x00008000000079c5 */ /* 0x000fc40000010000 */
[----:B------:R-:W-:Y:S01]  /*2720*/  WARPGROUP.ARRIVE ;  /* 0x00000000000079c5 */ /* 0x000fe20000000000 */
[----:B------:R4:W-:Y:S04]  /*2730*/  STL [R1+0x18], RZ ;  /* 0x000018ff01007387 */ /* 0x0009e80000100800 */
[----:B------:R4:W-:Y:S01]  /*2740*/  STL [R1+0x14], RZ ;  /* 0x000014ff01007387 */ /* 0x0009e20000100800 */
[----:B------:R-:W-:Y:S01]  /*2750*/  QGMMA.64x128x32.F32.E4M3.E4M3 R24, gdesc[UR4], RZ, !UPT, gsb0 ;  /* 0x01e00000041879f3 */ /* 0x000fe2000c0008ff */
[----:B------:R-:W-:Y:S02]  /*2760*/  UIADD3 UR5, UR13, 0x2, URZ ;  /* 0x000000020d057890 */ /* 0x000fe4000fffe03f */
[----:B------:R4:W-:Y:S01]  /*2770*/  STL [R1+0x10], RZ ;  /* 0x000010ff01007387 */ /* 0x0009e20000100800 */
[----:B------:R-:W-:-:S03]  /*2780*/  UMOV UR4, 0x2 ;  /* 0x0000000200047882 */ /* 0x000fc60000000000 */
[----:B------:R4:W-:Y:S01]  /*2790*/  STL [R1+0xc], RZ ;  /* 0x00000cff01007387 */ /* 0x0009e20000100800 */
[----:B------:R-:W-:Y:S01]  /*27a0*/  UMOV UR8, UR5 ;  /* 0x0000000500087c82 */ /* 0x000fe20008000000 */
[----:B------:R-:W-:Y:S02]  /*27b0*/  ULDC UR5, c[0x0][0x50c] ;  /* 0x0001430000057ab9 */ /* 0x000fe40000000800 */
[----:B------:R-:W-:Y:S01]  /*27c0*/  UISETP.NE.AND UP0, UPT, UR5, 0x2, UPT ;  /* 0x000000020500788c */ /* 0x000fe2000bf05270 */
[----:B------:R4:W-:Y:S03]  /*27d0*/  STL [R1+0x8], RZ ;  /* 0x000008ff01007387 */ /* 0x0009e60000100800 */
[----:B------:R-:W-:Y:S01]  /*27e0*/  USEL UR5, URZ, 0x1, UP0 ;  /* 0x000000013f057887 */ /* 0x000fe20008000000 */
[----:B------:R4:W-:Y:S04]  /*27f0*/  STL [R1+0x4], RZ ;  /* 0x000004ff01007387 */ /* 0x0009e80000100800 */
[----:B------:R4:W-:Y:S01]  /*2800*/  STL [R1], RZ ;  /* 0x000000ff01007387 */ /* 0x0009e20000100800 */
[----:B------:R-:W-:Y:S01]  /*2810*/  ISETP.NE.AND P0, PT, RZ, UR5, PT ;  /* 0x00000005ff007c0c */ /* 0x000fe2000bf05270 */
[----:B------:R-:W-:-:S02]  /*2820*/  WARPGROUP.DEPBAR.LE gsb0, 0x0 ;  /* 0x00008000000079c5 */ /* 0x000fc40000010000 */
[----:B------:R-:W-:-:S06]  /*2830*/  WARPGROUP.ARRIVE ;  /* 0x00000000000079c5 */ /* 0x000fcc0000000000 */
[----:B------:R-:W-:Y:S01]  /*2840*/  QGMMA.64x128x32.F32.E4M3.E4M3 R88, gdesc[UR8], R88, gsb0 ;  /* 0x01e00000085879f3 */ /* 0x000fe20008000858 */
[----:B------:R-:W-:Y:S01]  /*2850*/  UIADD3 UR8, UR13, 0x202, URZ ;  /* 0x000002020d087890 */ /* 0x000fe2000fffe03f */
[----:B------:R-:W-:Y:S01]  /*2860*/  UMOV UR9, 0x80000020 ;  /* 0x8000002000097882 */ /* 0x000fe20000000000 */
[----:B------:R-:W-:Y:S02]  /*2870*/  WARPGROUP.DEPBAR.LE gsb0, 0x0 ;  /* 0x00008000000079c5 */ /* 0x000fe40000010000 */
[----:B------:R-:W-:-:S07]  /*2880*/  WARPGROUP.ARRIVE ;  /* 0x00000000000079c5 */ /* 0x000fce0000000000 */
[----:B------:R-:W-:Y:S03]  /*2890*/  QGMMA.64x128x32.F32.E4M3.E4M3 R24, gdesc[UR8], R24, gsb0 ;  /* 0x01e00000081879f3 */ /* 0x000fe60008000818 */
[----:B------:R-:W-:Y:S02]  /*28a0*/  WARPGROUP.DEPBAR.LE gsb0, 0x0 ;  /* 0x00008000000079c5 */ /* 0x000fe40000010000 */
[----:B----4-:R-:W-:Y:S05]  /*28b0*/  @!P0 BRA `(.L_x_22) ;  /* 0x0000000800b88947 */ /* 0x010fea0003800000 */
[----:B------:R-:W-:Y:S01]  /*28c0*/  FADD R4, RZ, R43 ;  /* 0x0000002bff047221 */ /* 0x000fe20000000000 */
[----:B-1-3--:R-:W-:-:S01]  /*28d0*/  FADD R0, RZ, R44 ;  /* 0x0000002cff007221 */ /* 0x00afc20000000000 */
[----:B------:R-:W-:Y:S01]  /*28e0*/  FADD R3, RZ, R45 ;  /* 0x0000002dff037221 */ /* 0x000fe20000000000 */
[----:B------:R-:W-:-:S01]  /*28f0*/  FADD R227, RZ, R88 ;  /* 0x00000058ffe37221 */ /* 0x000fc20000000000 */
[----:B------:R-:W-:Y:S01]  /*2900*/  FADD R226, RZ, R89 ;  /* 0x00000059ffe27221 */ /* 0x000fe20000000000 */
[----:B------:R1:W-:Y:S01]  /*2910*/  STL [R1], R4 ;  /* 0x0000000401007387 */ /* 0x0003e20000100800 */
[----:B------:R-:W-:-:S01]  /*2920*/  FADD R225, RZ, R90 ;  /* 0x0000005affe17221 */ /* 0x000fc20000000000 */
[----:B------:R-:W-:Y:S01]  /*2930*/  FADD R224, RZ, R91 ;  /* 0x0000005bffe07221 */ /* 0x000fe20000000000 */
[----:B------:R-:W-:-:S01]  /*2940*/  FADD R223, RZ, R92 ;  /* 0x0000005cffdf7221 */ /* 0x000fc20000000000 */
[----:B------:R3:W-:Y:S01]  /*2950*/  STL [R1+0x4], R0 ;  /* 0x0000040001007387 */ /* 0x0007e20000100800 */
[----:B------:R-:W-:-:S01]  /*2960*/  FADD R222, RZ, R93 ;  /* 0x0000005dffde7221 */ /* 0x000fc20000000000 */
[----:B------:R-:W-:Y:S01]  /*2970*/  FADD R221, RZ, R94 ;  /* 0x0000005effdd7221 */ /* 0x000fe20000000000 */
[----:B------:R-:W-:-:S01]  /*2980*/  FADD R220, RZ, R95 ;  /* 0x0000005fffdc7221 */ /* 0x000fc20000000000 */
[----:B------:R4:W-:Y:S01]  /*2990*/  STL [R1+0x8], R3 ;  /* 0x0000080301007387 */ /* 0x0009e20000100800 */
[----:B------:R-:W-:-:S01]  /*29a0*/  FADD R219, RZ, R96 ;  /* 0x00000060ffdb7221 */ /* 0x000fc20000000000 */
[----:B-1----:R-:W-:Y:S01]  /*29b0*/  FADD R4, RZ, R46 ;  /* 0x0000002eff047221 */ /* 0x002fe20000000000 */
[----:B------:R-:W-:-:S01]  /*29c0*/  FADD R218, RZ, R97 ;  /* 0x00000061ffda7221 */ /* 0x000fc20000000000 */
[----:B------:R-:W-:Y:S01]  /*29d0*/  FADD R217, RZ, R98 ;  /* 0x00000062ffd97221 */ /* 0x000fe20000000000 */
[----:B------:R-:W-:-:S01]  /*29e0*/  FADD R216, RZ, R99 ;  /* 0x00000063ffd87221 */ /* 0x000fc20000000000 */
[----:B---3--:R-:W-:Y:S01]  /*29f0*/  FADD R0, RZ, R47 ;  /* 0x0000002fff007221 */ /* 0x008fe20000000000 */
[----:B------:R1:W-:Y:S01]  /*2a00*/  STL [R1+0xc], R4 ;  /* 0x00000c0401007387 */ /* 0x0003e20000100800 */
[----:B------:R-:W-:-:S01]  /*2a10*/  FADD R215, RZ, R100 ;  /* 0x00000064ffd77221 */ /* 0x000fc20000000000 */
[----:B------:R-:W-:Y:S01]  /*2a20*/  FADD R214, RZ, R101 ;  /* 0x00000065ffd67221 */ /* 0x000fe20000000000 */
[----:B----4-:R-:W-:-:S01]  /*2a30*/  FADD R3, RZ, R48 ;  /* 0x00000030ff037221 */ /* 0x010fc20000000000 */
        /* <DEDUP_REMOVED lines=90> */
[----:B------:R-:W-:Y:S01]  /*2fe0*/  FADD R159, RZ, R28 ;  /* 0x0000001cff9f7221 */ /* 0x000fe20000000000 */
[----:B------:R-:W-:-:S01]  /*2ff0*/  FADD R158, RZ, R29 ;  /* 0x0000001dff9e7221 */ /* 0x000fc20000000000 */
[----:B------:R-:W-:Y:S01]  /*3000*/  FADD R157, RZ, R30 ;  /* 0x0000001eff9d7221 */ /* 0x000fe20000000000 */
[----:B------:R-:W-:-:S01]  /*3010*/  FADD R156, RZ, R31 ;  /* 0x0000001fff9c7221 */ /* 0x000fc20000000000 */
[----:B------:R3:W-:Y:S01]  /*3020*/  STL [R1+0x5c], R3 ;  /* 0x00005c0301007387 */ /* 0x0007e20000100800 */
[----:B------:R-:W-:-:S01]  /*3030*/  FADD R155, RZ, R32 ;  /* 0x00000020ff9b7221 */ /* 0x000fc20000000000 */
[----:B-1----:R-:W-:Y:S01]  /*3040*/  FADD R4, RZ, R70 ;  /* 0x00000046ff047221 */ /* 0x002fe20000000000 */
[----:B------:R-:W-:-:S01]  /*3050*/  FADD R154, RZ, R33 ;  /* 0x00000021ff9a7221 */ /* 0x000fc20000000000 */
[----:B------:R1:W-:Y:S01]  /*3060*/  STL [R1+0x58], R0 ;  /* 0x0000580001007387 */ /* 0x0003e20000100800 */
[----:B------:R-:W-:-:S01]  /*3070*/  FADD R153, RZ, R34 ;  /* 0x00000022ff997221 */ /* 0x000fc20000000000 */
[----:B------:R-:W-:Y:S01]  /*3080*/  FADD R152, RZ, R35 ;  /* 0x00000023ff987221 */ /* 0x000fe20000000000 */
[----:B------:R-:W-:-:S01]  /*3090*/  FADD R23, RZ, R36 ;  /* 0x00000024ff177221 */ /* 0x000fc20000000000 */
[----:B------:R-:W-:Y:S01]  /*30a0*/  FADD R22, RZ, R37 ;  /* 0x00000025ff167221 */ /* 0x000fe20000000000 */
[----:B------:R-:W-:-:S01]  /*30b0*/  FADD R19, RZ, R38 ;  /* 0x00000026ff137221 */ /* 0x000fc20000000000 */
[----:B---3--:R-:W-:Y:S01]  /*30c0*/  FADD R3, RZ, R68 ;  /* 0x00000044ff037221 */ /* 0x008fe20000000000 */
[----:B------:R-:W-:-:S01]  /*30d0*/  FADD R18, RZ, R39 ;  /* 0x00000027ff127221 */ /* 0x000fc20000000000 */
[----:B------:R-:W-:Y:S01]  /*30e0*/  FADD R17, RZ, R40 ;  /* 0x00000028ff117221 */ /* 0x000fe20000000000 */
[----:B------:R-:W-:-:S01]  /*30f0*/  FADD R228, RZ, R41 ;  /* 0x00000029ffe47221 */ /* 0x000fc20000000000 */
[----:B-1----:R-:W-:Y:S01]  /*3100*/  FADD R0, RZ, R67 ;  /* 0x00000043ff007221 */ /* 0x002fe20000000000 */
[----:B------:R-:W-:-:S01]  /*3110*/  FADD R229, RZ, R42 ;  /* 0x0000002affe57221 */ /* 0x000fc20000000000 */
[----:B------:R-:W-:-:S03]  /*3120*/  UMOV UR4, URZ ;  /* 0x0000003f00047c82 */ /* 0x000fc60008000000 */
[----:B------:R1:W-:Y:S04]  /*3130*/  STL [R1+0x60], R0 ;  /* 0x0000600001007387 */ /* 0x0003e80000100800 */
[----:B------:R3:W-:Y:S01]  /*3140*/  STL [R1+0x64], R3 ;  /* 0x0000640301007387 */ /* 0x0007e20000100800 */
[----:B-1----:R-:W-:-:S01]  /*3150*/  FADD R0, RZ, R69 ;  /* 0x00000045ff007221 */ /* 0x002fc20000000000 */
[----:B---3--:R-:W-:-:S04]  /*3160*/  FADD R3, RZ, R71 ;  /* 0x00000047ff037221 */ /* 0x008fc80000000000 */
[----:B------:R1:W-:Y:S04]  /*3170*/  STL [R1+0x68], R0 ;  /* 0x0000680001007387 */ /* 0x0003e80000100800 */
[----:B------:R3:W-:Y:S04]  /*3180*/  STL [R1+0x6c], R4 ;  /* 0x00006c0401007387 */ /* 0x0007e80000100800 */
[----:B------:R4:W-:Y:S01]  /*3190*/  STL [R1+0x70], R3 ;  /* 0x0000700301007387 */ /* 0x0009e20000100800 */
[----:B-1----:R-:W-:-:S01]  /*31a0*/  FADD R0, RZ, R72 ;  /* 0x00000048ff007221 */ /* 0x002fc20000000000 */
[----:B---3--:R-:W-:-:S04]  /*31b0*/  FADD R4, RZ, R73 ;  /* 0x00000049ff047221 */ /* 0x008fc80000000000 */
[----:B------:R1:W-:Y:S01]  /*31c0*/  STL [R1+0x74], R0 ;  /* 0x0000740001007387 */ /* 0x0003e20000100800 */
[----:B----4-:R-:W-:-:S03]  /*31d0*/  FADD R3, RZ, R74 ;  /* 0x0000004aff037221 */ /* 0x010fc60000000000 */
        /* <DEDUP_REMOVED lines=26> */
[----:B-1----:R-:W-:-:S05]  /*3380*/  FADD R0, RZ, R87 ;  /* 0x00000057ff007221 */ /* 0x002fca0000000000 */
[----:B------:R4:W-:Y:S02]  /*3390*/  STL [R1+0xb0], R0 ;  /* 0x0000b00001007387 */ /* 0x0009e40000100800 */
.L_x_22:
[----:B------:R-:W-:-:S04]  /*33a0*/  UIADD3 UR7, UR39, 0x1, URZ ;  /* 0x0000000127077890 */ /* 0x000fc8000fffe03f */
[----:B------:R-:W-:-:S04]  /*33b0*/  UISETP.NE.AND UP0, UPT, UR7, 0x8, UPT ;  /* 0x000000080700788c */ /* 0x000fc8000bf05270 */
[----:B------:R-:W-:Y:S02]  /*33c0*/  USEL UR6, URZ, 0x1, UP0 ;  /* 0x000000013f067887 */ /* 0x000fe40008000000 */
[----:B------:R-:W-:Y:S02]  /*33d0*/  USEL UR7, UR7, URZ, UP0 ;  /* 0x0000003f07077287 */ /* 0x000fe40008000000 */
[----:B------:R-:W-:-:S06]  /*33e0*/  ULOP3.LUT UR6, UR36, UR6, URZ, 0x3c, !UPT ;  /* 0x0000000624067292 */ /* 0x000fcc000f8e3c3f */
[----:B-1-34-:R-:W-:Y:S01]  /*33f0*/  MOV R0, UR6 ;  /* 0x0000000600007c02 */ /* 0x01afe20008000f00 */
[----:B------:R-:W-:-:S06]  /*3400*/  UMOV UR6, 0x1 ;  /* 0x0000000100067882 */ /* 0x000fcc0000000000 */
.L_x_17:
[----:B------:R-:W-:-:S04]  /*3410*/  UISETP.LT.AND UP0, UPT, UR46, 0x1, UPT ;  /* 0x000000012e00788c */ /* 0x000fc8000bf01270 */
[----:B------:R-:W-:-:S04]  /*3420*/  USEL UR8, UR46, 0x1, UP0 ;  /* 0x000000012e087887 */ /* 0x000fc80008000000 */
[----:B------:R-:W-:-:S04]  /*3430*/  UIADD3 UR8, UR46, -UR8, URZ ;  /* 0x800000082e087290 */ /* 0x000fc8000fffe03f */
[----:B------:R-:W-:-:S06]  /*3440*/  UISETP.GE.AND UP0, UPT, UR8, 0x1, UPT ;  /* 0x000000010800788c */ /* 0x000fcc000bf06270 */
[----:B------:R-:W-:-:S13]  /*3450*/  PLOP3.LUT P0, PT, PT, PT, UP0, 0x80, 0x0 ;  /* 0x000000000000781c */ /* 0x000fda0003f0f008 */
[----:B------:R-:W-:Y:S05]  /*3460*/  @!P0 BRA `(.L_x_23) ;  /* 0x0000001000c48947 */ /* 0x000fea0003800000 */
[----:B------:R-:W-:Y:S01]  /*3470*/  MOV R3, UR8 ;  /* 0x0000000800037c02 */ /* 0x000fe20008000f00 */
[----:B------:R-:W-:Y:S01]  /*3480*/  UMOV UR13, UR39 ;  /* 0x00000027000d7c82 */ /* 0x000fe20008000000 */
[----:B------:R-:W-:-:S05]  /*3490*/  ULDC UR14, c[0x0][0x50c] ;  /* 0x00014300000e7ab9 */ /* 0x000fca0000000800 */
.L_x_31:
[----:B------:R-:W3:Y:S02]  /*34a0*/  LDL R4, [R1+0xbc] ;  /* 0x0000bc0001047983 */ /* 0x000ee40000100800 */
[----:B---3--:R-:W-:-:S13]  /*34b0*/  ISETP.NE.AND P1, PT, R4, 0x3, PT ;  /* 0x000000030400780c */ /* 0x008fda0003f25270 */
[----:B------:R-:W-:Y:S05]  /*34c0*/  @!P1 BRA `(.L_x_24) ;  /* 0x0000000000049947 */ /* 0x000fea0003800000 */
[----:B------:R-:W-:Y:S01]  /*34d0*/  BPT.TRAP 0x1 ;  /* 0x000000040000795c */ /* 0x000fe20000300000 */
.L_x_24:
[----:B------:R-:W-:Y:S01]  /*34e0*/  ULEA UR8, UR7, UR47, 0x3 ;  /* 0x0000002f07087291 */ /* 0x000fe2000f8e183f */
[----:B------:R-:W-:-:S08]  /*34f0*/  SHF.L.U32 R4, R0, 0x1f, RZ ;  /* 0x0000001f00047819 */ /* 0x000fd000000006ff */
[----:B------:R1:W3:Y:S01]  /*3500*/  SYNCS.PHASECHK.TRANS64.TRYWAIT P0, [UR8], R4 ;  /* 0x00000004ff0075a7 */ /* 0x0002e20008000148 */
[----:B------:R-:W-:Y:S05]  /*3510*/  @!P1 BRA `(.L_x_25) ;  /* 0x0000000000049947 */ /* 0x000fea0003800000 */
[----:B------:R-:W-:Y:S01]  /*3520*/  BPT.TRAP 0x1 ;  /* 0x000000040000795c */ /* 0x000fe20000300000 */
.L_x_25:
[----:B---3--:R-:W-:Y:S05]  /*3530*/  @P0 BRA `(.L_x_26) ;  /* 0x0000000000080947 */ /* 0x008fea0003800000 */
[----:B------:R-:W3:Y:S02]  /*3540*/  SYNCS.PHASECHK.TRANS64.TRYWAIT P0, [UR8], R4 ;  /* 0x00000004ff0075a7 */ /* 0x000ee40008000148 */
[----:B---3--:R-:W-:Y:S05]  /*3550*/  @!P0 BRA `(.L_x_27) ;  /* 0x0000017800d48947 */ /* 0x008fea0003800000 */
.L_x_26:
[----:B------:R-:W-:Y:S01]  /*3560*/  UIADD3 UR8, UR47, 0x26200, URZ ;  /* 0x000262002f087890 */ /* 0x000fe2000fffe03f */
[----:B------:R-:W-:Y:S01]  /*3570*/  WARPGROUP.ARRIVE ;  /* 0x00000000000079c5 */ /* 0x000fe20000000000 */
[----:B------:R-:W-:Y:S02]  /*3580*/  UISETP.NE.AND UP0, UPT, UR5, URZ, UPT ;  /* 0x0000003f0500728c */ /* 0x000fe4000bf05270 */
[----:B------:R-:W-:Y:S02]  /*3590*/  USHF.R.U32.HI UR8, URZ, 0x4, UR8 ;  /* 0x000000043f087899 */ /* 0x000fe40008011608 */
[----:B------:R-:W-:Y:S02]  /*35a0*/  USEL UR6, UR6, URZ, !UP0 ;  /* 0x0000003f06067287 */ /* 0x000fe4000c000000 */
[----:B------:R-:W-:Y:S02]  /*35b0*/  ULOP3.LUT UR8, UR8, 0x3fff, URZ, 0xc0, !UPT ;  /* 0x00003fff08087892 */ /* 0x000fe4000f8ec03f */
[----:B------:R-:W-:-:S02]  /*35c0*/  UISETP.NE.U32.AND UP0, UPT, UR6, URZ, UPT ;  /* 0x0000003f0600728c */ /* 0x000fc4000bf05070 */
[----:B------:R-:W-:Y:S02]  /*35d0*/  ULOP3.LUT UR5, UR12, 0x10000, URZ, 0xfc, !UPT ;  /* 0x000100000c057892 */ /* 0x000fe4000f8efc3f */
[----:B------:R-:W-:Y:S02]  /*35e0*/  ULOP3.LUT UR6, UR8, 0x10000, URZ, 0xfc, !UPT ;  /* 0x0001000008067892 */ /* 0x000fe4000f8efc3f */
[----:B------:R-:W-:Y:S02]  /*35f0*/  ULEA UR5, UR7, UR5, 0xa ;  /* 0x0000000507057291 */ /* 0x000fe4000f8e503f */
[----:B------:R-:W-:Y:S01]  /*3600*/  ULEA UR6, UR7, UR6, 0x9 ;  /* 0x0000000607067291 */ /* 0x000fe2000f8e483f */
[----:B------:R-:W-:Y:S01]  /*3610*/  UMOV UR9, 0x80000020 ;  /* 0x8000002000097882 */ /* 0x000fe20000000000 */
[----:B------:R-:W-:Y:S01]  /*3620*/  UMOV UR11, 0x80000020 ;  /* 0x80000020000b7882 */ /* 0x000fe20000000000 */
[----:B------:R-:W-:Y:S02]  /*3630*/  UIADD3 UR4, UR4, 0x2, URZ ;  /* 0x0000000204047890 */ /* 0x000fe4000fffe03f */
[----:B------:R-:W-:-:S02]  /*3640*/  UMOV UR8, UR5 ;  /* 0x0000000500087c82 */ /* 0x000fc40008000000 */
[----:B------:R-:W-:Y:S02]  /*3650*/  UMOV UR10, UR6 ;  /* 0x00000006000a7c82 */ /* 0x000fe40008000000 */
[----:B------:R-:W-:Y:S01]  /*3660*/  QGMMA.64x128x32.F32.E4M3.E4M3 R88, gdesc[UR8], R88, UP0, gsb0 ;  /* 0x01e00000085879f3 */ /* 0x000fe2000b800858 */
[----:B------:R-:W-:Y:S01]  /*3670*/  UIADD3 UR8, UR5, 0x200, URZ ;  /* 0x0000020005087890 */ /* 0x000fe2000fffe03f */
[----:B------:R-:W-:Y:S01]  /*3680*/  UMOV UR9, 0x80000020 ;  /* 0x8000002000097882 */ /* 0x000fe20000000000 */
[----:B------:R-:W-:Y:S02]  /*3690*/  WARPGROUP.DEPBAR.LE gsb0, 0x0 ;  /* 0x00008000000079c5 */ /* 0x000fe40000010000 */
[----:B------:R-:W-:-:S07]  /*36a0*/  WARPGROUP.ARRIVE ;  /* 0x00000000000079c5 */ /* 0x000fce0000000000 */
[----:B------:R-:W-:Y:S01]  /*36b0*/  QGMMA.64x128x32.F32.E4M3.E4M3 R24, gdesc[UR8], R24, UP0, gsb0 ;  /* 0x01e00000081879f3 */ /* 0x000fe2000b800818 */
[----:B------:R-:W-:Y:S02]  /*36c0*/  UIADD3 UR8, UR5, 0x2, URZ ;  /* 0x0000000205087890 */ /* 0x000fe4000fffe03f */
[----:B------:R-:W-:Y:S01]  /*36d0*/  UIADD3 UR10, UR6, 0x2, URZ ;  /* 0x00000002060a7890 */ /* 0x000fe2000fffe03f */
[----:B------:R-:W-:Y:S01]  /*36e0*/  UMOV UR9, 0x80000020 ;  /* 0x8000002000097882 */ /* 0x000fe20000000000 */
[----:B------:R-:W-:Y:S01]  /*36f0*/  UMOV UR11, 0x80000020 ;  /* 0x80000020000b7882 */ /* 0x000fe20000000000 */
[----:B------:R-:W-:Y:S01]  /*3700*/  UISETP.NE.AND UP0, UPT, UR4, UR14, UPT ;  /* 0x0000000e0400728c */ /* 0x000fe2000bf05270 */
[----:B------:R-:W-:Y:S02]  /*3710*/  WARPGROUP.DEPBAR.LE gsb0, 0x0 ;  /* 0x00008000000079c5 */ /* 0x000fe40000010000 */
[----:B------:R-:W-:-:S06]  /*3720*/  WARPGROUP.ARRIVE ;  /* 0x00000000000079c5 */ /* 0x000fcc0000000000 */
[----:B------:R-:W-:Y:S01]  /*3730*/  QGMMA.64x128x32.F32.E4M3.E4M3 R88, gdesc[UR8], R88, gsb0 ;  /* 0x01e00000085879f3 */ /* 0x000fe20008000858 */
[----:B------:R-:W-:Y:S01]  /*3740*/  UIADD3 UR8, UR5, 0x202, URZ ;  /* 0x0000020205087890 */ /* 0x000fe2000fffe03f */
[----:B------:R-:W-:Y:S01]  /*3750*/  UMOV UR9, 0x80000020 ;  /* 0x8000002000097882 */ /* 0x000fe20000000000 */
[----:B------:R-:W-:-:S06]  /*3760*/  USEL UR5, URZ, 0x1, UP0 ;  /* 0x000000013f057887 */ /* 0x000fcc0008000000 */
[----:B------:R-:W-:Y:S01]  /*3770*/  ISETP.NE.AND P0, PT, RZ, UR5, PT ;  /* 0x00000005ff007c0c */ /* 0x000fe2000bf05270 */
[----:B------:R-:W-:Y:S02]  /*3780*/  WARPGROUP.DEPBAR.LE gsb0, 0x0 ;  /* 0x00008000000079c5 */ /* 0x000fe40000010000 */
[----:B------:R-:W-:-:S06]  /*3790*/  WARPGROUP.ARRIVE ;  /* 0x00000000000079c5 */ /* 0x000fcc0000000000 */
[----:B------:R-:W-:Y:S03]  /*37a0*/  QGMMA.64x128x32.F32.E4M3.E4M3 R24, gdesc[UR8], R24, gsb0 ;  /* 0x01e00000081879f3 */ /* 0x000fe60008000818 */
[----:B------:R-:W-:Y:S02]  /*37b0*/  WARPGROUP.DEPBAR.LE gsb0, 0x0 ;  /* 0x00008000000079c5 */ /* 0x000fe40000010000 */
[----:B------:R-:W-:Y:S05]  /*37c0*/  @!P0 BRA `(.L_x_28) ;  /* 0x0000000c00948947 */ /* 0x000fea0003800000 */
[----:B------:R-:W4:Y:S04]  /*37d0*/  LDL.LU R21, [R1] ;  /* 0x0000000001157983 */ /* 0x000f280000300800 */
[----:B------:R-:W2:Y:S04]  /*37e0*/  LDL.LU R20, [R1+0x4] ;  /* 0x0000040001147983 */ /* 0x000ea80000300800 */
        /* <DEDUP_REMOVED lines=8> */
[----:B---3--:R-:W3:Y:S01]  /*3870*/  LDL.LU R7, [R1+0x28] ;  /* 0x0000280001077983 */ /* 0x008ee20000300800 */
[----:B------:R-:W-:-:S01]  /*3880*/  FADD R227, R88, R227 ;  /* 0x000000e358e37221 */ /* 0x000fc20000000000 */
[----:B------:R-:W-:Y:S01]  /*3890*/  FADD R226, R89, R226 ;  /* 0x000000e259e27221 */ /* 0x000fe20000000000 */
[----:B------:R-:W-:-:S01]  /*38a0*/  FADD R225, R90, R225 ;  /* 0x000000e15ae17221 */ /* 0x000fc20000000000 */
[----:B------:R-:W-:Y:S01]  /*38b0*/  STL [R1+0xe4], R6 ;  /* 0x0000e40601007387 */ /* 0x000fe20000100800 */
        /* <DEDUP_REMOVED lines=11> */
[----:B-----5:R-:W-:Y:S01]  /*3970*/  STL [R1+0xd8], R2 ;  /* 0x0000d80201007387 */ /* 0x020fe20000100800 */
[----:B------:R-:W-:-:S01]  /*3980*/  FADD R215, R100, R215 ;  /* 0x000000d764d77221 */ /* 0x000fc20000000000 */
[----:B------:R-:W-:Y:S01]  /*3990*/  FADD R214, R101, R214 ;  /* 0x000000d665d67221 */ /* 0x000fe20000000000 */
[----:B------:R-:W-:-:S01]  /*39a0*/  FADD R213, R102, R213 ;  /* 0x000000d566d57221 */ /* 0x000fc20000000000 */
[----:B------:R-:W-:Y:S01]  /*39b0*/  STL [R1+0xd4], R0 ;  /* 0x0000d40001007387 */ /* 0x000fe20000100800 */
[----:B------:R-:W-:-:S01]  /*39c0*/  FADD R212, R103, R212 ;  /* 0x000000d467d47221 */ /* 0x000fc20000000000 */
[----:B------:R-:W-:Y:S01]  /*39d0*/  FADD R211, R104, R211 ;  /* 0x000000d368d37221 */ /* 0x000fe20000000000 */
        /* <DEDUP_REMOVED lines=66> */
[----:B----4-:R-:W-:-:S01]  /*3e00*/  FADD R21, R43, R21 ;  /* 0x000000152b157221 */ /* 0x010fc20000000000 */
[----:B--2---:R-:W-:-:S04]  /*3e10*/  FADD R20, R44, R20 ;  /* 0x000000142c147221 */ /* 0x004fc80000000000 */
[----:B------:R2:W-:Y:S01]  /*3e20*/  STL [R1], R21 ;  /* 0x0000001501007387 */ /* 0x0005e20000100800 */
[----:B------:R-:W-:-:S03]  /*3e30*/  FADD R15, R45, R15 ;  /* 0x0000000f2d0f7221 */ /* 0x000fc60000000000 */
[----:B------:R4:W-:Y:S01]  /*3e40*/  STL [R1+0x4], R20 ;  /* 0x0000041401007387 */ /* 0x0009e20000100800 */
        /* <DEDUP_REMOVED lines=13> */
[----:B--2---:R-:W2:Y:S01]  /*3f20*/  LDL.LU R21, [R1+0x2c] ;  /* 0x00002c0001157983 */ /* 0x004ea20000300800 */
[----:B---3--:R-:W-:-:S03]  /*3f30*/  FADD R7, R53, R7 ;  /* 0x0000000735077221 */ /* 0x008fc60000000000 */
[----:B------:R3:W-:Y:S04]  /*3f40*/  STL [R1+0x20], R9 ;  /* 0x0000200901007387 */ /* 0x0007e80000100800 */
[----:B----4-:R-:W4:Y:S04]  /*3f50*/  LDL.LU R20, [R1+0x30] ;  /* 0x0000300001147983 */ /* 0x010f280000300800 */
[----:B------:R3:W-:Y:S04]  /*3f60*/  STL [R1+0x24], R8 ;  /* 0x0000240801007387 */ /* 0x0007e80000100800 */
[----:B-1----:R-:W4:Y:S04]  /*3f70*/  LDL.LU R15, [R1+0x34] ;  /* 0x00003400010f7983 */ /* 0x002f280000300800 */
[----:B------:R1:W-:Y:S04]  /*3f80*/  STL [R1+0x28], R7 ;  /* 0x0000280701007387 */ /* 0x0003e80000100800 */
[----:B------:R-:W4:Y:S04]  /*3f90*/  LDL.LU R14, [R1+0x38] ;  /* 0x00003800010e7983 */ /* 0x000f280000300800 */
[----:B------:R-:W4:Y:S04]  /*3fa0*/  LDL.LU R13, [R1+0x3c] ;  /* 0x00003c00010d7983 */ /* 0x000f280000300800 */
[----:B------:R-:W4:Y:S04]  /*3fb0*/  LDL.LU R12, [R1+0x40] ;  /* 0x00004000010c7983 */ /* 0x000f280000300800 */
[----:B------:R-:W4:Y:S04]  /*3fc0*/  LDL.LU R11, [R1+0x44] ;  /* 0x00004400010b7983 */ /* 0x000f280000300800 */
[----:B------:R-:W4:Y:S04]  /*3fd0*/  LDL.LU R10, [R1+0x48] ;  /* 0x00004800010a7983 */ /* 0x000f280000300800 */
[----:B---3--:R-:W3:Y:S04]  /*3fe0*/  LDL.LU R9, [R1+0x4c] ;  /* 0x00004c0001097983 */ /* 0x008ee80000300800 */
[----:B------:R-:W3:Y:S04]  /*3ff0*/  LDL.LU R8, [R1+0x50] ;  /* 0x0000500001087983 */ /* 0x000ee80000300800 */
[----:B-1----:R-:W3:Y:S04]  /*4000*/  LDL.LU R7, [R1+0x54] ;  /* 0x0000540001077983 */ /* 0x002ee80000300800 */
[----:B------:R-:W3:Y:S04]  /*4010*/  LDL.LU R6, [R1+0x58] ;  /* 0x0000580001067983 */ /* 0x000ee80000300800 */
[----:B------:R-:W3:Y:S04]  /*4020*/  LDL.LU R5, [R1+0x5c] ;  /* 0x00005c0001057983 */ /* 0x000ee80000300800 */
[----:B------:R-:W3:Y:S04]  /*4030*/  LDL.LU R4, [R1+0x60] ;  /* 0x0000600001047983 */ /* 0x000ee80000300800 */
[----:B------:R-:W3:Y:S04]  /*4040*/  LDL.LU R3, [R1+0x64] ;  /* 0x0000640001037983 */ /* 0x000ee80000300800 */
[----:B------:R-:W3:Y:S04]  /*4050*/  LDL.LU R2, [R1+0x68] ;  /* 0x0000680001027983 */ /* 0x000ee80000300800 */
[----:B------:R-:W3:Y:S01]  /*4060*/  LDL.LU R0, [R1+0x6c] ;  /* 0x00006c0001007983 */ /* 0x000ee20000300800 */
[----:B--2---:R-:W-:-:S01]  /*4070*/  FADD R21, R54, R21 ;  /* 0x0000001536157221 */ /* 0x004fc20000000000 */
[----:B----4-:R-:W-:-:S04]  /*4080*/  FADD R20, R55, R20 ;  /* 0x0000001437147221 */ /* 0x010fc80000000000 */
[----:B------:R-:W-:Y:S01]  /*4090*/  STL [R1+0x2c], R21 ;  /* 0x00002c1501007387 */ /* 0x000fe20000100800 */
[----:B------:R-:W-:-:S03]  /*40a0*/  FADD R15, R56, R15 ;  /* 0x0000000f380f7221 */ /* 0x000fc60000000000 */
        /* <DEDUP_REMOVED lines=11> */
[----:B---3--:R-:W-:-:S03]  /*4160*/  FADD R9, R62, R9 ;  /* 0x000000093e097221 */ /* 0x008fc60000000000 */
        /* <DEDUP_REMOVED lines=8> */
[----:B------:R1:W-:Y:S01]  /*41f0*/  STL [R1+0x58], R6 ;  /* 0x0000580601007387 */ /* 0x0003e20000100800 */
[----:B------:R-:W-:-:S03]  /*4200*/  FADD R4, R67, R4 ;  /* 0x0000000443047221 */ /* 0x000fc60000000000 */
[----:B------:R2:W-:Y:S01]  /*4210*/  STL [R1+0x5c], R5 ;  /* 0x00005c0501007387 */ /* 0x0005e20000100800 */
[----:B------:R-:W-:-:S03]  /*4220*/  FADD R3, R68, R3 ;  /* 0x0000000344037221 */ /* 0x000fc60000000000 */
[----:B------:R-:W-:Y:S01]  /*4230*/  STL [R1+0x60], R4 ;  /* 0x0000600401007387 */ /* 0x000fe20000100800 */
[----:B------:R-:W-:-:S03]  /*4240*/  FADD R2, R69, R2 ;  /* 0x0000000245027221 */ /* 0x000fc60000000000 */
[----:B-1----:R-:W3:Y:S01]  /*4250*/  LDL.LU R6, [R1+0x70] ;  /* 0x0000700001067983 */ /* 0x002ee20000300800 */
[----:B------:R-:W-:-:S03]  /*4260*/  FADD R0, R70, R0 ;  /* 0x0000000046007221 */ /* 0x000fc60000000000 */
[----:B------:R1:W-:Y:S04]  /*4270*/  STL [R1+0x64], R3 ;  /* 0x0000640301007387 */ /* 0x0003e80000100800 */
[----:B--2---:R-:W2:Y:S04]  /*4280*/  LDL.LU R5, [R1+0x74] ;  /* 0x0000740001057983 */ /* 0x004ea80000300800 */
[----:B------:R4:W-:Y:S04]  /*4290*/  STL [R1+0x68], R2 ;  /* 0x0000680201007387 */ /* 0x0009e80000100800 */
[----:B-1----:R-:W2:Y:S04]  /*42a0*/  LDL.LU R3, [R1+0x78] ;  /* 0x0000780001037983 */ /* 0x002ea80000300800 */
[----:B------:R1:W-:Y:S04]  /*42b0*/  STL [R1+0x6c], R0 ;  /* 0x00006c0001007387 */ /* 0x0003e80000100800 */
[----:B----4-:R-:W4:Y:S04]  /*42c0*/  LDL.LU R2, [R1+0x7c] ;  /* 0x00007c0001027983 */ /* 0x010f280000300800 */
[----:B-1----:R-:W4:Y:S04]  /*42d0*/  LDL.LU R0, [R1+0x80] ;  /* 0x0000800001007983 */ /* 0x002f280000300800 */
[----:B------:R-:W4:Y:S04]  /*42e0*/  LDL.LU R21, [R1+0x84] ;  /* 0x0000840001157983 */ /* 0x000f280000300800 */
        /* <DEDUP_REMOVED lines=10> */
[----:B------:R-:W4:Y:S01]  /*4390*/  LDL.LU R4, [R1+0xb0] ;  /* 0x0000b00001047983 */ /* 0x000f220000300800 */
[----:B------:R-:W-:Y:S01]  /*43a0*/  UMOV UR4, URZ ;  /* 0x0000003f00047c82 */ /* 0x000fe20008000000 */
[----:B---3--:R-:W-:-:S05]  /*43b0*/  FADD R6, R71, R6 ;  /* 0x0000000647067221 */ /* 0x008fca0000000000 */
[----:B------:R1:W-:Y:S01]  /*43c0*/  STL [R1+0x70], R6 ;  /* 0x0000700601007387 */ /* 0x0003e20000100800 */
[----:B--2---:R-:W-:-:S03]  /*43d0*/  FADD R5, R72, R5 ;  /* 0x0000000548057221 */ /* 0x004fc60000000000 */
[----:B-1----:R1:W5:Y:S01]  /*43e0*/  LDL.LU R6, [R1+0xe4] ;  /* 0x0000e40001067983 */ /* 0x0023620000300800 */
[----:B------:R-:W-:-:S03]  /*43f0*/  FADD R3, R73, R3 ;  /* 0x0000000349037221 */ /* 0x000fc60000000000 */
[----:B------:R2:W-:Y:S01]  /*4400*/  STL [R1+0x74], R5 ;  /* 0x0000740501007387 */ /* 0x0005e20000100800 */
[----:B----4-:R-:W-:-:S03]  /*4410*/  FADD R2, R74, R2 ;  /* 0x000000024a027221 */ /* 0x010fc60000000000 */
[----:B--2---:R1:W5:Y:S01]  /*4420*/  LDL.LU R5, [R1+0xe0] ;  /* 0x0000e00001057983 */ /* 0x0043620000300800 */
[----:B------:R-:W-:-:S03]  /*4430*/  FADD R0, R75, R0 ;  /* 0x000000004b007221 */ /* 0x000fc60000000000 */
[----:B------:R2:W-:Y:S01]  /*4440*/  STL [R1+0x78], R3 ;  /* 0x0000780301007387 */ /* 0x0005e20000100800 */
[----:B------:R-:W-:-:S01]  /*4450*/  FADD R21, R76, R21 ;  /* 0x000000154c157221 */ /* 0x000fc20000000000 */
[----:B------:R-:W-:Y:S02]  /*4460*/  FADD R20, R77, R20 ;  /* 0x000000144d147221 */ /* 0x000fe40000000000 */
[----:B--2---:R1:W5:Y:S01]  /*4470*/  LDL.LU R3, [R1+0xdc] ;  /* 0x0000dc0001037983 */ /* 0x0043620000300800 */
[----:B------:R-:W-:-:S03]  /*4480*/  FADD R15, R78, R15 ;  /* 0x0000000f4e0f7221 */ /* 0x000fc60000000000 */
[----:B------:R2:W-:Y:S01]  /*4490*/  STL [R1+0x7c], R2 ;  /* 0x00007c0201007387 */ /* 0x0005e20000100800 */
[----:B------:R-:W-:-:S01]  /*44a0*/  FADD R14, R79, R14 ;  /* 0x0000000e4f0e7221 */ /* 0x000fc20000000000 */
[----:B------:R-:W-:Y:S01]  /*44b0*/  FADD R13, R80, R13 ;  /* 0x0000000d500d7221 */ /* 0x000fe20000000000 */
[----:B------:R-:W-:-:S01]  /*44c0*/  FADD R12, R81, R12 ;  /* 0x0000000c510c7221 */ /* 0x000fc20000000000 */
[----:B--2---:R1:W5:Y:S01]  /*44d0*/  LDL.LU R2, [R1+0xd8] ;  /* 0x0000d80001027983 */ /* 0x0043620000300800 */
[----:B------:R-:W-:-:S03]  /*44e0*/  FADD R11, R82, R11 ;  /* 0x0000000b520b7221 */ /* 0x000fc60000000000 */
[----:B------:R2:W-:Y:S01]  /*44f0*/  STL [R1+0x80], R0 ;  /* 0x0000800001007387 */ /* 0x0005e20000100800 */
[----:B------:R-:W-:-:S01]  /*4500*/  FADD R10, R83, R10 ;  /* 0x0000000a530a7221 */ /* 0x000fc20000000000 */
[----:B------:R-:W-:Y:S02]  /*4510*/  FADD R9, R84, R9 ;  /* 0x0000000954097221 */ /* 0x000fe40000000000 */
[----:B--2---:R1:W5:Y:S04]  /*4520*/  LDL.LU R0, [R1+0xd4] ;  /* 0x0000d40001007983 */ /* 0x0043680000300800 */
[----:B------:R1:W-:Y:S01]  /*4530*/  STL [R1+0x84], R21 ;  /* 0x0000841501007387 */ /* 0x0003e20000100800 */
[----:B------:R-:W-:-:S03]  /*4540*/  FADD R8, R85, R8 ;  /* 0x0000000855087221 */ /* 0x000fc60000000000 */
[----:B------:R1:W-:Y:S01]  /*4550*/  STL [R1+0x88], R20 ;  /* 0x0000881401007387 */ /* 0x0003e20000100800 */
[----:B------:R-:W-:-:S03]  /*4560*/  FADD R4, R4, R87 ;  /* 0x0000005704047221 */ /* 0x000fc60000000000 */
[----:B------:R1:W-:Y:S01]  /*4570*/  STL [R1+0x8c], R15 ;  /* 0x00008c0f01007387 */ /* 0x0003e20000100800 */
[----:B------:R-:W-:-:S03]  /*4580*/  FADD R7, R86, R7 ;  /* 0x0000000756077221 */ /* 0x000fc60000000000 */
[----:B------:R1:W-:Y:S04]  /*4590*/  STL [R1+0x90], R14 ;  /* 0x0000900e01007387 */ /* 0x0003e80000100800 */
[----:B------:R1:W-:Y:S04]  /*45a0*/  STL [R1+0x94], R13 ;  /* 0x0000940d01007387 */ /* 0x0003e80000100800 */
[----:B------:R1:W-:Y:S04]  /*45b0*/  STL [R1+0x98], R12 ;  /* 0x0000980c01007387 */ /* 0x0003e80000100800 */
[----:B------:R1:W-:Y:S04]  /*45c0*/  STL [R1+0x9c], R11 ;  /* 0x00009c0b01007387 */ /* 0x0003e80000100800 */
[----:B------:R1:W-:Y:S04]  /*45d0*/  STL [R1+0xa0], R10 ;  /* 0x0000a00a01007387 */ /* 0x0003e80000100800 */
[----:B------:R1:W-:Y:S04]  /*45e0*/  STL [R1+0xa4], R9 ;  /* 0x0000a40901007387 */ /* 0x0003e80000100800 */
[----:B------:R1:W-:Y:S04]  /*45f0*/  STL [R1+0xa8], R8 ;  /* 0x0000a80801007387 */ /* 0x0003e80000100800 */
[----:B------:R1:W-:Y:S04]  /*4600*/  STL [R1+0xb0], R4 ;  /* 0x0000b00401007387 */ /* 0x0003e80000100800 */
[----:B------:R1:W-:Y:S02]  /*4610*/  STL [R1+0xac], R7 ;  /* 0x0000ac0701007387 */ /* 0x0003e40000100800 */
.L_x_28:
[----:B------:R-:W-:Y:S05]  /*4620*/  @!P1 BRA `(.L_x_29) ;  /* 0x0000000000049947 */ /* 0x000fea0003800000 */
[----:B------:R-:W-:Y:S01]  /*4630*/  BPT.TRAP 0x1 ;  /* 0x000000040000795c */ /* 0x000fe20000300000 */
.L_x_29:
[----:B-1-3--:R-:W3:Y:S01]  /*4640*/  LDL R4, [R1+0xc8] ;  /* 0x0000c80001047983 */ /* 0x00aee20000100800 */
[----:B------:R-:W-:-:S04]  /*4650*/  ULEA UR6, UR13, UR47, 0x3 ;  /* 0x0000002f0d067291 */ /* 0x000fc8000f8e183f */
[----:B------:R-:W-:-:S04]  /*4660*/  UIADD3 UR6, UR6, 0x40, URZ ;  /* 0x0000004006067890 */ /* 0x000fc8000fffe03f */
[----:B------:R-:W-:-:S09]  /*4670*/  UPRMT UR6, URZ, 0x654, UR6 ;  /* 0x000006543f067896 */ /* 0x000fd20008000006 */
[----:B------:R-:W-:Y:S01]  /*4680*/  SYNCS.ARRIVE.TRANS64.RED.A1T0 RZ, [UR6], RZ ;  /* 0x000000ffffff79a7 */ /* 0x000fe20008100406 */
[----:B---3--:R-:W-:-:S13]  /*4690*/  ISETP.GT.U32.AND P0, PT, R4, 0x1, PT ;  /* 0x000000010400780c */ /* 0x008fda0003f04070 */
[----:B------:R-:W-:Y:S05]  /*46a0*/  @P0 BRA `(.L_x_30) ;  /* 0x0000000000040947 */ /* 0x000fea0003800000 */
[----:B------:R-:W-:Y:S01]  /*46b0*/  BPT.TRAP 0x1 ;  /* 0x000000040000795c */ /* 0x000fe20000300000 */
.L_x_30:
[----:B------:R-:W-:Y:S01]  /*46c0*/  UIADD3 UR7, UR7, 0x1, URZ ;  /* 0x0000000107077890 */ /* 0x000fe2000fffe03f */
[C---:B-----5:R-:W-:Y:S01]  /*46d0*/  ISETP.GT.AND P0, PT, R3.reuse, 0x1, PT ;  /* 0x000000010300780c */ /* 0x060fe20003f04270 */
[----:B------:R-:W-:Y:S01]  /*46e0*/  UIADD3 UR13, UR13, 0x1, URZ ;  /* 0x000000010d0d7890 */ /* 0x000fe2000fffe03f */
[----:B------:R-:W-:Y:S01]  /*46f0*/  IADD3 R3, R3, -0x1, RZ ;  /* 0xffffffff03037810 */ /* 0x000fe20007ffe0ff */
[----:B------:R-:W-:Y:S02]  /*4700*/  UISETP.NE.AND UP0, UPT, UR7, 0x8, UPT ;  /* 0x000000080700788c */ /* 0x000fe4000bf05270 */
[----:B------:R-:W-:Y:S02]  /*4710*/  UISETP.NE.AND UP1, UPT, UR13, 0x8, UPT ;  /* 0x000000080d00788c */ /* 0x000fe4000bf25270 */
[----:B------:R-:W-:Y:S02]  /*4720*/  USEL UR6, URZ, 0x1, UP0 ;  /* 0x000000013f067887 */ /* 0x000fe40008000000 */
[----:B------:R-:W-:-:S02]  /*4730*/  USEL UR7, UR7, URZ, UP0 ;  /* 0x0000003f07077287 */ /* 0x000fc40008000000 */
[----:B------:R-:W-:Y:S02]  /*4740*/  USEL UR13, UR13, URZ, UP1 ;  /* 0x0000003f0d0d7287 */ /* 0x000fe40008800000 */
[----:B------:R-:W-:Y:S01]  /*4750*/  LOP3.LUT R0, R0, UR6, RZ, 0x3c, !PT ;  /* 0x0000000600007c12 */ /* 0x000fe2000f8e3cff */
[----:B------:R-:W-:Y:S01]  /*4760*/  UMOV UR6, 0x1 ;  /* 0x0000000100067882 */ /* 0x000fe20000000000 */
[----:B------:R-:W-:Y:S08]  /*4770*/  @P0 BRA `(.L_x_31) ;  /* 0xffffffec00480947 */ /* 0x000ff0000383ffff */
.L_x_23:
[----:B------:R-:W-:-:S04]  /*4780*/  UISETP.NE.AND UP0, UPT, UR4, URZ, UPT ;  /* 0x0000003f0400728c */ /* 0x000fc8000bf05270 */
[----:B------:R-:W-:-:S06]  /*4790*/  USEL UR4, URZ, 0x1, !UP0 ;  /* 0x000000013f047887 */ /* 0x000fcc000c000000 */
[----:B------:R-:W-:-:S13]  /*47a0*/  ISETP.NE.AND P0, PT, RZ, UR4, PT ;  /* 0x00000004ff007c0c */ /* 0x000fda000bf05270 */
[----:B------:R-:W-:Y:S05]  /*47b0*/  @!P0 BRA `(.L_x_32) ;  /* 0x0000000c00688947 */ /* 0x000fea0003800000 */
[----:B------:R-:W3:Y:S04]  /*47c0*/  LDL.LU R4, [R1+0xb0] ;  /* 0x0000b00001047983 */ /* 0x000ee80000300800 */
[----:B------:R-:W4:Y:S04]  /*47d0*/  LDL.LU R7, [R1+0xac] ;  /* 0x0000ac0001077983 */ /* 0x000f280000300800 */
[----:B------:R-:W2:Y:S04]  /*47e0*/  LDL.LU R8, [R1+0xa8] ;  /* 0x0000a80001087983 */ /* 0x000ea80000300800 */
[----:B------:R-:W3:Y:S04]  /*47f0*/  LDL.LU R9, [R1+0xa4] ;  /* 0x0000a40001097983 */ /* 0x000ee80000300800 */
[----:B------:R-:W4:Y:S04]  /*4800*/  LDL.LU R10, [R1+0xa0] ;  /* 0x0000a000010a7983 */ /* 0x000f280000300800 */
[----:B------:R-:W2:Y:S04]  /*4810*/  LDL.LU R11, [R1+0x9c] ;  /* 0x00009c00010b7983 */ /* 0x000ea80000300800 */
[----:B------:R-:W3:Y:S04]  /*4820*/  LDL.LU R12, [R1+0x98] ;  /* 0x00009800010c7983 */ /* 0x000ee80000300800 */
[----:B------:R-:W4:Y:S04]  /*4830*/  LDL.LU R13, [R1+0x94] ;  /* 0x00009400010d7983 */ /* 0x000f280000300800 */
[----:B------:R-:W2:Y:S04]  /*4840*/  LDL.LU R14, [R1+0x90] ;  /* 0x00009000010e7983 */ /* 0x000ea80000300800 */
[----:B------:R-:W3:Y:S01]  /*4850*/  LDL.LU R0, [R1+0x24] ;  /* 0x0000240001007983 */ /* 0x000ee20000300800 */
[----:B------:R-:W-:-:S03]  /*4860*/  FADD R227, R88, R227 ;  /* 0x000000e358e37221 */ /* 0x000fc60000000000 */
[----:B------:R-:W4:Y:S01]  /*4870*/  LDL.LU R3, [R1+0x28] ;  /* 0x0000280001037983 */ /* 0x000f220000300800 */
[----:B------:R-:W-:-:S03]  /*4880*/  FADD R226, R89, R226 ;  /* 0x000000e259e27221 */ /* 0x000fc60000000000 */
[----:B------:R-:W2:Y:S01]  /*4890*/  LDL.LU R21, [R1+0x2c] ;  /* 0x00002c0001157983 */ /* 0x000ea20000300800 */
        /* <DEDUP_REMOVED lines=13> */
[----:B------:R-:W2:Y:S04]  /*4970*/  LDL.LU R92, [R1+0x10] ;  /* 0x00001000015c7983 */ /* 0x000ea80000300800 */
[----:B------:R-:W2:Y:S04]  /*4980*/  LDL.LU R93, [R1+0xc] ;  /* 0x00000c00015d7983 */ /* 0x000ea80000300800 */
[----:B------:R-:W2:Y:S04]  /*4990*/  LDL.LU R94, [R1+0x8] ;  /* 0x00000800015e7983 */ /* 0x000ea80000300800 */
[----:B------:R-:W2:Y:S04]  /*49a0*/  LDL.LU R95, [R1+0x4] ;  /* 0x00000400015f7983 */ /* 0x000ea80000300800 */
[----:B------:R-:W2:Y:S01]  /*49b0*/  LDL.LU R96, [R1] ;  /* 0x0000000001607983 */ /* 0x000ea20000300800 */
[----:B------:R-:W-:Y:S01]  /*49c0*/  FADD R211, R104, R211 ;  /* 0x000000d368d37221 */ /* 0x000fe20000000000 */
        /* <DEDUP_REMOVED lines=73> */
[----:B---3--:R-:W-:Y:S01]  /*4e60*/  FADD R0, R52, R0 ;  /* 0x0000000034007221 */ /* 0x008fe20000000000 */
[----:B----4-:R-:W-:Y:S01]  /*4e70*/  FADD R3, R53, R3 ;  /* 0x0000000335037221 */ /* 0x010fe20000000000 */
[----:B--2---:R-:W-:Y:S01]  /*4e80*/  FADD R21, R54, R21 ;  /* 0x0000001536157221 */ /* 0x004fe20000000000 */
        /* <DEDUP_REMOVED lines=10> */
[----:B------:R-:W-:-:S05]  /*4f30*/  FADD R96, R43, R96 ;  /* 0x000000602b607221 */ /* 0x000fca0000000000 */
[----:B------:R1:W-:Y:S04]  /*4f40*/  STL [R1], R96 ;  /* 0x0000006001007387 */ /* 0x0003e80000100800 */
        /* <DEDUP_REMOVED lines=21> */
[----:B-1----:R-:W4:Y:S04]  /*50a0*/  LDL.LU R96, [R1+0x58] ;  /* 0x0000580001607983 */ /* 0x002f280000300800 */
[----:B--2---:R-:W2:Y:S04]  /*50b0*/  LDL.LU R95, [R1+0x5c] ;  /* 0x00005c00015f7983 */ /* 0x004ea80000300800 */
[----:B---3--:R-:W3:Y:S04]  /*50c0*/  LDL.LU R94, [R1+0x60] ;  /* 0x00006000015e7983 */ /* 0x008ee80000300800 */
[----:B----4-:R-:W4:Y:S04]  /*50d0*/  LDL.LU R93, [R1+0x64] ;  /* 0x00006400015d7983 */ /* 0x010f280000300800 */
        /* <DEDUP_REMOVED lines=20> */
[----:B------:R-:W-:-:S04]  /*5220*/  FADD R103, R58, R103 ;  /* 0x000000673a677221 */ /* 0x000fc80000000000 */
        /* <DEDUP_REMOVED lines=15> */
[----:B--2---:R-:W-:-:S03]  /*5320*/  FADD R95, R66, R95 ;  /* 0x0000005f425f7221 */ /* 0x004fc60000000000 */
[----:B------:R1:W-:Y:S01]  /*5330*/  STL [R1+0x58], R96 ;  /* 0x0000586001007387 */ /* 0x0003e20000100800 */
[----:B---3--:R-:W-:-:S03]  /*5340*/  FADD R94, R67, R94 ;  /* 0x0000005e435e7221 */ /* 0x008fc60000000000 */
[----:B------:R1:W-:Y:S01]  /*5350*/  STL [R1+0x5c], R95 ;  /* 0x00005c5f01007387 */ /* 0x0003e20000100800 */
[----:B----4-:R-:W-:-:S03]  /*5360*/  FADD R93, R68, R93 ;  /* 0x0000005d445d7221 */ /* 0x010fc60000000000 */
        /* <DEDUP_REMOVED lines=31> */
.L_x_32:
[----:B-1----:R-:W1:Y:S02]  /*5560*/  LDC R0, c[0x0][0x28c] ;  /* 0x0000a300ff007b82 */ /* 0x002e640000000800 */
[----:B-1----:R-:W-:-:S13]  /*5570*/  ISETP.GE.AND P0, PT, R0, 0x1, PT ;  /* 0x000000010000780c */ /* 0x002fda0003f06270 */
[----:B------:R-:W-:Y:S05]  /*5580*/  @!P0 BRA `(.L_x_33) ;  /* 0x0000000000408947 */ /* 0x000fea0003800000 */
[----:B------:R-:W3:Y:S02]  /*5590*/  LDL R3, [R1+0xbc] ;  /* 0x0000bc0001037983 */ /* 0x000ee40000100800 */
[----:B---3--:R-:W-:-:S13]  /*55a0*/  ISETP.NE.AND P0, PT, R3, 0x3, PT ;  /* 0x000000030300780c */ /* 0x008fda0003f05270 */
[----:B------:R-:W-:Y:S05]  /*55b0*/  @!P0 BRA `(.L_x_34) ;  /* 0x0000000000048947 */ /* 0x000fea0003800000 */
[----:B------:R-:W-:Y:S01]  /*55c0*/  BPT.TRAP 0x1 ;  /* 0x000000040000795c */ /* 0x000fe20000300000 */
.L_x_34:
[----:B------:R-:W3:Y:S01]  /*55d0*/  LDL R0, [R1+0xc8] ;  /* 0x0000c80001007983 */ /* 0x000ee20000100800 */
[----:B------:R-:W-:-:S04]  /*55e0*/  UISETP.LT.AND UP0, UPT, UR46, 0x1, UPT ;  /* 0x000000012e00788c */ /* 0x000fc8000bf01270 */
[----:B------:R-:W-:-:S04]  /*55f0*/  USEL UR4, UR46, 0x1, UP0 ;  /* 0x000000012e047887 */ /* 0x000fc80008000000 */
[----:B------:R-:W-:-:S04]  /*5600*/  UIADD3 UR4, UR39, UR46, -UR4 ;  /* 0x0000002e27047290 */ /* 0x000fc8000fffe804 */
[----:B------:R-:W-:-:S04]  /*5610*/  USHF.L.U32 UR4, UR4, 0x3, URZ ;  /* 0x0000000304047899 */ /* 0x000fc8000800063f */
[----:B------:R-:W-:-:S04]  /*5620*/  ULOP3.LUT UR4, UR4, 0x38, URZ, 0xc0, !UPT ;  /* 0x0000003804047892 */ /* 0x000fc8000f8ec03f */
[----:B------:R-:W-:-:S04]  /*5630*/  UIADD3 UR4, UR47, 0x40, UR4 ;  /* 0x000000402f047890 */ /* 0x000fc8000fffe004 */
[----:B------:R-:W-:-:S09]  /*5640*/  UPRMT UR4, URZ, 0x654, UR4 ;  /* 0x000006543f047896 */ /* 0x000fd20008000004 */
[----:B------:R-:W-:Y:S01]  /*5650*/  SYNCS.ARRIVE.TRANS64.RED.A1T0 RZ, [UR4], RZ ;  /* 0x000000ffffff79a7 */ /* 0x000fe20008100404 */
[----:B---3--:R-:W-:-:S13]  /*5660*/  ISETP.GT.U32.AND P0, PT, R0, 0x1, PT ;  /* 0x000000010000780c */ /* 0x008fda0003f04070 */
[----:B------:R-:W-:Y:S05]  /*5670*/  @P0 BRA `(.L_x_33) ;  /* 0x0000000000040947 */ /* 0x000fea0003800000 */
[----:B------:R-:W-:Y:S01]  /*5680*/  BPT.TRAP 0x1 ;  /* 0x000000040000795c */ /* 0x000fe20000300000 */
.L_x_33:
[----:B------:R-:W-:Y:S01]  /*5690*/  UIADD3 UR4, UR47, 0x100, URZ ;  /* 0x000001002f047890 */ /* 0x000fe2000fffe03f */
[----:B------:R-:W-:Y:S02]  /*56a0*/  R2UR UR50, R6 ;  /* 0x00000000063272ca */ /* 0x000fe400000e0000 */
[----:B------:R-:W-:Y:S01]  /*56b0*/  R2UR UR49, R5 ;  /* 0x00000000053172ca */ /* 0x000fe200000e0000 */
[----:B------:R-:W-:-:S06]  /*56c0*/  ULOP3.LUT UP0, URZ, UR4, 0x9f, URZ, 0xc0, !UPT ;  /* 0x0000009f043f7892 */ /* 0x000fcc000f80c03f */
[----:B------:R-:W-:-:S04]  /*56d0*/  PLOP3.LUT P0, PT, PT, PT, UP0, 0x80, 0x0 ;  /* 0x000000000000781c */ /* 0x000fc80003f0f008 */
[----:B------:R-:W-:Y:S02]  /*56e0*/  USHF.L.U32 UR50, UR50, 0x8, URZ ;  /* 0x0000000832327899 */ /* 0x000fe4000800063f */
[----:B------:R-:W-:-:S07]  /*56f0*/  USHF.L.U32 UR49, UR49, 0x7, URZ ;  /* 0x0000000731317899 */ /* 0x000fce000800063f */
[----:B------:R-:W-:Y:S05]  /*5700*/  @!P0 BRA `(.L_x_35) ;  /* 0x0000000000408947 */ /* 0x000fea0003800000 */
[----:B------:R-:W-:Y:S01]  /*5710*/  MOV R14, 0x0 ;  /* 0x00000000000e7802 */ /* 0x000fe20000000f00 */
[----:B------:R-:W-:Y:S01]  /*5720*/  ULDC.64 UR4, c[0x4][0x70] ;  /* 0x01001c0000047ab9 */ /* 0x000fe20000000a00 */
[----:B------:R-:W-:Y:S01]  /*5730*/  ULDC.64 UR6, c[0x4][0x8] ;  /* 0x0100020000067ab9 */ /* 0x000fe20000000a00 */
[----:B------:R-:W-:Y:S02]  /*5740*/  MOV R4, UR4 ;  /* 0x0000000400047c02 */ /* 0x000fe40008000f00 */
[----:B------:R-:W-:Y:S01]  /*5750*/  MOV R5, UR5 ;  /* 0x0000000500057c02 */ /* 0x000fe20008000f00 */
[----:B------:R-:W1:Y:S01]  /*5760*/  LDC.64 R14, c[0x4][R14] ;  /* 0x010000000e0e7b82 */ /* 0x000e620000000a00 */
[----:B------:R-:W-:Y:S01]  /*5770*/  ULDC.64 UR4, c[0x4][0x78] ;  /* 0x01001e0000047ab9 */ /* 0x000fe20000000a00 */
[----:B------:R-:W-:Y:S02]  /*5780*/  MOV R10, UR6 ;  /* 0x00000006000a7c02 */ /* 0x000fe40008000f00 */
[----:B------:R-:W-:-:S02]  /*5790*/  MOV R6, UR4 ;  /* 0x0000000400067c02 */ /* 0x000fc40008000f00 */
[----:B------:R-:W-:Y:S02]  /*57a0*/  MOV R7, UR5 ;  /* 0x0000000500077c02 */ /* 0x000fe40008000f00 */
[----:B------:R-:W-:Y:S02]  /*57b0*/  MOV R11, UR7 ;  /* 0x00000007000b7c02 */ /* 0x000fe40008000f00 */
[----:B------:R-:W-:Y:S02]  /*57c0*/  MOV R8, 0x70 ;  /* 0x0000007000087802 */ /* 0x000fe40000000f00 */
[----:B------:R-:W-:Y:S02]  /*57d0*/  MOV R12, 0x1 ;  /* 0x00000001000c7802 */ /* 0x000fe40000000f00 */
[----:B------:R-:W-:-:S07]  /*57e0*/  MOV R13, RZ ;  /* 0x000000ff000d7202 */ /* 0x000fce0000000f00 */
[----:B------:R-:W-:-:S07]  /*57f0*/  LEPC R20, `(.L_x_35) ;  /* 0x000000001014794e */ /* 0x000fce0000000000 */
[----:B-12--5:R-:W-:Y:S05]  /*5800*/  CALL.ABS.NOINC R14 ;  /* 0x000000000e007343 */ /* 0x026fea0003c00000 */
.L_x_35:
[----:B------:R-:W-:-:S04]  /*5810*/  UIADD3 UR4, UR47, 0x4100, URZ ;  /* 0x000041002f047890 */ /* 0x000fc8000fffe03f */
[----:B------:R-:W-:-:S06]  /*5820*/  ULOP3.LUT UP0, URZ, UR4, 0x9f, URZ, 0xc0, !UPT ;  /* 0x0000009f043f7892 */ /* 0x000fcc000f80c03f */
[----:B------:R-:W-:-:S13]  /*5830*/  PLOP3.LUT P0, PT, PT, PT, UP0, 0x80, 0x0 ;  /* 0x000000000000781c */ /* 0x000fda0003f0f008 */
        /* <DEDUP_REMOVED lines=17> */
.L_x_36:
[----:B------:R-:W1:Y:S02]  /*5950*/  LDC.64 R4, c[0x0][0x590] ;  /* 0x00016400ff047b82 */ /* 0x000e640000000a00 */
[----:B-1----:R-:W-:-:S04]  /*5960*/  ISETP.NE.U32.AND P0, PT, R4, RZ, PT ;  /* 0x000000ff0400720c */ /* 0x002fc80003f05070 */
[----:B------:R-:W-:-:S13]  /*5970*/  ISETP.NE.AND.EX P0, PT, R5, RZ, PT, P0 ;  /* 0x000000ff0500720c */ /* 0x000fda0003f05300 */
[----:B------:R-:W-:Y:S05]  /*5980*/  @!P0 BRA `(.L_x_37) ;  /* 0x00000000003c8947 */ /* 0x000fea0003800000 */
[----:B------:R-:W-:Y:S02]  /*5990*/  ULDC.64 UR4, c[0x0][0x588] ;  /* 0x0001620000047ab9 */ /* 0x000fe40000000a00 */
[----:B------:R-:W-:-:S04]  /*59a0*/  ISETP.NE.U32.AND P1, PT, RZ, UR4, PT ;  /* 0x00000004ff007c0c */ /* 0x000fc8000bf25070 */
[----:B------:R-:W-:-:S13]  /*59b0*/  ISETP.NE.AND.EX P1, PT, RZ, UR5, PT, P1 ;  /* 0x00000005ff007c0c */ /* 0x000fda000bf25310 */
[----:B------:R-:W-:Y:S05]  /*59c0*/  @!P1 BRA `(.L_x_38) ;  /* 0x00000000001c9947 */ /* 0x000fea0003800000 */
[----:B------:R-:W1:Y:S01]  /*59d0*/  LDC.64 R6, c[0x0][0x588] ;  /* 0x00016200ff067b82 */ /* 0x000e620000000a00 */
[----:B------:R-:W-:-:S04]  /*59e0*/  IMAD R3, R4, UR51, RZ ;  /* 0x0000003304037c24 */ /* 0x000fc8000f8e02ff */
[----:B-1----:R-:W-:-:S05]  /*59f0*/  IMAD.WIDE R6, R3, 0x4, R6 ;  /* 0x0000000403067825 */ /* 0x002fca00078e0206 */
[----:B-----5:R1:W5:Y:S01]  /*5a00*/  LDG.E R16, desc[UR42][R6.64] ;  /* 0x0000002a06107981 */ /* 0x020362000c1e1900 */
[----:B------:R-:W-:-:S05]  /*5a10*/  MOV R0, 0x1 ;  /* 0x0000000100007802 */ /* 0x000fca0000000f00 */
[----:B------:R1:W-:Y:S01]  /*5a20*/  STL.S16 [R1+0xd0], R0 ;  /* 0x0000d00001007387 */ /* 0x0003e20000100600 */
[----:B------:R-:W-:Y:S05]  /*5a30*/  BRA `(.L_x_37) ;  /* 0x0000000000107947 */ /* 0x000fea0003800000 */
.L_x_38:
[----:B------:R-:W-:Y:S01]  /*5a40*/  MOV R0, 0x1 ;  /* 0x0000000100007802 */ /* 0x000fe20000000f00 */
[----:B------:R-:W-:Y:S02]  /*5a50*/  ULDC UR4, c[0x0][0x580] ;  /* 0x0001600000047ab9 */ /* 0x000fe40000000800 */
[----:B-----5:R-:W-:Y:S02]  /*5a60*/  MOV R16, UR4 ;  /* 0x0000000400107c02 */ /* 0x020fe40008000f00 */
[----:B------:R3:W-:Y:S05]  /*5a70*/  STL.S16 [R1+0xd0], R0 ;  /* 0x0000d00001007387 */ /* 0x0007ea0000100600 */
.L_x_37:
[----:B-1----:R-:W1:Y:S02]  /*5a80*/  LDC.64 R6, c[0x0][0x5b0] ;  /* 0x00016c00ff067b82 */ /* 0x002e640000000a00 */
[----:B-1----:R-:W-:-:S04]  /*5a90*/  ISETP.NE.U32.AND P1, PT, R6, RZ, PT ;  /* 0x000000ff0600720c */ /* 0x002fc80003f25070 */
[----:B------:R-:W-:-:S13]  /*5aa0*/  ISETP.NE.AND.EX P1, PT, R7, RZ, PT, P1 ;  /* 0x000000ff0700720c */ /* 0x000fda0003f25310 */
[----:B------:R-:W-:Y:S05]  /*5ab0*/  @!P1 BRA `(.L_x_39) ;  /* 0x00000000002c9947 */ /* 0x000fea0003800000 */
[----:B------:R-:W-:Y:S02]  /*5ac0*/  ULDC.64 UR4, c[0x0][0x5a8] ;  /* 0x00016a0000047ab9 */ /* 0x000fe40000000a00 */
[----:B------:R-:W-:-:S04]  /*5ad0*/  ISETP.NE.U32.AND P1, PT, RZ, UR4, PT ;  /* 0x00000004ff007c0c */ /* 0x000fc8000bf25070 */
[----:B------:R-:W-:-:S13]  /*5ae0*/  ISETP.NE.AND.EX P1, PT, RZ, UR5, PT, P1 ;  /* 0x00000005ff007c0c */ /* 0x000fda000bf25310 */
[----:B------:R-:W-:Y:S05]  /*5af0*/  @!P1 BRA `(.L_x_40) ;  /* 0x0000000000149947 */ /* 0x000fea0003800000 */
[----:B-----5:R-:W1:Y:S01]  /*5b00*/  LDC.64 R2, c[0x0][0x5a8] ;  /* 0x00016a00ff027b82 */ /* 0x020e620000000a00 */
[----:B------:R-:W-:-:S04]  /*5b10*/  IMAD R7, R6, UR51, RZ ;  /* 0x0000003306077c24 */ /* 0x000fc8000f8e02ff */
[----:B-1----:R-:W-:-:S06]  /*5b20*/  IMAD.WIDE R2, R7, 0x4, R2 ;  /* 0x0000000407027825 */ /* 0x002fcc00078e0202 */
[----:B------:R1:W5:Y:S01]  /*5b30*/  LDG.E R2, desc[UR42][R2.64] ;  /* 0x0000002a02027981 */ /* 0x000362000c1e1900 */
[----:B------:R-:W-:Y:S05]  /*5b40*/  BRA `(.L_x_39) ;  /* 0x0000000000087947 */ /* 0x000fea0003800000 */
.L_x_40:
[----:B------:R-:W-:Y:S02]  /*5b50*/  ULDC UR4, c[0x0][0x5a0] ;  /* 0x0001680000047ab9 */ /* 0x000fe40000000800 */
[----:B-----5:R-:W-:-:S07]  /*5b60*/  MOV R2, UR4 ;  /* 0x0000000400027c02 */ /* 0x020fce0008000f00 */
.L_x_39:
[----:B------:R-:W-:Y:S01]  /*5b70*/  ULDC.64 UR4, c[0x0][0x588] ;  /* 0x0001620000047ab9 */ /* 0x000fe20000000a00 */
[----:B------:R-:W-:Y:S01]  /*5b80*/  ISETP.NE.U32.AND P1, PT, R4, RZ, PT ;  /* 0x000000ff0400720c */ /* 0x000fe20003f25070 */
[----:B------:R-:W-:Y:S02]  /*5b90*/  UISETP.NE.U32.AND UP0, UPT, UR4, URZ, UPT ;  /* 0x0000003f0400728c */ /* 0x000fe4000bf05070 */
[----:B------:R-:W-:Y:S02]  /*5ba0*/  ISETP.NE.U32.AND P4, PT, RZ, UR4, PT ;  /* 0x00000004ff007c0c */ /* 0x000fe4000bf85070 */
[----:B------:R-:W-:Y:S01]  /*5bb0*/  ISETP.NE.AND.EX P1, PT, R5, RZ, PT, P1 ;  /* 0x000000ff0500720c */ /* 0x000fe20003f25310 */
[----:B------:R-:W-:Y:S02]  /*5bc0*/  UISETP.NE.AND.EX UP0, UPT, UR5, URZ, UPT, UP0 ;  /* 0x0000003f0500728c */ /* 0x000fe4000bf05300 */
[----:B------:R-:W-:Y:S02]  /*5bd0*/  ISETP.NE.AND.EX P4, PT, RZ, UR5, PT, P4 ;  /* 0x00000005ff007c0c */ /* 0x000fe4000bf85340 */
[----:B------:R-:W-:-:S02]  /*5be0*/  PLOP3.LUT P3, PT, PT, PT, PT, 0x8, 0x0 ;  /* 0x000000000000781c */ /* 0x000fc40003f6e170 */
[----:B------:R-:W-:-:S04]  /*5bf0*/  PLOP3.LUT P2, PT, PT, PT, UP0, 0x80, 0x0 ;  /* 0x000000000000781c */ /* 0x000fc80003f4f008 */
[----:B------:R-:W-:-:S05]  /*5c00*/  PLOP3.LUT P2, PT, P2, PT, PT, 0x8, 0x0 ;  /* 0x000000000000781c */ /* 0x000fca000174e170 */
[----:B------:R-:W-:Y:S08]  /*5c10*/  @P4 BRA P1, `(.L_x_41) ;  /* 0x0000000000284947 */ /* 0x000ff00000800000 */
[----:B------:R-:W-:Y:S04]  /*5c20*/  BSSY B0, `(.L_x_41) ;  /* 0x0000009000007945 */ /* 0x000fe80003800000 */
[----:B------:R-:W-:Y:S05]  /*5c30*/  @!P0 BRA `(.L_x_42) ;  /* 0x0000000000188947 */ /* 0x000fea0003800000 */
[----:B---3--:R-:W3:Y:S01]  /*5c40*/  LDL R0, [R1+0xd0] ;  /* 0x0000d00001007983 */ /* 0x008ee20000100800 */
[----:B------:R-:W-:Y:S02]  /*5c50*/  PLOP3.LUT P3, PT, P2, PT, PT, 0x80, 0x0 ;  /* 0x000000000000781c */ /* 0x000fe4000176f070 */
[----:B---3--:R-:W-:-:S13]  /*5c60*/  LOP3.LUT P1, RZ, R0, 0xff, RZ, 0xc0, !PT ;  /* 0x000000ff00ff7812 */ /* 0x008fda000782c0ff */
[----:B------:R-:W-:Y:S05]  /*5c70*/  @!P1 BRA `(.L_x_43) ;  /* 0x00000000000c9947 */ /* 0x000fea0003800000 */
[----:B-----5:R-:W-:Y:S01]  /*5c80*/  FSETP.EQ.AND P3, PT, R16, RZ, PT ;  /* 0x000000ff1000720b */ /* 0x020fe20003f62000 */
[----:B------:R-:W-:-:S12]  /*5c90*/  BRA `(.L_x_43) ;  /* 0x0000000000047947 */ /* 0x000fd80003800000 */
.L_x_42:
[----:B-----5:R-:W-:-:S13]  /*5ca0*/  FSETP.EQ.AND P3, PT, R16, RZ, PT ;  /* 0x000000ff1000720b */ /* 0x020fda0003f62000 */
.L_x_43:
[----:B------:R-:W-:Y:S05]  /*5cb0*/  BSYNC B0 ;  /* 0x0000000000007941 */ /* 0x000fea0003800000 */
.L_x_41:
[----:B------:R-:W-:Y:S04]  /*5cc0*/  BSSY B0, `(.L_x_44) ;  /* 0x0000008000007945 */ /* 0x000fe80003800000 */
[----:B------:R-:W-:Y:S05]  /*5cd0*/  @!P0 BRA `(.L_x_45) ;  /* 0x0000000000148947 */ /* 0x000fea0003800000 */
[----:B---3--:R-:W3:Y:S02]  /*5ce0*/  LDL R0, [R1+0xd0] ;  /* 0x0000d00001007983 */ /* 0x008ee40000100800 */
[----:B---3--:R-:W-:-:S13]  /*5cf0*/  LOP3.LUT P0, RZ, R0, 0xff, RZ, 0xc0, !PT ;  /* 0x000000ff00ff7812 */ /* 0x008fda000780c0ff */
[----:B------:R-:W-:Y:S05]  /*5d00*/  @!P0 BRA `(.L_x_46) ;  /* 0x00000000000c8947 */ /* 0x000fea0003800000 */
[----:B-----5:R-:W-:Y:S01]  /*5d10*/  FSETP.EQ.AND P2, PT, R16, RZ, PT ;  /* 0x000000ff1000720b */ /* 0x020fe20003f42000 */
[----:B------:R-:W-:-:S12]  /*5d20*/  BRA `(.L_x_46) ;  /* 0x0000000000047947 */ /* 0x000fd80003800000 */
.L_x_45:
[----:B-----5:R-:W-:-:S13]  /*5d30*/  FSETP.EQ.AND P2, PT, R16, RZ, PT ;  /* 0x000000ff1000720b */ /* 0x020fda0003f42000 */
.L_x_46:
[----:B------:R-:W-:Y:S05]  /*5d40*/  BSYNC B0 ;  /* 0x0000000000007941 */ /* 0x000fea0003800000 */
.L_x_44:
[----:B------:R-:W-:Y:S01]  /*5d50*/  BSSY B0, `(.L_x_47) ;  /* 0x0000049000007945 */ /* 0x000fe20003800000 */
[----:B---3--:R-:W-:Y:S02]  /*5d60*/  MOV R0, RZ ;  /* 0x000000ff00007202 */ /* 0x008fe40000000f00 */
[----:B------:R-:W-:Y:S02]  /*5d70*/  CS2R R4, SRZ ;  /* 0x0000000000047805 */ /* 0x000fe4000001ff00 */
[----:B-1----:R-:W-:Y:S01]  /*5d80*/  MOV R3, RZ ;  /* 0x000000ff00037202 */ /* 0x002fe20000000f00 */
[----:B------:R-:W-:Y:S06]  /*5d90*/  @P3 BRA `(.L_x_48) ;  /* 0x0000000400103947 */ /* 0x000fec0003800000 */
[----:B------:R-:W3:Y:S02]  /*5da0*/  LDL R6, [R1+0xcc] ;  /* 0x0000cc0001067983 */ /* 0x000ee40000100800 */
[----:B---3--:R-:W-:-:S13]  /*5db0*/  ISETP.NE.AND P1, PT, R6, 0x3, PT ;  /* 0x000000030600780c */ /* 0x008fda0003f25270 */
[----:B------:R-:W-:Y:S05]  /*5dc0*/  @!P1 BRA `(.L_x_49) ;  /* 0x0000000000049947 */ /* 0x000fea0003800000 */
[----:B------:R-:W-:Y:S01]  /*5dd0*/  BPT.TRAP 0x1 ;  /* 0x000000040000795c */ /* 0x000fe20000300000 */
.L_x_49:
[----:B------:R-:W3:Y:S04]  /*5de0*/  LDL R3, [R1+0xb4] ;  /* 0x0000b40001037983 */ /* 0x000ee80000100800 */
[----:B------:R-:W4:Y:S01]  /*5df0*/  LDL R0, [R1+0xb8] ;  /* 0x0000b80001007983 */ /* 0x000f220000100800 */
[----:B------:R-:W-:Y:S01]  /*5e00*/  BSSY B1, `(.L_x_50) ;  /* 0x0000007000017945 */ /* 0x000fe20003800000 */
[----:B---3--:R-:W-:Y:S02]  /*5e10*/  LEA R13, R3, UR47, 0x3 ;  /* 0x0000002f030d7c11 */ /* 0x008fe4000f8e18ff */
[----:B------:R-:W-:Y:S02]  /*5e20*/  MOV R3, RZ ;  /* 0x000000ff00037202 */ /* 0x000fe40000000f00 */
[----:B----4-:R-:W-:-:S02]  /*5e30*/  SHF.L.U32 R4, R0, 0x1f, RZ ;  /* 0x0000001f00047819 */ /* 0x010fc400000006ff */
[----:B------:R-:W-:Y:S02]  /*5e40*/  MOV R0, RZ ;  /* 0x000000ff00007202 */ /* 0x000fe40000000f00 */
[----:B------:R-:W1:Y:S02]  /*5e50*/  SYNCS.PHASECHK.TRANS64.TRYWAIT P0, [R13+URZ+0x80], R4 ;  /* 0x000080040d0075a7 */ /* 0x000e64000800017f */
[----:B-1----:R-:W-:Y:S05]  /*5e60*/  @!P0 BRA `(.L_x_51) ;  /* 0x0000015000a88947 */ /* 0x002fea0003800000 */
.L_x_239:
[----:B------:R-:W-:Y:S05]  /*5e70*/  BSYNC B1 ;  /* 0x0000000000017941 */ /* 0x000fea0003800000 */
.L_x_50:
[----:B------:R3:W5:Y:S01]  /*5e80*/  LDL R12, [R1+0xb4] ;  /* 0x0000b400010c7983 */ /* 0x0007620000100800 */
[----:B------:R-:W-:Y:S01]  /*5e90*/  BSSY B1, `(.L_x_52) ;  /* 0x0000020000017945 */ /* 0x000fe20003800000 */
[----:B-1----:R-:W-:-:S03]  /*5ea0*/  CS2R R4, SRZ ;  /* 0x0000000000047805 */ /* 0x002fc6000001ff00 */
[----:B------:R-:W-:Y:S05]  /*5eb0*/  @P2 BRA `(.L_x_53) ;  /* 0x0000000000742947 */ /* 0x000fea0003800000 */
[----:B------:R-:W1:Y:S02]  /*5ec0*/  S2R R6, SR_TID.X ;  /* 0x0000000000067919 */ /* 0x000e640000002100 */
[C---:B-1----:R-:W-:Y:S02]  /*5ed0*/  SHF.L.U32 R0, R6.reuse, 0x4, RZ ;  /* 0x0000000406007819 */ /* 0x042fe400000006ff */
[C---:B------:R-:W-:Y:S02]  /*5ee0*/  SHF.L.U32 R3, R6.reuse, 0x1, RZ ;  /* 0x0000000106037819 */ /* 0x040fe400000006ff */
[----:B------:R-:W-:Y:S02]  /*5ef0*/  SHF.L.U32 R5, R6, 0x3, RZ ;  /* 0x0000000306057819 */ /* 0x000fe400000006ff */
[----:B------:R-:W-:Y:S02]  /*5f00*/  LOP3.LUT R0, R0, 0xe00, RZ, 0xc0, !PT ;  /* 0x00000e0000007812 */ /* 0x000fe400078ec0ff */
[----:B------:R-:W-:-:S02]  /*5f10*/  LOP3.LUT R4, R5, 0x80, RZ, 0xc0, !PT ;  /* 0x0000008005047812 */ /* 0x000fc400078ec0ff */
[----:B------:R-:W-:Y:S02]  /*5f20*/  LOP3.LUT R0, R0, 0x6, R3, 0xf8, !PT ;  /* 0x0000000600007812 */ /* 0x000fe400078ef803 */
[--C-:B------:R-:W-:Y:S02]  /*5f30*/  LOP3.LUT R3, R4, 0x10, R6.reuse, 0xf8, !PT ;  /* 0x0000001004037812 */ /* 0x100fe400078ef806 */
[----:B------:R-:W-:Y:S02]  /*5f40*/  LOP3.LUT R0, R0, 0x60, R5, 0xf8, !PT ;  /* 0x0000006000007812 */ /* 0x000fe400078ef805 */
[----:B------:R-:W-:Y:S02]  /*5f50*/  SHF.R.U32.HI R4, RZ, 0x4, R6 ;  /* 0x00000004ff047819 */ /* 0x000fe40000011606 */
[----:B------:R-:W-:Y:S02]  /*5f60*/  LOP3.LUT R0, R0, R3, RZ, 0xfc, !PT ;  /* 0x0000000300007212 */ /* 0x000fe400078efcff */
[----:B------:R-:W-:-:S02]  /*5f70*/  LOP3.LUT P0, RZ, R4, 0x1, RZ, 0xc0, !PT ;  /* 0x0000000104ff7812 */ /* 0x000fc4000780c0ff */
[----:B-----5:R-:W-:-:S04]  /*5f80*/  LEA R0, R12, R0, 0xc ;  /* 0x000000000c007211 */ /* 0x020fc800078e60ff */
[----:B------:R-:W-:Y:S01]  /*5f90*/  IADD3 R3, R0, UR47, RZ ;  /* 0x0000002f00037c10 */ /* 0x000fe2000fffe0ff */
[----:B------:R-:W-:Y:S03]  /*5fa0*/  LDS.U16 R5, [R0+UR47+0x200] ;  /* 0x0002002f00057984 */ /* 0x000fe60008000400 */
[C---:B------:R-:W-:Y:S01]  /*5fb0*/  IADD3 R4, R3.reuse, 0x100, RZ ;  /* 0x0000010003047810 */ /* 0x040fe20007ffe0ff */
[----:B------:R-:W-:Y:S01]  /*5fc0*/  LDS.U16 R6, [R0+UR47+0x108] ;  /* 0x0001082f00067984 */ /* 0x000fe20008000400 */
[----:B------:R-:W-:Y:S02]  /*5fd0*/  IADD3 R7, R3, 0x110, RZ ;  /* 0x0000011003077810 */ /* 0x000fe40007ffe0ff */
[----:B------:R-:W-:Y:S01]  /*5fe0*/  @P0 IADD3 R7, R4, -0x10, RZ ;  /* 0xfffffff004070810 */ /* 0x000fe20007ffe0ff */
[----:B------:R-:W-:Y:S04]  /*5ff0*/  LDS.U16 R3, [R0+UR47+0x208] ;  /* 0x0002082f00037984 */ /* 0x000fe80008000400 */
[----:B------:R-:W1:Y:S04]  /*6000*/  LDS.U16 R4, [R0+UR47+0x100] ;  /* 0x0001002f00047984 */ /* 0x000e680008000400 */
[----:B------:R-:W-:Y:S04]  /*6010*/  LDS.U16 R8, [R7+0x100] ;  /* 0x0001000007087984 */ /* 0x000fe80000000400 */
[----:B------:R-:W4:Y:S04]  /*6020*/  LDS.U16 R9, [R7] ;  /* 0x0000000007097984 */ /* 0x000f280000000400 */
[----:B------:R-:W-:Y:S04]  /*6030*/  LDS.U16 R10, [R7+0x108] ;  /* 0x00010800070a7984 */ /* 0x000fe80000000400 */
[----:B------:R-:W2:Y:S01]  /*6040*/  LDS.U16 R11, [R7+0x8] ;  /* 0x00000800070b7984 */ /* 0x000ea20000000400 */
[----:B-1----:R-:W-:-:S02]  /*6050*/  PRMT R5, R4, 0x5410, R5 ;  /* 0x0000541004057816 */ /* 0x002fc40000000005 */
[----:B------:R-:W-:Y:S02]  /*6060*/  PRMT R4, R6, 0x5410, R3 ;  /* 0x0000541006047816 */ /* 0x000fe40000000003 */
[----:B----4-:R-:W-:Y:S02]  /*6070*/  PRMT R3, R9, 0x5410, R8 ;  /* 0x0000541009037816 */ /* 0x010fe40000000008 */
[----:B--2---:R-:W-:-:S07]  /*6080*/  PRMT R0, R11, 0x5410, R10 ;  /* 0x000054100b007816 */ /* 0x004fce000000000a */
.L_x_53:
[----:B------:R-:W-:Y:S05]  /*6090*/  BSYNC B1 ;  /* 0x0000000000017941 */ /* 0x000fea0003800000 */
.L_x_52:
[----:B------:R-:W-:Y:S01]  /*60a0*/  @!PT LDS RZ, [RZ] ;  /* 0x00000000fffff984 */ /* 0x000fe20000000800 */
[----:B------:R-:W-:Y:S01]  /*60b0*/  @!PT LDS RZ, [RZ] ;  /* 0x00000000fffff984 */ /* 0x000fe20000000800 */
[----:B------:R-:W-:Y:S01]  /*60c0*/  @!PT LDS RZ, [RZ] ;  /* 0x00000000fffff984 */ /* 0x000fe20000000800 */
[----:B------:R-:W-:Y:S01]  /*60d0*/  @!PT LDS RZ, [RZ] ;  /* 0x00000000fffff984 */ /* 0x000fe20000000800 */
[----:B------:R1:W-:Y:S06]  /*60e0*/  MEMBAR.ALL.CTA ;  /* 0x0000000000007992 */ /* 0x0003ec0000008000 */
[----:B-1----:R-:W1:Y:S01]  /*60f0*/  FENCE.VIEW.ASYNC.S ;  /* 0x00000000000073c6 */ /* 0x002e620000000000 */
[----:B------:R-:W-:Y:S05]  /*6100*/  @!P1 BRA `(.L_x_54) ;  /* 0x0000000000049947 */ /* 0x000fea0003800000 */
[----:B------:R-:W-:Y:S01]  /*6110*/  BPT.TRAP 0x1 ;  /* 0x000000040000795c */ /* 0x000fe20000300000 */
.L_x_54:
[----:B------:R-:W4:Y:S01]  /*6120*/  LDL.LU R8, [R1+0xb8] ;  /* 0x0000b80001087983 */ /* 0x000f220000300800 */
[----:B------:R-:W-:Y:S01]  /*6130*/  IADD3 R6, R13, 0xa0, RZ ;  /* 0x000000a00d067810 */ /* 0x000fe20007ffe0ff */
[----:B------:R-:W2:Y:S03]  /*6140*/  S2R R7, SR_CgaCtaId ;  /* 0x0000000000077919 */ /* 0x000ea60000008800 */
[----:B--2---:R-:W-:-:S04]  /*6150*/  PRMT R6, R7, 0x654, R6 ;  /* 0x0000065407067816 */ /* 0x004fc80000000006 */
[----:B-1----:R1:W-:Y:S02]  /*6160*/  SYNCS.ARRIVE.TRANS64.RED.A1T0 RZ, [R6+URZ], RZ ;  /* 0x000000ff06ff79a7 */ /* 0x0023e4000810043f */
[----:B-1---5:R-:W-:-:S04]  /*6170*/  IADD3 R6, R12, 0x1, RZ ;  /* 0x000000010c067810 */ /* 0x022fc80007ffe0ff */
[----:B------:R-:W-:-:S04]  /*6180*/  ISETP.NE.AND P0, PT, R6, 0x4, PT ;  /* 0x000000040600780c */ /* 0x000fc80003f05270 */
[----:B------:R-:W-:Y:S02]  /*6190*/  SEL R7, RZ, 0x1, P0 ;  /* 0x00000001ff077807 */ /* 0x000fe40000000000 */
[----:B------:R-:W-:Y:S02]  /*61a0*/  SEL R6, R6, RZ, P0 ;  /* 0x000000ff06067207 */ /* 0x000fe40000000000 */
[----:B----4-:R-:W-:-:S05]  /*61b0*/  LOP3.LUT R8, R8, R7, RZ, 0x3c, !PT ;  /* 0x0000000708087212 */ /* 0x010fca00078e3cff */
[----:B------:R1:W-:Y:S04]  /*61c0*/  STL [R1+0xb8], R8 ;  /* 0x0000b80801007387 */ /* 0x0003e80000100800 */
[----:B------:R1:W-:Y:S02]  /*61d0*/  STL [R1+0xb4], R6 ;  /* 0x0000b40601007387 */ /* 0x0003e40000100800 */
.L_x_48:
[----:B------:R-:W-:Y:S05]  /*61e0*/  BSYNC B0 ;  /* 0x0000000000007941 */ /* 0x000fea0003800000 */
.L_x_47:
[----:B-1----:R-:W-:Y:S01]  /*61f0*/  F2FP.F16.E4M3.UNPACK_B R6, R5.H1 ;  /* 0x00000005ff06723e */ /* 0x002fe200030006ff */
[C---:B-----5:R-:W-:Y:S01]  /*6200*/  FMUL R225, R2.reuse, R225 ;  /* 0x000000e102e17220 */ /* 0x060fe20000400000 */
[----:B------:R-:W-:Y:S01]  /*6210*/  F2FP.F16.E4M3.UNPACK_B R8, R4 ;  /* 0x00000004ff08723e */ /* 0x000fe200020006ff */
[C---:B------:R-:W-:Y:S01]  /*6220*/  FMUL R224, R2.reuse, R224 ;  /* 0x000000e002e07220 */ /* 0x040fe20000400000 */
[C---:B------:R-:W-:Y:S01]  /*6230*/  FMUL R20, R2.reuse, R223 ;  /* 0x000000df02147220 */ /* 0x040fe20000400000 */
[--C-:B------:R-:W-:Y:S02]  /*6240*/  HADD2.F32 R7, -RZ, R6.reuse.H0_H0 ;  /* 0x20000006ff077230 */ /* 0x100fe40000004100 */
[----:B------:R-:W-:Y:S01]  /*6250*/  FMUL R26, R2, R222 ;  /* 0x000000de021a7220 */ /* 0x000fe20000400000 */
[----:B------:R-:W-:Y:S01]  /*6260*/  HADD2.F32 R15, -RZ, R6.H1_H1 ;  /* 0x30000006ff0f7230 */ /* 0x000fe20000004100 */
[----:B------:R-:W-:Y:S01]  /*6270*/  MOV R6, 0x38eb4c3a ;  /* 0x38eb4c3a00067802 */ /* 0x000fe20000000f00 */
[----:B------:R-:W-:-:S02]  /*6280*/  HADD2.F32 R9, -RZ, R8.H0_H0 ;  /* 0x20000008ff097230 */ /* 0x000fc40000004100 */
[C---:B------:R-:W-:Y:S01]  /*6290*/  FFMA R14, R16.reuse, R7, R225 ;  /* 0x00000007100e7223 */ /* 0x040fe200000000e1 */
[----:B------:R-:W-:Y:S02]  /*62a0*/  HADD2.F32 R11, -RZ, R8.H1_H1 ;  /* 0x30000008ff0b7230 */ /* 0x000fe40000004100 */
[C---:B------:R-:W-:Y:S01]  /*62b0*/  FFMA R15, R16.reuse, R15, R224 ;  /* 0x0000000f100f7223 */ /* 0x040fe200000000e0 */
[----:B------:R-:W-:Y:S01]  /*62c0*/  MOV R7, 0x3aae005b ;  /* 0x3aae005b00077802 */ /* 0x000fe20000000f00 */
[----:B------:R-:W-:Y:S01]  /*62d0*/  FFMA R20, R16, R9, R20 ;  /* 0x0000000910147223 */ /* 0x000fe20000000014 */
[----:B------:R-:W-:Y:S01]  /*62e0*/  FMUL R31, R14, 0.70710676908493041992 ;  /* 0x3f3504f30e1f7820 */ /* 0x000fe20000400000 */
[----:B------:R-:W-:Y:S01]  /*62f0*/  FFMA R26, R16, R11, R26 ;  /* 0x0000000b101a7223 */ /* 0x000fe2000000001a */
[----:B------:R-:W-:Y:S01]  /*6300*/  FMUL R33, R15, 0.70710676908493041992 ;  /* 0x3f3504f30f217820 */ /* 0x000fe20000400000 */
[----:B------:R-:W-:Y:S01]  /*6310*/  FMUL R32, R20, 0.70710676908493041992 ;  /* 0x3f3504f314207820 */ /* 0x000fe20000400000 */
[----:B------:R-:W-:Y:S01]  /*6320*/  FMUL R10, R31, R31 ;  /* 0x0000001f1f0a7220 */ /* 0x000fe20000400000 */
[----:B------:R-:W-:Y:S01]  /*6330*/  FMUL R13, R26, 0.70710676908493041992 ;  /* 0x3f3504f31a0d7820 */ /* 0x000fe20000400000 */
[----:B------:R-:W-:Y:S01]  /*6340*/  FMUL R12, R33, R33 ;  /* 0x00000021210c7220 */ /* 0x000fe20000400000 */
[----:B------:R-:W-:Y:S01]  /*6350*/  FSETP.GE.AND P0, PT, |R31|, 1.0029599666595458984, PT ;  /* 0x3f8060fe1f00780b */ /* 0x000fe20003f06200 */
[C---:B------:R-:W-:Y:S01]  /*6360*/  FMUL R9, R32.reuse, R32 ;  /* 0x0000002020097220 */ /* 0x040fe20000400000 */
[----:B------:R-:W-:Y:S01]  /*6370*/  FSETP.GE.AND P1, PT, |R33|, 1.0029599666595458984, PT ;  /* 0x3f8060fe2100780b */ /* 0x000fe20003f26200 */
[C---:B------:R-:W-:Y:S01]  /*6380*/  FMUL R24, R13.reuse, R13 ;  /* 0x0000000d0d187220 */ /* 0x040fe20000400000 */
[----:B------:R-:W-:Y:S01]  /*6390*/  FSETP.GE.AND P4, PT, |R32|, 1.0029599666595458984, PT ;  /* 0x3f8060fe2000780b */ /* 0x000fe20003f86200 */
[C---:B------:R-:W-:Y:S01]  /*63a0*/  FMUL R219, R2.reuse, R219 ;  /* 0x000000db02db7220 */ /* 0x040fe20000400000 */
[----:B------:R-:W-:Y:S01]  /*63b0*/  FSETP.GE.AND P5, PT, |R13|, 1.0029599666595458984, PT ;  /* 0x3f8060fe0d00780b */ /* 0x000fe20003fa6200 */
[C---:B------:R-:W-:Y:S01]  /*63c0*/  FMUL R217, R2.reuse, R217 ;  /* 0x000000d902d97220 */ /* 0x040fe20000400000 */
[----:B------:R-:W-:Y:S01]  /*63d0*/  FSEL R21, |R31|, R10, P0 ;  /* 0x0000000a1f157208 */ /* 0x000fe20000000200 */
[C---:B------:R-:W-:Y:S01]  /*63e0*/  FMUL R215, R2.reuse, R215 ;  /* 0x000000d702d77220 */ /* 0x040fe20000400000 */
[----:B------:R-:W-:Y:S01]  /*63f0*/  FSEL R27, |R33|, R12, P1 ;  /* 0x0000000c211b7208 */ /* 0x000fe20000800200 */
[----:B------:R-:W-:Y:S01]  /*6400*/  FMUL R214, R2, R214 ;  /* 0x000000d602d67220 */ /* 0x000fe20000400000 */
[----:B------:R-:W-:Y:S01]  /*6410*/  FSEL R29, |R32|, R9, P4 ;  /* 0x00000009201d7208 */ /* 0x000fe20002000200 */
[----:B------:R-:W-:Y:S01]  /*6420*/  FMUL R213, R2, R213 ;  /* 0x000000d502d57220 */ /* 0x000fe20000400000 */
[----:B------:R-:W-:Y:S01]  /*6430*/  FSEL R10, R6, 8.4834944573231041431e-05, P0 ;  /* 0x38b1e96a060a7808 */ /* 0x000fe20000000000 */
[----:B------:R-:W-:Y:S01]  /*6440*/  FMUL R227, R2, R227 ;  /* 0x000000e302e37220 */ /* 0x000fe20000400000 */
[C---:B------:R-:W-:Y:S01]  /*6450*/  FSEL R12, -R7.reuse, -0.00082130916416645050049, P0 ;  /* 0xba574d20070c7808 */ /* 0x040fe20000000100 */
[----:B------:R-:W1:Y:S01]  /*6460*/  S2R R63, SR_TID.X ;  /* 0x00000000003f7919 */ /* 0x000e620000002100 */
[----:B------:R-:W-:Y:S01]  /*6470*/  FSEL R30, R6, 8.4834944573231041431e-05, P4 ;  /* 0x38b1e96a061e7808 */ /* 0x000fe20002000000 */
[----:B------:R-:W-:Y:S01]  /*6480*/  FMUL R14, R14, 0.5 ;  /* 0x3f0000000e0e7820 */ /* 0x000fe20000400000 */
[----:B------:R-:W-:Y:S01]  /*6490*/  FSEL R34, -R7, -0.00082130916416645050049, P4 ;  /* 0xba574d2007227808 */ /* 0x000fe20002000100 */
[----:B------:R-:W-:Y:S01]  /*64a0*/  FFMA R10, R21, R10, R12 ;  /* 0x0000000a150a7223 */ /* 0x000fe2000000000c */
[----:B------:R-:W-:Y:S01]  /*64b0*/  FSEL R41, |R13|, R24, P5 ;  /* 0x000000180d297208 */ /* 0x000fe20002800200 */
[----:B------:R-:W-:Y:S01]  /*64c0*/  FMUL R15, R15, 0.5 ;  /* 0x3f0000000f0f7820 */ /* 0x000fe20000400000 */
[----:B------:R-:W-:Y:S01]  /*64d0*/  MOV R8, 0x3c09919f ;  /* 0x3c09919f00087802 */ /* 0x000fe20000000f00 */
[----:B------:R-:W-:Y:S01]  /*64e0*/  FFMA R36, R29, R30, R34 ;  /* 0x0000001e1d247223 */ /* 0x000fe20000000022 */
[----:B------:R-:W-:Y:S01]  /*64f0*/  FSEL R24, R6, 8.4834944573231041431e-05, P1 ;  /* 0x38b1e96a06187808 */ /* 0x000fe20000800000 */
[----:B------:R-:W-:Y:S01]  /*6500*/  FMUL R26, R26, 0.5 ;  /* 0x3f0000001a1a7820 */ /* 0x000fe20000400000 */
[----:B------:R-:W-:-:S02]  /*6510*/  FSEL R28, -R7, -0.00082130916416645050049, P1 ;  /* 0xba574d20071c7808 */ /* 0x000fc40000800100 */
[C---:B------:R-:W-:Y:S02]  /*6520*/  FSEL R12, R8.reuse, 0.0052134888246655464172, P0 ;  /* 0x3baad5ea080c7808 */ /* 0x040fe40000000000 */
[----:B------:R-:W-:Y:S01]  /*6530*/  MOV R9, 0x3d24d99a ;  /* 0x3d24d99a00097802 */ /* 0x000fe20000000f00 */
[----:B------:R-:W-:Y:S01]  /*6540*/  FFMA R28, R27, R24, R28 ;  /* 0x000000181b1c7223 */ /* 0x000fe2000000001c */
[----:B------:R-:W-:Y:S01]  /*6550*/  FSEL R30, R8, 0.0052134888246655464172, P1 ;  /* 0x3baad5ea081e7808 */ /* 0x000fe20000800000 */
[----:B------:R-:W-:Y:S01]  /*6560*/  FFMA R12, R21, R10, R12 ;  /* 0x0000000a150c7223 */ /* 0x000fe2000000000c */
[----:B------:R-:W-:Y:S02]  /*6570*/  FSEL R34, -R9, -0.026868773624300956726, P1 ;  /* 0xbcdc1be709227808 */ /* 0x000fe40000800100 */
[----:B------:R-:W-:Y:S01]  /*6580*/  FSEL R38, R6, 8.4834944573231041431e-05, P5 ;  /* 0x38b1e96a06267808 */ /* 0x000fe20002800000 */
[----:B------:R-:W-:Y:S01]  /*6590*/  FFMA R28, R27, R28, R30 ;  /* 0x0000001c1b1c7223 */ /* 0x000fe2000000001e */
[----:B------:R-:W-:-:S02]  /*65a0*/  FSEL R40, -R7, -0.00082130916416645050049, P5 ;  /* 0xba574d2007287808 */ /* 0x000fc40002800100 */
[----:B------:R-:W-:Y:S01]  /*65b0*/  FSEL R24, -R9, -0.026868773624300956726, P0 ;  /* 0xbcdc1be709187808 */ /* 0x000fe20000000100 */
[----:B------:R-:W-:Y:S01]  /*65c0*/  FFMA R34, R27, R28, R34 ;  /* 0x0000001c1b227223 */ /* 0x000fe20000000022 */
[----:B------:R-:W-:Y:S01]  /*65d0*/  MOV R10, 0x3e235519 ;  /* 0x3e235519000a7802 */ /* 0x000fe20000000f00 */
[----:B------:R-:W-:Y:S01]  /*65e0*/  FFMA R42, R41, R38, R40 ;  /* 0x00000026292a7223 */ /* 0x000fe20000000028 */
[----:B------:R-:W-:Y:S01]  /*65f0*/  MOV R11, 0x3f69b4f9 ;  /* 0x3f69b4f9000b7802 */ /* 0x000fe20000000f00 */
[C---:B------:R-:W-:Y:S01]  /*6600*/  FFMA R24, R21.reuse, R12, R24 ;  /* 0x0000000c15187223 */ /* 0x040fe20000000018 */
[----:B------:R-:W-:Y:S02]  /*6610*/  FSEL R28, R10, 0.11284004896879196167, P0 ;  /* 0x3de718af0a1c7808 */ /* 0x000fe40000000000 */
[----:B------:R-:W-:Y:S02]  /*6620*/  FSEL R38, R8, 0.0052134888246655464172, P4 ;  /* 0x3baad5ea08267808 */ /* 0x000fe40002000000 */
[----:B------:R-:W-:Y:S01]  /*6630*/  MOV R12, 0x3f210a14 ;  /* 0x3f210a14000c7802 */ /* 0x000fe20000000f00 */
[----:B------:R-:W-:Y:S01]  /*6640*/  FFMA R24, R21, R24, R28 ;  /* 0x0000001815187223 */ /* 0x000fe2000000001c */
[----:B------:R-:W-:Y:S01]  /*6650*/  FSEL R30, R11, -0.37612664699554443359, P0 ;  /* 0xbec093ac0b1e7808 */ /* 0x000fe20000000000 */
[----:B------:R-:W-:Y:S01]  /*6660*/  FFMA R38, R29, R36, R38 ;  /* 0x000000241d267223 */ /* 0x000fe20000000026 */
[----:B------:R-:W-:-:S02]  /*6670*/  FSEL R36, R10, 0.11284004896879196167, P1 ;  /* 0x3de718af0a247808 */ /* 0x000fc40000800000 */
[----:B------:R-:W-:Y:S01]  /*6680*/  FSEL R28, R12, 0.12837915122509002686, P0 ;  /* 0x3e0375d30c1c7808 */ /* 0x000fe20000000000 */
[----:B------:R-:W-:Y:S01]  /*6690*/  FFMA R24, R21, R24, R30 ;  /* 0x0000001815187223 */ /* 0x000fe2000000001e */
[----:B------:R-:W-:Y:S01]  /*66a0*/  FSEL R40, -R9, -0.026868773624300956726, P4 ;  /* 0xbcdc1be709287808 */ /* 0x000fe20002000100 */
[----:B------:R-:W-:Y:S01]  /*66b0*/  FFMA R34, R27, R34, R36 ;  /* 0x000000221b227223 */ /* 0x000fe20000000024 */
[----:B------:R-:W-:Y:S01]  /*66c0*/  FSEL R25, -|R31|, R31, P0 ;  /* 0x0000001f1f197208 */ /* 0x000fe20000000300 */
[----:B------:R-:W-:Y:S01]  /*66d0*/  FFMA R24, R21, R24, R28 ;  /* 0x0000001815187223 */ /* 0x000fe2000000001c */
[----:B------:R-:W-:Y:S01]  /*66e0*/  FSEL R36, R10, 0.11284004896879196167, P4 ;  /* 0x3de718af0a247808 */ /* 0x000fe20002000000 */
[----:B------:R-:W-:Y:S01]  /*66f0*/  FFMA R38, R29, R38, R40 ;  /* 0x000000261d267223 */ /* 0x000fe20000000028 */
[C---:B------:R-:W-:Y:S01]  /*6700*/  FSEL R30, R11.reuse, -0.37612664699554443359, P1 ;  /* 0xbec093ac0b1e7808 */ /* 0x040fe20000800000 */
[----:B------:R-:W-:Y:S01]  /*6710*/  FFMA R25, R24, R25, R25 ;  /* 0x0000001918197223 */ /* 0x000fe20000000019 */
[----:B------:R-:W-:Y:S01]  /*6720*/  FSEL R24, R11, -0.37612664699554443359, P4 ;  /* 0xbec093ac0b187808 */ /* 0x000fe20002000000 */
[----:B------:R-:W-:Y:S01]  /*6730*/  FFMA R36, R29, R38, R36 ;  /* 0x000000261d247223 */ /* 0x000fe20000000024 */
[C---:B------:R-:W-:Y:S01]  /*6740*/  FSEL R28, R12.reuse, 0.12837915122509002686, P1 ;  /* 0x3e0375d30c1c7808 */ /* 0x040fe20000800000 */
[----:B------:R-:W-:Y:S01]  /*6750*/  FFMA R30, R27, R34, R30 ;  /* 0x000000221b1e7223 */ /* 0x000fe2000000001e */
[----:B------:R-:W-:Y:S01]  /*6760*/  FSEL R34, R12, 0.12837915122509002686, P4 ;  /* 0x3e0375d30c227808 */ /* 0x000fe20002000000 */
[----:B------:R-:W-:Y:S01]  /*6770*/  FFMA R24, R29, R36, R24 ;  /* 0x000000241d187223 */ /* 0x000fe20000000018 */
[----:B------:R-:W-:Y:S01]  /*6780*/  FSEL R21, -|R33|, R33, P1 ;  /* 0x0000002121157208 */ /* 0x000fe20000800300 */
[----:B------:R-:W-:Y:S01]  /*6790*/  FFMA R28, R27, R30, R28 ;  /* 0x0000001e1b1c7223 */ /* 0x000fe2000000001c */
[----:B------:R-:W-:Y:S01]  /*67a0*/  FSEL R38, R8, 0.0052134888246655464172, P5 ;  /* 0x3baad5ea08267808 */ /* 0x000fe20002800000 */
[----:B------:R-:W-:Y:S01]  /*67b0*/  FFMA R24, R29, R24, R34 ;  /* 0x000000181d187223 */ /* 0x000fe20000000022 */
[----:B------:R-:W-:Y:S01]  /*67c0*/  FSEL R27, -|R32|, R32, P4 ;  /* 0x00000020201b7208 */ /* 0x000fe20002000300 */
[----:B------:R-:W-:Y:S01]  /*67d0*/  FFMA R21, R28, R21, R21 ;  /* 0x000000151c157223 */ /* 0x000fe20000000015 */
[----:B------:R-:W-:Y:S01]  /*67e0*/  FSEL R28, -R9, -0.026868773624300956726, P5 ;  /* 0xbcdc1be7091c7808 */ /* 0x000fe20002800100 */
[C---:B------:R-:W-:Y:S01]  /*67f0*/  FFMA R38, R41.reuse, R42, R38 ;  /* 0x0000002a29267223 */ /* 0x040fe20000000026 */
[----:B------:R-:W-:Y:S01]  /*6800*/  FSEL R34, R10, 0.11284004896879196167, P5 ;  /* 0x3de718af0a227808 */ /* 0x000fe20002800000 */
[----:B------:R-:W-:Y:S01]  /*6810*/  FFMA R24, R24, R27, R27 ;  /* 0x0000001b18187223 */ /* 0x000fe2000000001b */
[----:B------:R-:W4:Y:S01]  /*6820*/  @P0 MUFU.EX2 R30, R25 ;  /* 0x00000019001e0308 */ /* 0x000f220000000800 */
[----:B------:R-:W-:Y:S01]  /*6830*/  FFMA R28, R41, R38, R28 ;  /* 0x00000026291c7223 */ /* 0x000fe2000000001c */
[----:B------:R-:W-:-:S02]  /*6840*/  F2FP.F16.E4M3.UNPACK_B R27, R4.H1 ;  /* 0x00000004ff1b723e */ /* 0x000fc400030006ff */
[----:B------:R-:W-:Y:S01]  /*6850*/  FSEL R36, R11, -0.37612664699554443359, P5 ;  /* 0xbec093ac0b247808 */ /* 0x000fe20002800000 */
[C---:B------:R-:W-:Y:S01]  /*6860*/  FFMA R34, R41.reuse, R28, R34 ;  /* 0x0000001c29227223 */ /* 0x040fe20000000022 */
[----:B------:R-:W-:Y:S01]  /*6870*/  FSEL R38, R12, 0.12837915122509002686, P5 ;  /* 0x3e0375d30c267808 */ /* 0x000fe20002800000 */
[--C-:B------:R-:W-:Y:S01]  /*6880*/  HADD2.F32 R29, -RZ, R27.reuse.H0_H0 ;  /* 0x2000001bff1d7230 */ /* 0x100fe20000004100 */
[----:B------:R-:W2:Y:S01]  /*6890*/  @P4 MUFU.EX2 R39, R24 ;  /* 0x0000001800274308 */ /* 0x000ea20000000800 */
[----:B------:R-:W-:Y:S02]  /*68a0*/  HADD2.F32 R35, -RZ, R27.H1_H1 ;  /* 0x3000001bff237230 */ /* 0x000fe40000004100 */
[----:B------:R-:W-:Y:S01]  /*68b0*/  FFMA R36, R41, R34, R36 ;  /* 0x0000002229247223 */ /* 0x000fe20000000024 */
[C---:B------:R-:W-:Y:S01]  /*68c0*/  FMUL R27, R2.reuse, R221 ;  /* 0x000000dd021b7220 */ /* 0x040fe20000400000 */
[----:B------:R-:W-:Y:S01]  /*68d0*/  F2FP.F16.E4M3.UNPACK_B R34, R3 ;  /* 0x00000003ff22723e */ /* 0x000fe200020006ff */
[----:B------:R-:W-:Y:S01]  /*68e0*/  FMUL R28, R2, R220 ;  /* 0x000000dc021c7220 */ /* 0x000fe20000400000 */
[----:B------:R-:W-:Y:S01]  /*68f0*/  FSEL R40, -|R13|, R13, P5 ;  /* 0x0000000d0d287208 */ /* 0x000fe20002800300 */
[----:B------:R-:W-:Y:S01]  /*6900*/  FFMA R27, R16, R29, R27 ;  /* 0x0000001d101b7223 */ /* 0x000fe2000000001b */
[----:B------:R-:W3:Y:S01]  /*6910*/  @P1 MUFU.EX2 R37, R21 ;  /* 0x0000001500251308 */ /* 0x000ee20000000800 */
[----:B------:R-:W-:-:S02]  /*6920*/  HADD2.F32 R29, -RZ, R34.H0_H0 ;  /* 0x20000022ff1d7230 */ /* 0x000fc40000004100 */
[----:B------:R-:W-:Y:S01]  /*6930*/  FFMA R41, R41, R36, R38 ;  /* 0x0000002429297223 */ /* 0x000fe20000000026 */
[----:B----4-:R-:W-:Y:S01]  /*6940*/  @P0 FADD R36, -R30, 1 ;  /* 0x3f8000001e240421 */ /* 0x010fe20000000100 */
[C---:B------:R-:W-:Y:S01]  /*6950*/  FFMA R28, R16.reuse, R35, R28 ;  /* 0x00000023101c7223 */ /* 0x040fe2000000001c */
[----:B------:R-:W-:Y:S01]  /*6960*/  FFMA R30, R16, R29, R219 ;  /* 0x0000001d101e7223 */ /* 0x000fe200000000db */
[----:B------:R-:W-:Y:S02]  /*6970*/  FFMA R29, R41, R40, R40 ;  /* 0x00000028291d7223 */ /* 0x000fe40000000028 */
[----:B------:R-:W-:Y:S01]  /*6980*/  @P0 LOP3.LUT R25, R36, 0x80000000, R31, 0xb8, !PT ;  /* 0x8000000024190812 */ /* 0x000fe200078eb81f */
[----:B--2---:R-:W-:Y:S01]  /*6990*/  @P4 FADD R39, -R39, 1 ;  /* 0x3f80000027274421 */ /* 0x004fe20000000100 */
[----:B------:R-:W-:Y:S01]  /*69a0*/  FMUL R41, R30, 0.70710676908493041992 ;  /* 0x3f3504f31e297820 */ /* 0x000fe20000400000 */
[----:B------:R-:W-:Y:S02]  /*69b0*/  HADD2.F32 R31, -RZ, R34.H1_H1 ;  /* 0x30000022ff1f7230 */ /* 0x000fe40000004100 */
[----:B------:R-:W-:Y:S01]  /*69c0*/  FMUL R40, R28, 0.70710676908493041992 ;  /* 0x3f3504f31c287820 */ /* 0x000fe20000400000 */
[----:B------:R-:W-:Y:S01]  /*69d0*/  FADD R25, R25, 1 ;  /* 0x3f80000019197421 */ /* 0x000fe20000000000 */
[----:B------:R-:W-:Y:S01]  /*69e0*/  @P4 LOP3.LUT R24, R39, 0x80000000, R32, 0xb8, !PT ;  /* 0x8000000027184812 */ /* 0x000fe200078eb820 */
[----:B------:R-:W-:Y:S01]  /*69f0*/  FMUL R34, R41, R41 ;  /* 0x0000002929227220 */ /* 0x000fe20000400000 */
[----:B------:R-:W2:Y:S01]  /*6a00*/  @P5 MUFU.EX2 R32, R29 ;  /* 0x0000001d00205308 */ /* 0x000ea20000000800 */
[----:B---3--:R-:W-:Y:S01]  /*6a10*/  @P1 FADD R38, -R37, 1 ;  /* 0x3f80000025261421 */ /* 0x008fe20000000100 */
[C---:B------:R-:W-:Y:S01]  /*6a20*/  FMUL R37, R40.reuse, R40 ;  /* 0x0000002828257220 */ /* 0x040fe20000400000 */
[----:B------:R-:W-:Y:S01]  /*6a30*/  FSETP.GE.AND P0, PT, |R40|, 1.0029599666595458984, PT ;  /* 0x3f8060fe2800780b */ /* 0x000fe20003f06200 */
[----:B------:R-:W-:Y:S01]  /*6a40*/  FMUL R25, R14, R25 ;  /* 0x000000190e197220 */ /* 0x000fe20000400000 */
[----:B------:R-:W-:Y:S01]  /*6a50*/  FMUL R28, R28, 0.5 ;  /* 0x3f0000001c1c7820 */ /* 0x000fe20000400000 */
[----:B------:R-:W-:Y:S01]  /*6a60*/  @P1 LOP3.LUT R21, R38, 0x80000000, R33, 0xb8, !PT ;  /* 0x8000000026151812 */ /* 0x000fe200078eb821 */
[----:B------:R-:W-:Y:S01]  /*6a70*/  FMUL R38, R27, 0.70710676908493041992 ;  /* 0x3f3504f31b267820 */ /* 0x000fe20000400000 */
[C---:B------:R-:W-:Y:S01]  /*6a80*/  FSETP.GE.AND P1, PT, |R41|.reuse, 1.0029599666595458984, PT ;  /* 0x3f8060fe2900780b */ /* 0x040fe20003f26200 */
[----:B------:R-:W-:Y:S01]  /*6a90*/  FMUL R33, R2, R218 ;  /* 0x000000da02217220 */ /* 0x000fe20000400000 */
[----:B------:R-:W-:Y:S01]  /*6aa0*/  FSEL R37, |R40|, R37, P0 ;  /* 0x0000002528257208 */ /* 0x000fe20000000200 */
[C---:B------:R-:W-:Y:S01]  /*6ab0*/  FMUL R35, R38.reuse, R38 ;  /* 0x0000002626237220 */ /* 0x040fe20000400000 */
[----:B------:R-:W-:Y:S01]  /*6ac0*/  FSETP.GE.AND P4, PT, |R38|, 1.0029599666595458984, PT ;  /* 0x3f8060fe2600780b */ /* 0x000fe20003f86200 */
[----:B------:R-:W-:Y:S01]  /*6ad0*/  FFMA R31, R16, R31, R33 ;  /* 0x0000001f101f7223 */ /* 0x000fe20000000021 */
[----:B------:R-:W-:Y:S01]  /*6ae0*/  FSEL R43, |R41|, R34, P1 ;  /* 0x00000022292b7208 */ /* 0x000fe20000800200 */
[----:B------:R-:W-:Y:S01]  /*6af0*/  FMUL R27, R27, 0.5 ;  /* 0x3f0000001b1b7820 */ /* 0x000fe20000400000 */
[----:B------:R-:W-:Y:S01]  /*6b00*/  FSEL R35, |R38|, R35, P4 ;  /* 0x0000002326237208 */ /* 0x000fe20002000200 */
[----:B--2---:R-:W-:Y:S01]  /*6b10*/  @P5 FADD R32, -R32, 1 ;  /* 0x3f80000020205421 */ /* 0x004fe20000000100 */
[----:B------:R-:W-:Y:S01]  /*6b20*/  FSEL R34, R6, 8.4834944573231041431e-05, P4 ;  /* 0x38b1e96a06227808 */ /* 0x000fe20002000000 */
[----:B------:R-:W-:Y:S01]  /*6b30*/  FMUL R30, R30, 0.5 ;  /* 0x3f0000001e1e7820 */ /* 0x000fe20000400000 */
[----:B------:R-:W-:-:S02]  /*6b40*/  FSEL R36, -R7, -0.00082130916416645050049, P4 ;  /* 0xba574d2007247808 */ /* 0x000fc40002000100 */
[----:B------:R-:W-:Y:S01]  /*6b50*/  @P5 LOP3.LUT R29, R32, 0x80000000, R13, 0xb8, !PT ;  /* 0x80000000201d5812 */ /* 0x000fe200078eb80d */
[----:B------:R-:W-:Y:S01]  /*6b60*/  FMUL R13, R31, 0.70710676908493041992 ;  /* 0x3f3504f31f0d7820 */ /* 0x000fe20000400000 */
[C---:B------:R-:W-:Y:S01]  /*6b70*/  FSEL R42, R6.reuse, 8.4834944573231041431e-05, P0 ;  /* 0x38b1e96a062a7808 */ /* 0x040fe20000000000 */
[----:B------:R-:W-:Y:S01]  /*6b80*/  FFMA R34, R35, R34, R36 ;  /* 0x0000002223227223 */ /* 0x000fe20000000024 */
[----:B------:R-:W-:Y:S01]  /*6b90*/  FSEL R44, -R7, -0.00082130916416645050049, P0 ;  /* 0xba574d20072c7808 */ /* 0x000fe20000000100 */
[----:B------:R-:W-:Y:S01]  /*6ba0*/  FADD R29, R29, 1 ;  /* 0x3f8000001d1d7421 */ /* 0x000fe20000000000 */
[----:B------:R-:W-:Y:S01]  /*6bb0*/  FSEL R46, R6, 8.4834944573231041431e-05, P1 ;  /* 0x38b1e96a062e7808 */ /* 0x000fe20000800000 */
[----:B------:R-:W-:Y:S01]  /*6bc0*/  FMUL R31, R31, 0.5 ;  /* 0x3f0000001f1f7820 */ /* 0x000fe20000400000 */
[----:B------:R-:W-:Y:S01]  /*6bd0*/  FSEL R48, -R7, -0.00082130916416645050049, P1 ;  /* 0xba574d2007307808 */ /* 0x000fe20000800100 */
[----:B------:R-:W-:Y:S01]  /*6be0*/  FFMA R42, R37, R42, R44 ;  /* 0x0000002a252a7223 */ /* 0x000fe2000000002c */
[----:B------:R-:W-:Y:S01]  /*6bf0*/  FSEL R32, R8, 0.0052134888246655464172, P4 ;  /* 0x3baad5ea08207808 */ /* 0x000fe20002000000 */
[----:B------:R-:W-:Y:S01]  /*6c00*/  FMUL R29, R26, R29 ;  /* 0x0000001d1a1d7220 */ /* 0x000fe20000400000 */
[C---:B------:R-:W-:Y:S01]  /*6c10*/  FSEL R36, R8.reuse, 0.0052134888246655464172, P0 ;  /* 0x3baad5ea08247808 */ /* 0x040fe20000000000 */
[----:B------:R-:W-:Y:S01]  /*6c20*/  FFMA R46, R43, R46, R48 ;  /* 0x0000002e2b2e7223 */ /* 0x000fe20000000030 */
[----:B------:R-:W-:Y:S01]  /*6c30*/  FSEL R44, R8, 0.0052134888246655464172, P1 ;  /* 0x3baad5ea082c7808 */ /* 0x000fe20000800000 */
[----:B------:R-:W-:Y:S01]  /*6c40*/  FFMA R32, R35, R34, R32 ;  /* 0x0000002223207223 */ /* 0x000fe20000000020 */
[----:B------:R-:W-:Y:S01]  /*6c50*/  FMUL R48, R13, R13 ;  /* 0x0000000d0d307220 */ /* 0x000fe20000400000 */
[----:B------:R-:W-:Y:S01]  /*6c60*/  FSEL R34, -R9, -0.026868773624300956726, P4 ;  /* 0xbcdc1be709227808 */ /* 0x000fe20002000100 */
[----:B------:R-:W-:Y:S01]  /*6c70*/  FFMA R42, R37, R42, R36 ;  /* 0x0000002a252a7223 */ /* 0x000fe20000000024 */
[----:B------:R-:W-:Y:S01]  /*6c80*/  FSETP.GE.AND P5, PT, |R13|, 1.0029599666595458984, PT ;  /* 0x3f8060fe0d00780b */ /* 0x000fe20003fa6200 */
[----:B------:R-:W-:Y:S01]  /*6c90*/  FFMA R46, R43, R46, R44 ;  /* 0x0000002e2b2e7223 */ /* 0x000fe2000000002c */
[----:B------:R-:W-:Y:S01]  /*6ca0*/  FSEL R36, R10, 0.11284004896879196167, P4 ;  /* 0x3de718af0a247808 */ /* 0x000fe20002000000 */
[----:B------:R-:W-:Y:S01]  /*6cb0*/  FFMA R32, R35, R32, R34 ;  /* 0x0000002023207223 */ /* 0x000fe20000000022 */
[----:B------:R-:W-:-:S02]  /*6cc0*/  FSEL R45, |R13|, R48, P5 ;  /* 0x000000300d2d7208 */ /* 0x000fc40002800200 */
[----:B------:R-:W-:Y:S01]  /*6cd0*/  FSEL R44, -R9, -0.026868773624300956726, P0 ;  /* 0xbcdc1be7092c7808 */ /* 0x000fe20000000100 */
[----:B------:R-:W-:Y:S01]  /*6ce0*/  FFMA R32, R35, R32, R36 ;  /* 0x0000002023207223 */ /* 0x000fe20000000024 */
[----:B------:R-:W-:Y:S02]  /*6cf0*/  FSEL R48, -R9, -0.026868773624300956726, P1 ;  /* 0xbcdc1be709307808 */ /* 0x000fe40000800100 */
[----:B------:R-:W-:Y:S01]  /*6d00*/  FSEL R50, R6, 8.4834944573231041431e-05, P5 ;  /* 0x38b1e96a06327808 */ /* 0x000fe20002800000 */
[----:B------:R-:W-:Y:S01]  /*6d10*/  FFMA R42, R37, R42, R44 ;  /* 0x0000002a252a7223 */ /* 0x000fe2000000002c */
[----:B------:R-:W-:Y:S01]  /*6d20*/  FSEL R52, -R7, -0.00082130916416645050049, P5 ;  /* 0xba574d2007347808 */ /* 0x000fe20002800100 */
[----:B------:R-:W-:Y:S01]  /*6d30*/  FFMA R46, R43, R46, R48 ;  /* 0x0000002e2b2e7223 */ /* 0x000fe20000000030 */
[----:B------:R-:W-:Y:S02]  /*6d40*/  FSEL R34, R11, -0.37612664699554443359, P4 ;  /* 0xbec093ac0b227808 */ /* 0x000fe40002000000 */
[C---:B------:R-:W-:Y:S01]  /*6d50*/  FSEL R36, R10.reuse, 0.11284004896879196167, P0 ;  /* 0x3de718af0a247808 */ /* 0x040fe20000000000 */
[----:B------:R-:W-:Y:S01]  /*6d60*/  FFMA R50, R45, R50, R52 ;  /* 0x000000322d327223 */ /* 0x000fe20000000034 */
[----:B------:R-:W-:Y:S01]  /*6d70*/  FSEL R48, R10, 0.11284004896879196167, P1 ;  /* 0x3de718af0a307808 */ /* 0x000fe20000800000 */
[----:B------:R-:W-:Y:S01]  /*6d80*/  FFMA R32, R35, R32, R34 ;  /* 0x0000002023207223 */ /* 0x000fe20000000022 */
[----:B------:R-:W-:Y:S01]  /*6d90*/  FSEL R52, R8, 0.0052134888246655464172, P5 ;  /* 0x3baad5ea08347808 */ /* 0x000fe20002800000 */
[----:B------:R-:W-:Y:S01]  /*6da0*/  FFMA R36, R37, R42, R36 ;  /* 0x0000002a25247223 */ /* 0x000fe20000000024 */
[----:B------:R-:W-:Y:S01]  /*6db0*/  FSEL R44, R11, -0.37612664699554443359, P0 ;  /* 0xbec093ac0b2c7808 */ /* 0x000fe20000000000 */
[----:B------:R-:W-:Y:S01]  /*6dc0*/  FFMA R46, R43, R46, R48 ;  /* 0x0000002e2b2e7223 */ /* 0x000fe20000000030 */
[----:B------:R-:W-:Y:S01]  /*6dd0*/  FSEL R34, R12, 0.12837915122509002686, P4 ;  /* 0x3e0375d30c227808 */ /* 0x000fe20002000000 */
[----:B------:R-:W-:Y:S01]  /*6de0*/  FFMA R50, R45, R50, R52 ;  /* 0x000000322d327223 */ /* 0x000fe20000000034 */
[----:B------:R-:W-:Y:S01]  /*6df0*/  FSEL R48, -R9, -0.026868773624300956726, P5 ;  /* 0xbcdc1be709307808 */ /* 0x000fe20002800100 */
[----:B------:R-:W-:Y:S01]  /*6e00*/  FFMA R36, R37, R36, R44 ;  /* 0x0000002425247223 */ /* 0x000fe2000000002c */
[----:B------:R-:W-:Y:S01]  /*6e10*/  FSEL R33, -|R38|, R38, P4 ;  /* 0x0000002626217208 */ /* 0x000fe20002000300 */
[----:B------:R-:W-:Y:S01]  /*6e20*/  FFMA R32, R35, R32, R34 ;  /* 0x0000002023207223 */ /* 0x000fe20000000022 */
[----:B------:R-:W-:Y:S01]  /*6e30*/  FSEL R44, R11, -0.37612664699554443359, P1 ;  /* 0xbec093ac0b2c7808 */ /* 0x000fe20000800000 */
[----:B------:R-:W-:Y:S01]  /*6e40*/  FFMA R48, R45, R50, R48 ;  /* 0x000000322d307223 */ /* 0x000fe20000000030 */
[----:B------:R-:W-:Y:S01]  /*6e50*/  FSEL R34, R10, 0.11284004896879196167, P5 ;  /* 0x3de718af0a227808 */ /* 0x000fe20002800000 */
[----:B------:R-:W-:Y:S01]  /*6e60*/  FFMA R33, R32, R33, R33 ;  /* 0x0000002120217223 */ /* 0x000fe20000000021 */
[C---:B------:R-:W-:Y:S01]  /*6e70*/  FSEL R42, R12.reuse, 0.12837915122509002686, P0 ;  /* 0x3e0375d30c2a7808 */ /* 0x040fe20000000000 */
[----:B------:R-:W-:Y:S01]  /*6e80*/  FFMA R44, R43, R46, R44 ;  /* 0x0000002e2b2c7223 */ /* 0x000fe2000000002c */
[----:B------:R-:W-:Y:S01]  /*6e90*/  FSEL R46, R11, -0.37612664699554443359, P5 ;  /* 0xbec093ac0b2e7808 */ /* 0x000fe20002800000 */
[----:B------:R-:W-:Y:S01]  /*6ea0*/  FFMA R34, R45, R48, R34 ;  /* 0x000000302d227223 */ /* 0x000fe20000000022 */
[C---:B------:R-:W-:Y:S01]  /*6eb0*/  FSEL R32, R12.reuse, 0.12837915122509002686, P1 ;  /* 0x3e0375d30c207808 */ /* 0x040fe20000800000 */
[----:B------:R-:W2:Y:S01]  /*6ec0*/  @P4 MUFU.EX2 R39, R33 ;  /* 0x0000002100274308 */ /* 0x000ea20000000800 */
[----:B------:R-:W-:Y:S01]  /*6ed0*/  FSEL R48, R12, 0.12837915122509002686, P5 ;  /* 0x3e0375d30c307808 */ /* 0x000fe20002800000 */
[----:B------:R-:W-:Y:S01]  /*6ee0*/  FFMA R42, R37, R36, R42 ;  /* 0x00000024252a7223 */ /* 0x000fe2000000002a */
[----:B------:R-:W-:Y:S01]  /*6ef0*/  FFMA R46, R45, R34, R46 ;  /* 0x000000222d2e7223 */ /* 0x000fe2000000002e */
[----:B------:R-:W-:Y:S01]  /*6f00*/  FSEL R35, -|R40|, R40, P0 ;  /* 0x0000002828237208 */ /* 0x000fe20000000300 */
[----:B------:R-:W-:Y:S01]  /*6f10*/  FFMA R44, R43, R44, R32 ;  /* 0x0000002c2b2c7223 */ /* 0x000fe20000000020 */
[----:B------:R-:W-:Y:S01]  /*6f20*/  FSEL R37, -|R41|, R41, P1 ;  /* 0x0000002929257208 */ /* 0x000fe20000800300 */
[----:B------:R-:W-:Y:S01]  /*6f30*/  FFMA R46, R45, R46, R48 ;  /* 0x0000002e2d2e7223 */ /* 0x000fe20000000030 */
[----:B------:R-:W-:Y:S01]  /*6f40*/  F2FP.F16.E4M3.UNPACK_B R36, R3.H1 ;  /* 0x00000003ff24723e */ /* 0x000fe200030006ff */
[----:B------:R-:W-:Y:S01]  /*6f50*/  FFMA R32, R42, R35, R35 ;  /* 0x000000232a207223 */ /* 0x000fe20000000023 */
[----:B------:R-:W-:Y:S01]  /*6f60*/  FSEL R47, -|R13|, R13, P5 ;  /* 0x0000000d0d2f7208 */ /* 0x000fe20002800300 */
[----:B------:R-:W-:Y:S01]  /*6f70*/  FFMA R34, R44, R37, R37 ;  /* 0x000000252c227223 */ /* 0x000fe20000000025 */
[----:B------:R-:W-:Y:S01]  /*6f80*/  FMUL R43, R2, R216 ;  /* 0x000000d8022b7220 */ /* 0x000fe20000400000 */
[--C-:B------:R-:W-:Y:S01]  /*6f90*/  HADD2.F32 R35, -RZ, R36.reuse.H0_H0 ;  /* 0x20000024ff237230 */ /* 0x100fe20000004100 */
[----:B------:R-:W3:Y:S01]  /*6fa0*/  @P0 MUFU.EX2 R42, R32 ;  /* 0x00000020002a0308 */ /* 0x000ee20000000800 */
[----:B------:R-:W-:-:S02]  /*6fb0*/  HADD2.F32 R37, -RZ, R36.H1_H1 ;  /* 0x30000024ff257230 */ /* 0x000fc40000004100 */
[----:B------:R-:W-:Y:S01]  /*6fc0*/  FFMA R36, R46, R47, R47 ;  /* 0x0000002f2e247223 */ /* 0x000fe2000000002f */
[----:B--2---:R-:W-:Y:S01]  /*6fd0*/  @P4 FADD R45, -R39, 1 ;  /* 0x3f800000272d4421 */ /* 0x004fe20000000100 */
[C---:B------:R-:W-:Y:S01]  /*6fe0*/  FFMA R35, R16.reuse, R35, R217 ;  /* 0x0000002310237223 */ /* 0x040fe200000000d9 */
[----:B------:R-:W-:Y:S01]  /*6ff0*/  F2FP.F16.E4M3.UNPACK_B R39, R0 ;  /* 0x00000000ff27723e */ /* 0x000fe200020006ff */
[----:B------:R-:W-:Y:S01]  /*7000*/  FFMA R37, R16, R37, R43 ;  /* 0x0000002510257223 */ /* 0x000fe2000000002b */
[----:B------:R-:W2:Y:S01]  /*7010*/  @P5 MUFU.EX2 R46, R36 ;  /* 0x00000024002e5308 */ /* 0x000ea20000000800 */
[----:B------:R-:W-:Y:S01]  /*7020*/  FMUL R47, R35, 0.70710676908493041992 ;  /* 0x3f3504f3232f7820 */ /* 0x000fe20000400000 */
[----:B------:R-:W-:Y:S01]  /*7030*/  @P4 LOP3.LUT R33, R45, 0x80000000, R38, 0xb8, !PT ;  /* 0x800000002d214812 */ /* 0x000fe200078eb826 */
[--C-:B------:R-:W-:Y:S02]  /*7040*/  HADD2.F32 R43, -RZ, R39.reuse.H0_H0 ;  /* 0x20000027ff2b7230 */ /* 0x100fe40000004100 */
[----:B------:R-:W-:Y:S01]  /*7050*/  FMUL R35, R35, 0.5 ;  /* 0x3f00000023237820 */ /* 0x000fe20000400000 */
[C---:B------:R-:W-:Y:S01]  /*7060*/  FMUL R38, R47.reuse, R47 ;  /* 0x0000002f2f267220 */ /* 0x040fe20000400000 */
[C---:B------:R-:W-:Y:S01]  /*7070*/  FSETP.GE.AND P4, PT, |R47|.reuse, 1.0029599666595458984, PT ;  /* 0x3f8060fe2f00780b */ /* 0x040fe20003f86200 */
[----:B------:R-:W-:Y:S01]  /*7080*/  HADD2.F32 R39, -RZ, R39.H1_H1 ;  /* 0x30000027ff277230 */ /* 0x000fe20000004100 */
[----:B------:R-:W4:Y:S01]  /*7090*/  @P1 MUFU.EX2 R44, R34 ;  /* 0x00000022002c1308 */ /* 0x000f220000000800 */
[----:B---3--:R-:W-:Y:S01]  /*70a0*/  @P0 FADD R45, -R42, 1 ;  /* 0x3f8000002a2d0421 */ /* 0x008fe20000000100 */
[----:B------:R-:W-:Y:S01]  /*70b0*/  FSEL R51, |R47|, R38, P4 ;  /* 0x000000262f337208 */ /* 0x000fe20002000200 */
[----:B------:R-:W-:Y:S01]  /*70c0*/  FFMA R38, R16, R43, R215 ;  /* 0x0000002b10267223 */ /* 0x000fe200000000d7 */
[----:B------:R-:W-:Y:S01]  /*70d0*/  FSEL R48, R6, 8.4834944573231041431e-05, P4 ;  /* 0x38b1e96a06307808 */ /* 0x000fe20002000000 */
[----:B------:R-:W-:Y:S01]  /*70e0*/  FFMA R39, R16, R39, R214 ;  /* 0x0000002710277223 */ /* 0x000fe200000000d6 */
[----:B------:R-:W-:Y:S01]  /*70f0*/  FSEL R50, -R7, -0.00082130916416645050049, P4 ;  /* 0xba574d2007327808 */ /* 0x000fe20002000100 */
[----:B------:R-:W-:Y:S01]  /*7100*/  FMUL R49, R38, 0.70710676908493041992 ;  /* 0x3f3504f326317820 */ /* 0x000fe20000400000 */
[----:B------:R-:W-:Y:S01]  /*7110*/  @P0 LOP3.LUT R32, R45, 0x80000000, R40, 0xb8, !PT ;  /* 0x800000002d200812 */ /* 0x000fe200078eb828 */
[----:B--2---:R-:W-:Y:S01]  /*7120*/  @P5 FADD R46, -R46, 1 ;  /* 0x3f8000002e2e5421 */ /* 0x004fe20000000100 */
[----:B------:R-:W-:Y:S01]  /*7130*/  FADD R14, R33, 1 ;  /* 0x3f800000210e7421 */ /* 0x000fe20000000000 */
[----:B------:R-:W-:Y:S01]  /*7140*/  FFMA R42, R51, R48, R50 ;  /* 0x00000030332a7223 */ /* 0x000fe20000000032 */
[----:B------:R-:W-:Y:S01]  /*7150*/  FMUL R50, R37, 0.70710676908493041992 ;  /* 0x3f3504f325327820 */ /* 0x000fe20000400000 */
[----:B------:R-:W-:Y:S01]  /*7160*/  FSETP.GE.AND P0, PT, |R49|, 1.0029599666595458984, PT ;  /* 0x3f8060fe3100780b */ /* 0x000fe20003f06200 */
[----:B------:R-:W-:Y:S01]  /*7170*/  FMUL R48, R39, 0.70710676908493041992 ;  /* 0x3f3504f327307820 */ /* 0x000fe20000400000 */
[----:B------:R-:W-:Y:S01]  /*7180*/  @P5 LOP3.LUT R36, R46, 0x80000000, R13, 0xb8, !PT ;  /* 0x800000002e245812 */ /* 0x000fe200078eb80d */
[----:B------:R-:W-:Y:S01]  /*7190*/  FMUL R13, R50, R50 ;  /* 0x00000032320d7220 */ /* 0x000fe20000400000 */
[----:B----4-:R-:W-:Y:S01]  /*71a0*/  @P1 FADD R44, -R44, 1 ;  /* 0x3f8000002c2c1421 */ /* 0x010fe20000000100 */
[----:B------:R-:W-:Y:S01]  /*71b0*/  FMUL R46, R49, R49 ;  /* 0x00000031312e7220 */ /* 0x000fe20000400000 */
[----:B------:R-:W-:Y:S01]  /*71c0*/  FSEL R52, -R7, -0.00082130916416645050049, P0 ;  /* 0xba574d2007347808 */ /* 0x000fe20000000100 */
[----:B------:R-:W-:Y:S01]  /*71d0*/  FMUL R27, R27, R14 ;  /* 0x0000000e1b1b7220 */ /* 0x000fe20000400000 */
[----:B------:R-:W-:Y:S01]  /*71e0*/  FSETP.GE.AND P5, PT, |R48|, 1.0029599666595458984, PT ;  /* 0x3f8060fe3000780b */ /* 0x000fe20003fa6200 */
[----:B------:R-:W-:Y:S01]  /*71f0*/  FADD R36, R36, 1 ;  /* 0x3f80000024247421 */ /* 0x000fe20000000000 */
[----:B------:R-:W-:Y:S01]  /*7200*/  @P1 LOP3.LUT R34, R44, 0x80000000, R41, 0xb8, !PT ;  /* 0x800000002c221812 */ /* 0x000fe200078eb829 */
[----:B------:R-:W-:Y:S01]  /*7210*/  FMUL R37, R37, 0.5 ;  /* 0x3f00000025257820 */ /* 0x000fe20000400000 */
[----:B------:R-:W-:Y:S01]  /*7220*/  FSETP.GE.AND P1, PT, |R50|, 1.0029599666595458984, PT ;  /* 0x3f8060fe3200780b */ /* 0x000fe20003f26200 */
[----:B------:R-:W-:Y:S01]  /*7230*/  FMUL R38, R38, 0.5 ;  /* 0x3f00000026267820 */ /* 0x000fe20000400000 */
[----:B------:R-:W-:Y:S01]  /*7240*/  FSEL R45, |R49|, R46, P0 ;  /* 0x0000002e312d7208 */ /* 0x000fe20000000200 */
[----:B------:R-:W-:Y:S01]  /*7250*/  FMUL R39, R39, 0.5 ;  /* 0x3f00000027277820 */ /* 0x000fe20000400000 */
[----:B------:R-:W-:Y:S01]  /*7260*/  FSEL R43, |R50|, R13, P1 ;  /* 0x0000000d322b7208 */ /* 0x000fe20000800200 */
[----:B------:R-:W-:Y:S01]  /*7270*/  FMUL R13, R48, R48 ;  /* 0x00000030300d7220 */ /* 0x000fe20000400000 */
[----:B------:R-:W-:Y:S01]  /*7280*/  FSEL R40, R6, 8.4834944573231041431e-05, P1 ;  /* 0x38b1e96a06287808 */ /* 0x000fe20000800000 */
[----:B------:R-:W-:Y:S01]  /*7290*/  FMUL R36, R31, R36 ;  /* 0x000000241f247220 */ /* 0x000fe20000400000 */
[----:B------:R-:W-:-:S02]  /*72a0*/  FSEL R44, -R7, -0.00082130916416645050049, P1 ;  /* 0xba574d20072c7808 */ /* 0x000fc40000800100 */
[----:B------:R-:W-:Y:S02]  /*72b0*/  FSEL R46, R6, 8.4834944573231041431e-05, P0 ;  /* 0x38b1e96a062e7808 */ /* 0x000fe40000000000 */
[C---:B------:R-:W-:Y:S01]  /*72c0*/  FSEL R54, R8.reuse, 0.0052134888246655464172, P0 ;  /* 0x3baad5ea08367808 */ /* 0x040fe20000000000 */
[----:B------:R-:W-:Y:S01]  /*72d0*/  FFMA R44, R43, R40, R44 ;  /* 0x000000282b2c7223 */ /* 0x000fe2000000002c */
[C---:B------:R-:W-:Y:S01]  /*72e0*/  FSEL R40, R8.reuse, 0.0052134888246655464172, P4 ;  /* 0x3baad5ea08287808 */ /* 0x040fe20002000000 */
[----:B------:R-:W-:Y:S01]  /*72f0*/  FFMA R52, R45, R46, R52 ;  /* 0x0000002e2d347223 */ /* 0x000fe20000000034 */
[----:B------:R-:W-:Y:S02]  /*7300*/  FSEL R46, R8, 0.0052134888246655464172, P1 ;  /* 0x3baad5ea082e7808 */ /* 0x000fe40000800000 */
[----:B------:R-:W-:Y:S01]  /*7310*/  FSEL R53, |R48|, R13, P5 ;  /* 0x0000000d30357208 */ /* 0x000fe20002800200 */
[----:B------:R-:W-:Y:S01]  /*7320*/  FFMA R40, R51, R42, R40 ;  /* 0x0000002a33287223 */ /* 0x000fe20000000028 */
[----:B------:R-:W-:Y:S01]  /*7330*/  FSEL R42, -R9, -0.026868773624300956726, P4 ;  /* 0xbcdc1be7092a7808 */ /* 0x000fe20002000100 */
[----:B------:R-:W-:Y:S01]  /*7340*/  FFMA R44, R43, R44, R46 ;  /* 0x0000002c2b2c7223 */ /* 0x000fe2000000002e */
[----:B------:R-:W-:Y:S01]  /*7350*/  FSEL R46, -R9, -0.026868773624300956726, P1 ;  /* 0xbcdc1be7092e7808 */ /* 0x000fe20000800100 */
[----:B------:R-:W-:Y:S01]  /*7360*/  FFMA R52, R45, R52, R54 ;  /* 0x000000342d347223 */ /* 0x000fe20000000036 */
[----:B------:R-:W-:Y:S01]  /*7370*/  FSEL R56, R6, 8.4834944573231041431e-05, P5 ;  /* 0x38b1e96a06387808 */ /* 0x000fe20002800000 */
[----:B------:R-:W-:Y:S01]  /*7380*/  FFMA R40, R51, R40, R42 ;  /* 0x0000002833287223 */ /* 0x000fe2000000002a */
[----:B------:R-:W-:Y:S01]  /*7390*/  FSEL R42, R10, 0.11284004896879196167, P4 ;  /* 0x3de718af0a2a7808 */ /* 0x000fe20002000000 */
[----:B------:R-:W-:Y:S01]  /*73a0*/  FFMA R44, R43, R44, R46 ;  /* 0x0000002c2b2c7223 */ /* 0x000fe2000000002e */
[----:B------:R-:W-:-:S02]  /*73b0*/  FSEL R58, -R7, -0.00082130916416645050049, P5 ;  /* 0xba574d20073a7808 */ /* 0x000fc40002800100 */
[----:B------:R-:W-:Y:S01]  /*73c0*/  FSEL R46, R10, 0.11284004896879196167, P1 ;  /* 0x3de718af0a2e7808 */ /* 0x000fe20000800000 */
[----:B------:R-:W-:Y:S01]  /*73d0*/  FFMA R40, R51, R40, R42 ;  /* 0x0000002833287223 */ /* 0x000fe2000000002a */
[----:B------:R-:W-:Y:S01]  /*73e0*/  FSEL R42, R11, -0.37612664699554443359, P4 ;  /* 0xbec093ac0b2a7808 */ /* 0x000fe20002000000 */
[----:B------:R-:W-:Y:S01]  /*73f0*/  FFMA R56, R53, R56, R58 ;  /* 0x0000003835387223 */ /* 0x000fe2000000003a */
[----:B------:R-:W-:Y:S01]  /*7400*/  FSEL R54, -R9, -0.026868773624300956726, P0 ;  /* 0xbcdc1be709367808 */ /* 0x000fe20000000100 */
[----:B------:R-:W-:Y:S01]  /*7410*/  FFMA R44, R43, R44, R46 ;  /* 0x0000002c2b2c7223 */ /* 0x000fe2000000002e */
[----:B------:R-:W-:Y:S01]  /*7420*/  FSEL R58, R8, 0.0052134888246655464172, P5 ;  /* 0x3baad5ea083a7808 */ /* 0x000fe20002800000 */
[----:B------:R-:W-:Y:S01]  /*7430*/  FFMA R40, R51, R40, R42 ;  /* 0x0000002833287223 */ /* 0x000fe2000000002a */
[----:B------:R-:W-:Y:S01]  /*7440*/  FSEL R42, R12, 0.12837915122509002686, P4 ;  /* 0x3e0375d30c2a7808 */ /* 0x000fe20002000000 */
[----:B------:R-:W-:Y:S01]  /*7450*/  FFMA R52, R45, R52, R54 ;  /* 0x000000342d347223 */ /* 0x000fe20000000036 */
[----:B------:R-:W-:Y:S01]  /*7460*/  FSEL R46, R11, -0.37612664699554443359, P1 ;  /* 0xbec093ac0b2e7808 */ /* 0x000fe20000800000 */
[----:B------:R-:W-:Y:S01]  /*7470*/  FFMA R56, R53, R56, R58 ;  /* 0x0000003835387223 */ /* 0x000fe2000000003a */
[----:B------:R-:W-:Y:S01]  /*7480*/  FSEL R54, R10, 0.11284004896879196167, P0 ;  /* 0x3de718af0a367808 */ /* 0x000fe20000000000 */
[----:B------:R-:W-:Y:S01]  /*7490*/  FFMA R40, R51, R40, R42 ;  /* 0x0000002833287223 */ /* 0x000fe2000000002a */
[----:B------:R-:W-:Y:S01]  /*74a0*/  FSEL R41, -|R47|, R47, P4 ;  /* 0x0000002f2f297208 */ /* 0x000fe20002000300 */
[----:B------:R-:W-:Y:S01]  /*74b0*/  FFMA R44, R43, R44, R46 ;  /* 0x0000002c2b2c7223 */ /* 0x000fe2000000002e */
[----:B------:R-:W-:Y:S01]  /*74c0*/  FSEL R58, -R9, -0.026868773624300956726, P5 ;  /* 0xbcdc1be7093a7808 */ /* 0x000fe20002800100 */
[----:B------:R-:W-:Y:S01]  /*74d0*/  FFMA R52, R45, R52, R54 ;  /* 0x000000342d347223 */ /* 0x000fe20000000036 */
[----:B------:R-:W-:Y:S01]  /*74e0*/  FSEL R46, R12, 0.12837915122509002686, P1 ;  /* 0x3e0375d30c2e7808 */ /* 0x000fe20000800000 */
[----:B------:R-:W-:Y:S01]  /*74f0*/  FFMA R40, R40, R41, R41 ;  /* 0x0000002928287223 */ /* 0x000fe20000000029 */
[----:B------:R-:W-:Y:S01]  /*7500*/  FSEL R54, R11, -0.37612664699554443359, P0 ;  /* 0xbec093ac0b367808 */ /* 0x000fe20000000000 */
[----:B------:R-:W-:Y:S01]  /*7510*/  FFMA R56, R53, R56, R58 ;  /* 0x0000003835387223 */ /* 0x000fe2000000003a */
[----:B------:R-:W-:Y:S01]  /*7520*/  FSEL R58, R10, 0.11284004896879196167, P5 ;  /* 0x3de718af0a3a7808 */ /* 0x000fe20002800000 */
[----:B------:R-:W-:Y:S01]  /*7530*/  FFMA R44, R43, R44, R46 ;  /* 0x0000002c2b2c7223 */ /* 0x000fe2000000002e */
[----:B------:R-:W-:Y:S01]  /*7540*/  FSEL R42, R12, 0.12837915122509002686, P0 ;  /* 0x3e0375d30c2a7808 */ /* 0x000fe20000000000 */
[----:B------:R-:W2:Y:S01]  /*7550*/  @P4 MUFU.EX2 R46, R40 ;  /* 0x00000028002e4308 */ /* 0x000ea20000000800 */
[----:B------:R-:W-:Y:S01]  /*7560*/  FFMA R52, R45, R52, R54 ;  /* 0x000000342d347223 */ /* 0x000fe20000000036 */
[----:B------:R-:W-:Y:S01]  /*7570*/  FSEL R43, -|R50|, R50, P1 ;  /* 0x00000032322b7208 */ /* 0x000fe20000800300 */
[----:B------:R-:W-:Y:S01]  /*7580*/  FFMA R56, R53, R56, R58 ;  /* 0x0000003835387223 */ /* 0x000fe2000000003a */
[----:B------:R-:W-:Y:S01]  /*7590*/  F2FP.F16.E4M3.UNPACK_B R13, R0.H1 ;  /* 0x00000000ff0d723e */ /* 0x000fe200030006ff */
[----:B------:R-:W-:Y:S01]  /*75a0*/  FFMA R52, R45, R52, R42 ;  /* 0x000000342d347223 */ /* 0x000fe2000000002a */
[----:B------:R-:W-:Y:S01]  /*75b0*/  FSEL R54, R11, -0.37612664699554443359, P5 ;  /* 0xbec093ac0b367808 */ /* 0x000fe20002800000 */
[----:B------:R-:W-:Y:S01]  /*75c0*/  FFMA R42, R44, R43, R43 ;  /* 0x0000002b2c2a7223 */ /* 0x000fe2000000002b */
[----:B------:R-:W-:Y:S01]  /*75d0*/  FSEL R58, R12, 0.12837915122509002686, P5 ;  /* 0x3e0375d30c3a7808 */ /* 0x000fe20002800000 */
[----:B------:R-:W-:-:S02]  /*75e0*/  HADD2.F32 R41, -RZ, R13.H0_H0 ;  /* 0x2000000dff297230 */ /* 0x000fc40000004100 */
[----:B------:R-:W-:Y:S01]  /*75f0*/  FMUL R43, R2, R212 ;  /* 0x000000d4022b7220 */ /* 0x000fe20000400000 */
[----:B------:R-:W-:Y:S02]  /*7600*/  HADD2.F32 R13, -RZ, R13.H1_H1 ;  /* 0x3000000dff0d7230 */ /* 0x000fe40000004100 */
[----:B------:R-:W-:Y:S01]  /*7610*/  FFMA R56, R53, R56, R54 ;  /* 0x0000003835387223 */ /* 0x000fe20000000036 */
[----:B------:R-:W-:Y:S01]  /*7620*/  FSEL R45, -|R49|, R49, P0 ;  /* 0x00000031312d7208 */ /* 0x000fe20000000300 */
[----:B------:R-:W3:Y:S01]  /*7630*/  @P1 MUFU.EX2 R54, R42 ;  /* 0x0000002a00361308 */ /* 0x000ee20000000800 */
[C---:B------:R-:W-:Y:S01]  /*7640*/  FFMA R41, R16.reuse, R41, R213 ;  /* 0x0000002910297223 */ /* 0x040fe200000000d5 */
[----:B------:R-:W-:Y:S01]  /*7650*/  FFMA R44, R16, R13, R43 ;  /* 0x0000000d102c7223 */ /* 0x000fe2000000002b */
[----:B------:R-:W-:Y:S01]  /*7660*/  FFMA R58, R53, R56, R58 ;  /* 0x00000038353a7223 */ /* 0x000fe2000000003a */
[----:B------:R-:W-:Y:S01]  /*7670*/  FFMA R43, R52, R45, R45 ;  /* 0x0000002d342b7223 */ /* 0x000fe2000000002d */
[----:B------:R-:W-:Y:S01]  /*7680*/  FSEL R53, -|R48|, R48, P5 ;  /* 0x0000003030357208 */ /* 0x000fe20002800300 */
[----:B--2---:R-:W-:Y:S01]  /*7690*/  @P4 FADD R52, -R46, 1 ;  /* 0x3f8000002e344421 */ /* 0x004fe20000000100 */
[----:B------:R-:W-:Y:S01]  /*76a0*/  F2FP.F16.E4M3.UNPACK_B R51, R5 ;  /* 0x00000005ff33723e */ /* 0x000fe200020006ff */
[----:B------:R-:W2:Y:S01]  /*76b0*/  @P0 MUFU.EX2 R56, R43 ;  /* 0x0000002b00380308 */ /* 0x000ea20000000800 */
[----:B------:R-:W-:Y:S01]  /*76c0*/  FMUL R13, R41, 0.70710676908493041992 ;  /* 0x3f3504f3290d7820 */ /* 0x000fe20000400000 */
[----:B------:R-:W-:Y:S01]  /*76d0*/  FFMA R46, R58, R53, R53 ;  /* 0x000000353a2e7223 */ /* 0x000fe20000000035 */
[----:B------:R-:W-:Y:S01]  /*76e0*/  @P4 LOP3.LUT R40, R52, 0x80000000, R47, 0xb8, !PT ;  /* 0x8000000034284812 */ /* 0x000fe200078eb82f */
[----:B------:R-:W-:-:S02]  /*76f0*/  HADD2.F32 R45, -RZ, R51.H0_H0 ;  /* 0x20000033ff2d7230 */ /* 0x000fc40000004100 */
[C---:B------:R-:W-:Y:S01]  /*7700*/  FMUL R58, R13.reuse, R13 ;  /* 0x0000000d0d3a7220 */ /* 0x040fe20000400000 */
[----:B------:R-:W-:Y:S01]  /*7710*/  HADD2.F32 R47, -RZ, R51.H1_H1 ;  /* 0x30000033ff2f7230 */ /* 0x000fe20000004100 */
[C---:B------:R-:W-:Y:S01]  /*7720*/  FSETP.GE.AND P4, PT, |R13|.reuse, 1.0029599666595458984, PT ;  /* 0x3f8060fe0d00780b */ /* 0x040fe20003f86200 */
[----:B------:R-:W4:Y:S01]  /*7730*/  @P5 MUFU.EX2 R52, R46 ;  /* 0x0000002e00345308 */ /* 0x000f220000000800 */
[----:B---3--:R-:W-:Y:S01]  /*7740*/  @P1 FADD R55, -R54, 1 ;  /* 0x3f80000036371421 */ /* 0x008fe20000000100 */
[----:B------:R-:W-:Y:S01]  /*7750*/  FMUL R51, R44, 0.70710676908493041992 ;  /* 0x3f3504f32c337820 */ /* 0x000fe20000400000 */
[----:B------:R-:W-:Y:S01]  /*7760*/  FSEL R57, |R13|, R58, P4 ;  /* 0x0000003a0d397208 */ /* 0x000fe20002000200 */
[----:B------:R-:W-:Y:S01]  /*7770*/  FFMA R45, R16, R45, R227 ;  /* 0x0000002d102d7223 */ /* 0x000fe200000000e3 */
[----:B------:R-:W-:Y:S01]  /*7780*/  FSEL R54, R6, 8.4834944573231041431e-05, P4 ;  /* 0x38b1e96a06367808 */ /* 0x000fe20002000000 */
[----:B------:R-:W-:Y:S01]  /*7790*/  FMUL R60, R51, R51 ;  /* 0x00000033333c7220 */ /* 0x000fe20000400000 */
[----:B------:R-:W-:Y:S01]  /*77a0*/  FSEL R58, -R7, -0.00082130916416645050049, P4 ;  /* 0xba574d20073a7808 */ /* 0x000fe20002000100 */
[----:B------:R-:W-:Y:S01]  /*77b0*/  FMUL R53, R2, R226 ;  /* 0x000000e202357220 */ /* 0x000fe20000400000 */
[----:B------:R-:W-:Y:S01]  /*77c0*/  @P1 LOP3.LUT R42, R55, 0x80000000, R50, 0xb8, !PT ;  /* 0x80000000372a1812 */ /* 0x000fe200078eb832 */
[----:B--2---:R-:W-:Y:S01]  /*77d0*/  @P0 FADD R56, -R56, 1 ;  /* 0x3f80000038380421 */ /* 0x004fe20000000100 */
[----:B------:R-:W-:Y:S01]  /*77e0*/  FSETP.GE.AND P1, PT, |R51|, 1.0029599666595458984, PT ;  /* 0x3f8060fe3300780b */ /* 0x000fe20003f26200 */
[----:B------:R-:W-:Y:S01]  /*77f0*/  FFMA R58, R57, R54, R58 ;  /* 0x00000036393a7223 */ /* 0x000fe2000000003a */
[----:B------:R-:W-:Y:S01]  /*7800*/  FMUL R50, R45, 0.70710676908493041992 ;  /* 0x3f3504f32d327820 */ /* 0x000fe20000400000 */
[----:B------:R-:W-:Y:S01]  /*7810*/  FFMA R47, R16, R47, R53 ;  /* 0x0000002f102f7223 */ /* 0x000fe20000000035 */
[----:B------:R-:W-:Y:S01]  /*7820*/  FSEL R59, |R51|, R60, P1 ;  /* 0x0000003c333b7208 */ /* 0x000fe20000800200 */
[----:B------:R-:W-:Y:S01]  /*7830*/  FADD R40, R40, 1 ;  /* 0x3f80000028287421 */ /* 0x000fe20000000000 */
[----:B------:R-:W-:Y:S01]  /*7840*/  FSEL R54, R6, 8.4834944573231041431e-05, P1 ;  /* 0x38b1e96a06367808 */ /* 0x000fe20000800000 */
[----:B----4-:R-:W-:Y:S01]  /*7850*/  @P5 FADD R53, -R52, 1 ;  /* 0x3f80000034355421 */ /* 0x010fe20000000100 */
[----:B------:R-:W-:Y:S01]  /*7860*/  FSEL R60, -R7, -0.00082130916416645050049, P1 ;  /* 0xba574d20073c7808 */ /* 0x000fe20000800100 */
[----:B------:R-:W-:Y:S01]  /*7870*/  FADD R42, R42, 1 ;  /* 0x3f8000002a2a7421 */ /* 0x000fe20000000000 */
[----:B------:R-:W-:Y:S01]  /*7880*/  @P0 LOP3.LUT R43, R56, 0x80000000, R49, 0xb8, !PT ;  /* 0x80000000382b0812 */ /* 0x000fe200078eb831 */
[C---:B------:R-:W-:Y:S01]  /*7890*/  FMUL R49, R50.reuse, R50 ;  /* 0x0000003232317220 */ /* 0x040fe20000400000 */
[----:B------:R-:W-:Y:S01]  /*78a0*/  FSETP.GE.AND P0, PT, |R50|, 1.0029599666595458984, PT ;  /* 0x3f8060fe3200780b */ /* 0x000fe20003f06200 */
[----:B------:R-:W-:Y:S01]  /*78b0*/  FFMA R62, R59, R54, R60 ;  /* 0x000000363b3e7223 */ /* 0x000fe2000000003c */
[C---:B------:R-:W-:Y:S01]  /*78c0*/  FSEL R64, R8.reuse, 0.0052134888246655464172, P1 ;  /* 0x3baad5ea08407808 */ /* 0x040fe20000800000 */
[----:B------:R-:W-:Y:S01]  /*78d0*/  FADD R43, R43, 1 ;  /* 0x3f8000002b2b7421 */ /* 0x000fe20000000000 */
[----:B------:R-:W-:Y:S01]  /*78e0*/  FSEL R56, R8, 0.0052134888246655464172, P4 ;  /* 0x3baad5ea08387808 */ /* 0x000fe20002000000 */
[----:B------:R-:W-:Y:S01]  /*78f0*/  FMUL R41, R41, 0.5 ;  /* 0x3f00000029297820 */ /* 0x000fe20000400000 */
[----:B------:R-:W-:Y:S01]  /*7900*/  @P5 LOP3.LUT R46, R53, 0x80000000, R48, 0xb8, !PT ;  /* 0x80000000352e5812 */ /* 0x000fe200078eb830 */
[----:B------:R-:W-:Y:S01]  /*7910*/  FMUL R48, R47, 0.70710676908493041992 ;  /* 0x3f3504f32f307820 */ /* 0x000fe20000400000 */
[----:B------:R-:W-:Y:S01]  /*7920*/  FSEL R53, |R50|, R49, P0 ;  /* 0x0000003132357208 */ /* 0x000fe20000000200 */
[----:B------:R-:W-:Y:S01]  /*7930*/  FFMA R66, R59, R62, R64 ;  /* 0x0000003e3b427223 */ /* 0x000fe20000000040 */
[----:B------:R-:W-:Y:S01]  /*7940*/  FSEL R52, R6, 8.4834944573231041431e-05, P0 ;  /* 0x38b1e96a06347808 */ /* 0x000fe20000000000 */
[----:B------:R-:W-:Y:S01]  /*7950*/  FFMA R60, R57, R58, R56 ;  /* 0x0000003a393c7223 */ /* 0x000fe20000000038 */
[----:B------:R-:W-:Y:S01]  /*7960*/  FSEL R54, -R7, -0.00082130916416645050049, P0 ;  /* 0xba574d2007367808 */ /* 0x000fe20000000100 */
[----:B------:R-:W-:Y:S01]  /*7970*/  FMUL R49, R48, R48 ;  /* 0x0000003030317220 */ /* 0x000fe20000400000 */
[----:B------:R-:W-:Y:S01]  /*7980*/  FSEL R62, -R9, -0.026868773624300956726, P4 ;  /* 0xbcdc1be7093e7808 */ /* 0x000fe20002000100 */
[----:B------:R-:W-:Y:S01]  /*7990*/  FADD R46, R46, 1 ;  /* 0x3f8000002e2e7421 */ /* 0x000fe20000000000 */
[----:B------:R-:W-:Y:S01]  /*79a0*/  FSETP.GE.AND P5, PT, |R48|, 1.0029599666595458984, PT ;  /* 0x3f8060fe3000780b */ /* 0x000fe20003fa6200 */
[----:B------:R-:W-:Y:S01]  /*79b0*/  FFMA R52, R53, R52, R54 ;  /* 0x0000003435347223 */ /* 0x000fe20000000036 */
[----:B------:R-:W-:Y:S01]  /*79c0*/  FSEL R54, R8, 0.0052134888246655464172, P0 ;  /* 0x3baad5ea08367808 */ /* 0x000fe20000000000 */
[----:B------:R-:W-:Y:S01]  /*79d0*/  FFMA R60, R57, R60, R62 ;  /* 0x0000003c393c7223 */ /* 0x000fe2000000003e */
[----:B------:R-:W-:Y:S01]  /*79e0*/  FSEL R64, R10, 0.11284004896879196167, P4 ;  /* 0x3de718af0a407808 */ /* 0x000fe20002000000 */
[----:B------:R-:W-:Y:S01]  /*79f0*/  FMUL R45, R45, 0.5 ;  /* 0x3f0000002d2d7820 */ /* 0x000fe20000400000 */
[----:B------:R-:W-:Y:S01]  /*7a00*/  FSEL R55, |R48|, R49, P5 ;  /* 0x0000003130377208 */ /* 0x000fe20002800200 */
[----:B------:R-:W-:Y:S01]  /*7a10*/  FFMA R52, R53, R52, R54 ;  /* 0x0000003435347223 */ /* 0x000fe20000000036 */
[----:B------:R-:W-:Y:S01]  /*7a20*/  FSEL R56, R6, 8.4834944573231041431e-05, P5 ;  /* 0x38b1e96a06387808 */ /* 0x000fe20002800000 */
[----:B------:R-:W-:Y:S01]  /*7a30*/  FFMA R60, R57, R60, R64 ;  /* 0x0000003c393c7223 */ /* 0x000fe20000000040 */
[----:B------:R-:W-:Y:S01]  /*7a40*/  FSEL R58, -R7, -0.00082130916416645050049, P5 ;  /* 0xba574d20073a7808 */ /* 0x000fe20002800100 */
[----:B------:R-:W-:Y:S01]  /*7a50*/  FMUL R47, R47, 0.5 ;  /* 0x3f0000002f2f7820 */ /* 0x000fe20000400000 */
[----:B------:R-:W-:Y:S01]  /*7a60*/  FSEL R62, R11, -0.37612664699554443359, P4 ;  /* 0xbec093ac0b3e7808 */ /* 0x000fe20002000000 */
[----:B------:R-:W-:Y:S01]  /*7a70*/  FMUL R35, R35, R40 ;  /* 0x0000002823237220 */ /* 0x000fe20000400000 */
[----:B------:R-:W-:Y:S01]  /*7a80*/  FSEL R54, -R9, -0.026868773624300956726, P0 ;  /* 0xbcdc1be709367808 */ /* 0x000fe20000000100 */
[----:B------:R-:W-:Y:S01]  /*7a90*/  FFMA R56, R55, R56, R58 ;  /* 0x0000003837387223 */ /* 0x000fe2000000003a */
[----:B------:R-:W-:Y:S01]  /*7aa0*/  FSEL R68, -R9, -0.026868773624300956726, P1 ;  /* 0xbcdc1be709447808 */ /* 0x000fe20000800100 */
[----:B------:R-:W-:Y:S01]  /*7ab0*/  FFMA R60, R57, R60, R62 ;  /* 0x0000003c393c7223 */ /* 0x000fe2000000003e */
[----:B------:R-:W-:Y:S01]  /*7ac0*/  FSEL R58, R8, 0.0052134888246655464172, P5 ;  /* 0x3baad5ea083a7808 */ /* 0x000fe20002800000 */
[----:B------:R-:W-:Y:S01]  /*7ad0*/  FFMA R52, R53, R52, R54 ;  /* 0x0000003435347223 */ /* 0x000fe20000000036 */
[----:B------:R-:W-:Y:S01]  /*7ae0*/  FSEL R62, R12, 0.12837915122509002686, P4 ;  /* 0x3e0375d30c3e7808 */ /* 0x000fe20002000000 */
[----:B------:R-:W-:Y:S01]  /*7af0*/  FFMA R66, R59, R66, R68 ;  /* 0x000000423b427223 */ /* 0x000fe20000000044 */
[C---:B------:R-:W-:Y:S01]  /*7b00*/  FSEL R64, R10.reuse, 0.11284004896879196167, P1 ;  /* 0x3de718af0a407808 */ /* 0x040fe20000800000 */
[----:B------:R-:W-:Y:S01]  /*7b10*/  FFMA R56, R55, R56, R58 ;  /* 0x0000003837387223 */ /* 0x000fe2000000003a */
[----:B------:R-:W-:Y:S01]  /*7b20*/  FSEL R54, R10, 0.11284004896879196167, P0 ;  /* 0x3de718af0a367808 */ /* 0x000fe20000000000 */
[----:B------:R-:W-:Y:S01]  /*7b30*/  FFMA R60, R57, R60, R62 ;  /* 0x0000003c393c7223 */ /* 0x000fe2000000003e */
[----:B------:R-:W-:Y:S01]  /*7b40*/  FSEL R49, -|R13|, R13, P4 ;  /* 0x0000000d0d317208 */ /* 0x000fe20002000300 */
[----:B------:R-:W-:Y:S01]  /*7b50*/  FFMA R64, R59, R66, R64 ;  /* 0x000000423b407223 */ /* 0x000fe20000000040 */
[----:B------:R-:W-:Y:S01]  /*7b60*/  FSEL R68, R11, -0.37612664699554443359, P1 ;  /* 0xbec093ac0b447808 */ /* 0x000fe20000800000 */
[----:B------:R-:W-:Y:S01]  /*7b70*/  FFMA R52, R53, R52, R54 ;  /* 0x0000003435347223 */ /* 0x000fe20000000036 */
[----:B------:R-:W-:Y:S01]  /*7b80*/  FSEL R58, -R9, -0.026868773624300956726, P5 ;  /* 0xbcdc1be7093a7808 */ /* 0x000fe20002800100 */
[----:B------:R-:W-:Y:S01]  /*7b90*/  FFMA R49, R60, R49, R49 ;  /* 0x000000313c317223 */ /* 0x000fe20000000031 */
[----:B------:R-:W-:Y:S01]  /*7ba0*/  FSEL R54, R11, -0.37612664699554443359, P0 ;  /* 0xbec093ac0b367808 */ /* 0x000fe20000000000 */
[----:B------:R-:W-:Y:S01]  /*7bb0*/  FFMA R64, R59, R64, R68 ;  /* 0x000000403b407223 */ /* 0x000fe20000000044 */
[----:B------:R-:W-:Y:S01]  /*7bc0*/  FSEL R66, R12, 0.12837915122509002686, P1 ;  /* 0x3e0375d30c427808 */ /* 0x000fe20000800000 */
[----:B------:R-:W-:Y:S01]  /*7bd0*/  FFMA R58, R55, R56, R58 ;  /* 0x00000038373a7223 */ /* 0x000fe2000000003a */
[----:B------:R-:W-:Y:S01]  /*7be0*/  FSEL R60, R10, 0.11284004896879196167, P5 ;  /* 0x3de718af0a3c7808 */ /* 0x000fe20002800000 */
[----:B------:R-:W-:Y:S01]  /*7bf0*/  FFMA R54, R53, R52, R54 ;  /* 0x0000003435367223 */ /* 0x000fe20000000036 */
[----:B------:R-:W-:Y:S01]  /*7c00*/  FSEL R56, R12, 0.12837915122509002686, P0 ;  /* 0x3e0375d30c387808 */ /* 0x000fe20000000000 */
[----:B------:R-:W-:Y:S01]  /*7c10*/  FFMA R64, R59, R64, R66 ;  /* 0x000000403b407223 */ /* 0x000fe20000000042 */
[----:B------:R-:W-:Y:S01]  /*7c20*/  FSEL R57, -|R51|, R51, P1 ;  /* 0x0000003333397208 */ /* 0x000fe20000800300 */
[----:B------:R-:W-:Y:S01]  /*7c30*/  FFMA R58, R55, R58, R60 ;  /* 0x0000003a373a7223 */ /* 0x000fe2000000003c */
[----:B------:R-:W-:Y:S01]  /*7c40*/  FSEL R60, R11, -0.37612664699554443359, P5 ;  /* 0xbec093ac0b3c7808 */ /* 0x000fe20002800000 */
[----:B------:R-:W-:Y:S01]  /*7c50*/  FFMA R53, R53, R54, R56 ;  /* 0x0000003635357223 */ /* 0x000fe20000000038 */
[----:B------:R-:W-:Y:S01]  /*7c60*/  FSEL R54, -|R50|, R50, P0 ;  /* 0x0000003232367208 */ /* 0x000fe20000000300 */
[----:B------:R-:W-:Y:S01]  /*7c70*/  FFMA R52, R64, R57, R57 ;  /* 0x0000003940347223 */ /* 0x000fe20000000039 */
[----:B------:R-:W-:Y:S01]  /*7c80*/  FSEL R57, R12, 0.12837915122509002686, P5 ;  /* 0x3e0375d30c397808 */ /* 0x000fe20002800000 */
[----:B------:R-:W-:Y:S01]  /*7c90*/  FFMA R58, R55, R58, R60 ;  /* 0x0000003a373a7223 */ /* 0x000fe2000000003c */
[----:B------:R-:W2:Y:S01]  /*7ca0*/  @P4 MUFU.EX2 R59, R49 ;  /* 0x00000031003b4308 */ /* 0x000ea20000000800 */
[----:B------:R-:W-:Y:S01]  /*7cb0*/  FFMA R53, R53, R54, R54 ;  /* 0x0000003635357223 */ /* 0x000fe20000000036 */
[----:B------:R-:W-:Y:S01]  /*7cc0*/  FSEL R54, -|R48|, R48, P5 ;  /* 0x0000003030367208 */ /* 0x000fe20002800300 */
[----:B------:R-:W-:Y:S01]  /*7cd0*/  FFMA R57, R55, R58, R57 ;  /* 0x0000003a37397223 */ /* 0x000fe20000000039 */
[----:B-1----:R-:W-:Y:S01]  /*7ce0*/  SHF.L.U32 R60, R63, 0x1, RZ ;  /* 0x000000013f3c7819 */ /* 0x002fe200000006ff */
[----:B------:R-:W-:Y:S01]  /*7cf0*/  FMUL R42, R37, R42 ;  /* 0x0000002a252a7220 */ /* 0x000fe20000400000 */
[----:B------:R-:W-:Y:S01]  /*7d00*/  LOP3.LUT R62, R63, 0xff, RZ, 0xc0, !PT ;  /* 0x000000ff3f3e7812 */ /* 0x000fe200078ec0ff */
[----:B------:R-:W-:Y:S01]  /*7d10*/  FFMA R54, R57, R54, R54 ;  /* 0x0000003639367223 */ /* 0x000fe20000000036 */
[----:B------:R-:W-:Y:S01]  /*7d20*/  SHF.L.U32 R57, R63, 0x4, RZ ;  /* 0x000000043f397819 */ /* 0x000fe200000006ff */
[----:B------:R-:W1:Y:S01]  /*7d30*/  @P1 MUFU.EX2 R61, R52 ;  /* 0x00000034003d1308 */ /* 0x000e620000000800 */
[----:B------:R-:W-:Y:S01]  /*7d40*/  IADD3 R62, R62, 0x1f, RZ ;  /* 0x0000001f3e3e7810 */ /* 0x000fe20007ffe0ff */
[----:B------:R-:W-:Y:S01]  /*7d50*/  FMUL R38, R38, R43 ;  /* 0x0000002b26267220 */ /* 0x000fe20000400000 */
[----:B------:R-:W-:Y:S01]  /*7d60*/  LOP3.LUT R57, R57, 0xe00, RZ, 0xc0, !PT ;  /* 0x00000e0039397812 */ /* 0x000fe200078ec0ff */
[----:B------:R-:W-:Y:S01]  /*7d70*/  FMUL R39, R39, R46 ;  /* 0x0000002e27277220 */ /* 0x000fe20000400000 */
[----:B------:R-:W-:-:S02]  /*7d80*/  F2FP.SATFINITE.E4M3.F32.PACK_AB_MERGE_C R42, R42, R35, RZ ;  /* 0x000000232a2a723e */ /* 0x000fc400048070ff */
[----:B------:R-:W-:Y:S01]  /*7d90*/  LOP3.LUT R57, R57, 0x6, R60, 0xf8, !PT ;  /* 0x0000000639397812 */ /* 0x000fe200078ef83c */
[----:B------:R-:W3:Y:S01]  /*7da0*/  @P5 MUFU.EX2 R56, R54 ;  /* 0x0000003600385308 */ /* 0x000ee20000000800 */
[----:B--2---:R-:W-:Y:S01]  /*7db0*/  @P4 FADD R58, -R59, 1 ;  /* 0x3f8000003b3a4421 */ /* 0x004fe20000000100 */
[----:B------:R-:W-:Y:S02]  /*7dc0*/  SHF.L.U32 R60, R63, 0x3, RZ ;  /* 0x000000033f3c7819 */ /* 0x000fe400000006ff */
[----:B------:R-:W-:Y:S02]  /*7dd0*/  SHF.R.U32.HI R59, RZ, 0x4, R63 ;  /* 0x00000004ff3b7819 */ /* 0x000fe4000001163f */
[----:B------:R-:W-:Y:S02]  /*7de0*/  @P4 LOP3.LUT R49, R58, 0x80000000, R13, 0xb8, !PT ;  /* 0x800000003a314812 */ /* 0x000fe400078eb80d */
[----:B------:R-:W2:Y:S01]  /*7df0*/  @P0 MUFU.EX2 R55, R53 ;  /* 0x0000003500370308 */ /* 0x000ea20000000800 */
[----:B------:R-:W-:Y:S01]  /*7e00*/  LOP3.LUT R13, R57, 0x60, R60, 0xf8, !PT ;  /* 0x00000060390d7812 */ /* 0x000fe200078ef83c */
[----:B-1----:R-:W-:Y:S01]  /*7e10*/  @P1 FADD R58, -R61, 1 ;  /* 0x3f8000003d3a1421 */ /* 0x002fe20000000100 */
[----:B------:R-:W-:-:S02]  /*7e20*/  LOP3.LUT P4, RZ, R59, 0x1, RZ, 0xc0, !PT ;  /* 0x000000013bff7812 */ /* 0x000fc4000788c0ff */
[----:B------:R-:W-:Y:S02]  /*7e30*/  LOP3.LUT R59, R60, 0x80, RZ, 0xc0, !PT ;  /* 0x000000803c3b7812 */ /* 0x000fe400078ec0ff */
[----:B------:R-:W-:Y:S01]  /*7e40*/  @P1 LOP3.LUT R52, R58, 0x80000000, R51, 0xb8, !PT ;  /* 0x800000003a341812 */ /* 0x000fe200078eb833 */
[----:B---3--:R-:W-:Y:S01]  /*7e50*/  @P5 FADD R57, -R56, 1 ;  /* 0x3f80000038395421 */ /* 0x008fe20000000100 */
[----:B------:R-:W-:-:S03]  /*7e60*/  ISETP.GT.U32.AND P1, PT, R62, 0x3e, PT ;  /* 0x0000003e3e00780c */ /* 0x000fc60003f24070 */
[----:B------:R-:W-:Y:S01]  /*7e70*/  FADD R52, R52, 1 ;  /* 0x3f80000034347421 */ /* 0x000fe20000000000 */
[----:B------:R-:W-:Y:S02]  /*7e80*/  LOP3.LUT R60, R59, 0x10, R63, 0xf8, !PT ;  /* 0x000000103b3c7812 */ /* 0x000fe400078ef83f */
[----:B------:R-:W-:Y:S01]  /*7e90*/  @P5 LOP3.LUT R54, R57, 0x80000000, R48, 0xb8, !PT ;  /* 0x8000000039365812 */ /* 0x000fe200078eb830 */
[----:B------:R-:W-:Y:S01]  /*7ea0*/  FMUL R48, R20, 0.5 ;  /* 0x3f00000014307820 */ /* 0x000fe20000400000 */
[----:B--2---:R-:W-:Y:S01]  /*7eb0*/  @P0 FADD R55, -R55, 1 ;  /* 0x3f80000037370421 */ /* 0x004fe20000000100 */
[----:B------:R-:W-:Y:S01]  /*7ec0*/  FADD R20, R21, 1 ;  /* 0x3f80000015147421 */ /* 0x000fe20000000000 */
[----:B------:R-:W-:Y:S01]  /*7ed0*/  FADD R21, R24, 1 ;  /* 0x3f80000018157421 */ /* 0x000fe20000000000 */
[----:B------:R-:W-:Y:S01]  /*7ee0*/  FADD R54, R54, 1 ;  /* 0x3f80000036367421 */ /* 0x000fe20000000000 */
[----:B------:R-:W-:Y:S01]  /*7ef0*/  LOP3.LUT R13, R13, R60, RZ, 0xfc, !PT ;  /* 0x0000003c0d0d7212 */ /* 0x000fe200078efcff */
[----:B------:R-:W-:Y:S01]  /*7f00*/  FMUL R24, R15, R20 ;  /* 0x000000140f187220 */ /* 0x000fe20000400000 */
[----:B------:R-:W-:Y:S01]  /*7f10*/  @P0 LOP3.LUT R53, R55, 0x80000000, R50, 0xb8, !PT ;  /* 0x8000000037350812 */ /* 0x000fe200078eb832 */
[----:B------:R-:W-:Y:S01]  /*7f20*/  FADD R15, R32, 1 ;  /* 0x3f800000200f7421 */ /* 0x000fe20000000000 */
[----:B------:R-:W-:Y:S01]  /*7f30*/  FMUL R48, R48, R21 ;  /* 0x0000001530307220 */ /* 0x000fe20000400000 */
[----:B------:R-:W-:Y:S01]  /*7f40*/  FADD R21, R34, 1 ;  /* 0x3f80000022157421 */ /* 0x000fe20000000000 */
[----:B------:R-:W-:Y:S01]  /*7f50*/  FADD R20, R49, 1 ;  /* 0x3f80000031147421 */ /* 0x000fe20000000000 */
[----:B------:R-:W-:Y:S01]  /*7f60*/  FMUL R28, R28, R15 ;  /* 0x0000000f1c1c7220 */ /* 0x000fe20000400000 */
[----:B------:R-:W-:Y:S01]  /*7f70*/  FMUL R15, R44, 0.5 ;  /* 0x3f0000002c0f7820 */ /* 0x000fe20000400000 */
[----:B------:R-:W-:Y:S01]  /*7f80*/  FADD R14, R53, 1 ;  /* 0x3f800000350e7421 */ /* 0x000fe20000000000 */
[----:B------:R-:W-:Y:S01]  /*7f90*/  FMUL R21, R30, R21 ;  /* 0x000000151e157220 */ /* 0x000fe20000400000 */
[----:B------:R-:W-:Y:S01]  /*7fa0*/  FMUL R20, R41, R20 ;  /* 0x0000001429147220 */ /* 0x000fe20000400000 */
[----:B------:R-:W-:Y:S01]  /*7fb0*/  FMUL R15, R52, R15 ;  /* 0x0000000f340f7220 */ /* 0x000fe20000400000 */
[----:B------:R-:W-:Y:S01]  /*7fc0*/  FMUL R45, R45, R14 ;  /* 0x0000000e2d2d7220 */ /* 0x000fe20000400000 */
[----:B------:R-:W-:Y:S01]  /*7fd0*/  FMUL R54, R47, R54 ;  /* 0x000000362f367220 */ /* 0x000fe20000400000 */
[----:B------:R-:W-:-:S02]  /*7fe0*/  MOV R14, 0x10 ;  /* 0x00000010000e7802 */ /* 0x000fc40000000f00 */
[----:B------:R-:W-:Y:S02]  /*7ff0*/  F2FP.SATFINITE.E4M3.F32.PACK_AB_MERGE_C R24, R24, R25, RZ ;  /* 0x000000191818723e */ /* 0x000fe400048070ff */
[----:B------:R-:W-:Y:S02]  /*8000*/  F2FP.SATFINITE.E4M3.F32.PACK_AB_MERGE_C R48, R29, R48, RZ ;  /* 0x000000301d30723e */ /* 0x000fe400048070ff */
[----:B------:R-:W-:Y:S02]  /*8010*/  F2FP.SATFINITE.E4M3.F32.PACK_AB_MERGE_C R28, R28, R27, RZ ;  /* 0x0000001b1c1c723e */ /* 0x000fe400048070ff */
[----:B------:R-:W-:Y:S02]  /*8020*/  F2FP.SATFINITE.E4M3.F32.PACK_AB_MERGE_C R36, R36, R21, RZ ;  /* 0x000000152424723e */ /* 0x000fe400048070ff */
[----:B------:R-:W-:Y:S02]  /*8030*/  F2FP.SATFINITE.E4M3.F32.PACK_AB_MERGE_C R38, R39, R38, RZ ;  /* 0x000000262726723e */ /* 0x000fe400048070ff */
[----:B------:R-:W-:-:S02]  /*8040*/  F2FP.SATFINITE.E4M3.F32.PACK_AB_MERGE_C R20, R15, R20, RZ ;  /* 0x000000140f14723e */ /* 0x000fc400048070ff */
[----:B------:R-:W-:Y:S02]  /*8050*/  F2FP.SATFINITE.E4M3.F32.PACK_AB_MERGE_C R54, R54, R45, RZ ;  /* 0x0000002d3636723e */ /* 0x000fe400048070ff */
[----:B------:R-:W-:Y:S01]  /*8060*/  SEL R14, R14, 0xfffffff0, !P4 ;  /* 0xfffffff00e0e7807 */ /* 0x000fe20006000000 */
[----:B------:R-:W-:Y:S06]  /*8070*/  @P1 BRA `(.L_x_55) ;  /* 0x0000000000041947 */ /* 0x000fec0003800000 */
[----:B------:R-:W-:-:S04]  /*8080*/  DEPBAR.LE SB0, 0x1 ;  /* 0x000080400000791a */ /* 0x000fc80000000000 */
.L_x_55:
[----:B------:R-:W-:Y:S05]  /*8090*/  WARPSYNC.ALL ;  /* 0x0000000000007948 */ /* 0x000fea0003800000 */
[----:B------:R-:W-:Y:S01]  /*80a0*/  BAR.SYNC.DEFER_BLOCKING 0x1, 0x100 ;  /* 0x0044000000007b1d */ /* 0x000fe20000010000 */
[----:B------:R-:W-:-:S04]  /*80b0*/  IADD3 R15, R13, UR47, RZ ;  /* 0x0000002f0d0f7c10 */ /* 0x000fc8000fffe0ff */
[----:B------:R-:W-:Y:S01]  /*80c0*/  IADD3 R15, R15, R14, RZ ;  /* 0x0000000e0f0f7210 */ /* 0x000fe20007ffe0ff */
[----:B------:R-:W-:Y:S01]  /*80d0*/  BSSY B0, `(.L_x_56) ;  /* 0x0000016000007945 */ /* 0x000fe20003800000 */
[----:B------:R1:W-:Y:S04]  /*80e0*/  STS.U16 [R13+UR47+0x4100], R54 ;  /* 0x004100360d007988 */ /* 0x0003e8000800042f */
[----:B------:R1:W-:Y:S04]  /*80f0*/  STS.U16 [R13+UR47+0x4200], R24 ;  /* 0x004200180d007988 */ /* 0x0003e8000800042f */
[----:B------:R1:W-:Y:S04]  /*8100*/  STS.U16 [R13+UR47+0x4108], R48 ;  /* 0x004108300d007988 */ /* 0x0003e8000800042f */
[----:B------:R1:W-:Y:S04]  /*8110*/  STS.U16 [R13+UR47+0x4208], R28 ;  /* 0x0042081c0d007988 */ /* 0x0003e8000800042f */
[----:B------:R1:W-:Y:S04]  /*8120*/  STS.U16 [R15+0x4100], R36 ;  /* 0x004100240f007388 */ /* 0x0003e80000000400 */
[----:B------:R1:W-:Y:S04]  /*8130*/  STS.U16 [R15+0x4200], R42 ;  /* 0x0042002a0f007388 */ /* 0x0003e80000000400 */
[----:B------:R1:W-:Y:S04]  /*8140*/  STS.U16 [R15+0x4108], R38 ;  /* 0x004108260f007388 */ /* 0x0003e80000000400 */
[----:B------:R1:W-:Y:S01]  /*8150*/  STS.U16 [R15+0x4208], R20 ;  /* 0x004208140f007388 */ /* 0x0003e20000000400 */
[----:B------:R-:W-:Y:S01]  /*8160*/  @!PT LDS RZ, [RZ] ;  /* 0x00000000fffff984 */ /* 0x000fe20000000800 */
[----:B------:R-:W-:Y:S01]  /*8170*/  @!PT LDS RZ, [RZ] ;  /* 0x00000000fffff984 */ /* 0x000fe20000000800 */
[----:B------:R-:W-:Y:S01]  /*8180*/  @!PT LDS RZ, [RZ] ;  /* 0x00000000fffff984 */ /* 0x000fe20000000800 */
[----:B------:R-:W-:Y:S01]  /*8190*/  @!PT LDS RZ, [RZ] ;  /* 0x00000000fffff984 */ /* 0x000fe20000000800 */
[----:B------:R2:W-:Y:S06]  /*81a0*/  MEMBAR.ALL.CTA ;  /* 0x0000000000007992 */ /* 0x0005ec0000008000 */
[----:B--2---:R-:W2:Y:S02]  /*81b0*/  FENCE.VIEW.ASYNC.S ;  /* 0x00000000000073c6 */ /* 0x004ea40000000000 */
[----:B--2---:R-:W-:Y:S06]  /*81c0*/  BAR.SYNC.DEFER_BLOCKING 0x1, 0x100 ;  /* 0x0044000000007b1d */ /* 0x004fec0000010000 */
[----:B-1----:R-:W-:Y:S05]  /*81d0*/  @P1 BRA `(.L_x_57) ;  /* 0x0000000000141947 */ /* 0x002fea0003800000 */
[----:B------:R-:W-:Y:S02]  /*81e0*/  UIADD3 UR4, UP0, UR44, 0x4f0, URZ ;  /* 0x000004f02c047890 */ /* 0x000fe4000ff1e03f */
[----:B------:R-:W-:Y:S02]  /*81f0*/  UIADD3 UR48, UR47, 0x4100, URZ ;  /* 0x000041002f307890 */ /* 0x000fe4000fffe03f */
[----:B------:R-:W-:-:S09]  /*8200*/  UIADD3.X UR5, URZ, UR45, URZ, UP0, !UPT ;  /* 0x0000002d3f057290 */ /* 0x000fd200087fe43f */
[----:B------:R1:W-:Y:S02]  /*8210*/  UTMASTG.3D [UR48], [UR4] ;  /* 0x00000030040073b5 */ /* 0x0003e40008010000 */
[----:B-1----:R0:W-:Y:S02]  /*8220*/  UTMACMDFLUSH ;  /* 0x00000000000079b7 */ /* 0x0021e40000000000 */
.L_x_57:
[----:B------:R-:W-:Y:S05]  /*8230*/  BSYNC B0 ;  /* 0x0000000000007941 */ /* 0x000fea0003800000 */
.L_x_56:
[----:B------:R-:W-:Y:S04]  /*8240*/  BSSY B0, `(.L_x_58) ;  /* 0x0000036000007945 */ /* 0x000fe80003800000 */
[----:B------:R-:W-:Y:S05]  /*8250*/  @P3 BRA `(.L_x_59) ;  /* 0x0000000000d03947 */ /* 0x000fea0003800000 */
[----:B------:R-:W2:Y:S02]  /*8260*/  LDL R20, [R1+0xcc] ;  /* 0x0000cc0001147983 */ /* 0x000ea40000100800 */
[----:B--2---:R-:W-:-:S13]  /*8270*/  ISETP.NE.AND P4, PT, R20, 0x3, PT ;  /* 0x000000031400780c */ /* 0x004fda0003f85270 */
[----:B------:R-:W-:Y:S05]  /*8280*/  @!P4 BRA `(.L_x_60) ;  /* 0x000000000004c947 */ /* 0x000fea0003800000 */
[----:B------:R-:W-:Y:S01]  /*8290*/  BPT.TRAP 0x1 ;  /* 0x000000040000795c */ /* 0x000fe20000300000 */
.L_x_60:
[----:B------:R-:W2:Y:S04]  /*82a0*/  LDL R20, [R1+0xb8] ;  /* 0x0000b80001147983 */ /* 0x000ea80000100800 */
[----:B------:R-:W3:Y:S01]  /*82b0*/  LDL R21, [R1+0xb4] ;  /* 0x0000b40001157983 */ /* 0x000ee20000100800 */
[----:B------:R-:W-:Y:S01]  /*82c0*/  BSSY B1, `(.L_x_61) ;  /* 0x0000005000017945 */ /* 0x000fe20003800000 */
[----:B--2---:R-:W-:Y:S02]  /*82d0*/  SHF.L.U32 R20, R20, 0x1f, RZ ;  /* 0x0000001f14147819 */ /* 0x004fe400000006ff */
[----:B---3--:R-:W-:-:S04]  /*82e0*/  LEA R27, R21, UR47, 0x3 ;  /* 0x0000002f151b7c11 */ /* 0x008fc8000f8e18ff */
[----:B------:R-:W1:Y:S02]  /*82f0*/  SYNCS.PHASECHK.TRANS64.TRYWAIT P0, [R27+URZ+0x80], R20 ;  /* 0x000080141b0075a7 */ /* 0x000e64000800017f */
[----:B-1----:R-:W-:Y:S05]  /*8300*/  @!P0 BRA `(.L_x_62) ;  /* 0x0000012c00948947 */ /* 0x002fea0003800000 */
.L_x_240:
[----:B------:R-:W-:Y:S05]  /*8310*/  BSYNC B1 ;  /* 0x0000000000017941 */ /* 0x000fea0003800000 */
.L_x_61:
[----:B------:R-:W-:Y:S04]  /*8320*/  BSSY B1, `(.L_x_63) ;  /* 0x0000012000017945 */ /* 0x000fe80003800000 */
[----:B------:R-:W-:Y:S05]  /*8330*/  @P2 BRA `(.L_x_64) ;  /* 0x0000000000402947 */ /* 0x000fea0003800000 */
[----:B------:R-:W2:Y:S02]  /*8340*/  LDL R21, [R1+0xb4] ;  /* 0x0000b40001157983 */ /* 0x000ea40000100800 */
[----:B--2---:R-:W-:-:S04]  /*8350*/  LEA R28, R21, R13, 0xc ;  /* 0x0000000d151c7211 */ /* 0x004fc800078e60ff */
[----:B------:R-:W-:Y:S01]  /*8360*/  IADD3 R3, R28, UR47, RZ ;  /* 0x0000002f1c037c10 */ /* 0x000fe2000fffe0ff */
[----:B------:R-:W-:Y:S03]  /*8370*/  LDS.U16 R5, [R28+UR47+0x200] ;  /* 0x0002002f1c057984 */ /* 0x000fe60008000400 */
[----:B------:R-:W-:Y:S01]  /*8380*/  IADD3 R26, R3, R14, RZ ;  /* 0x0000000e031a7210 */ /* 0x000fe20007ffe0ff */
[----:B------:R-:W2:Y:S04]  /*8390*/  LDS.U16 R0, [R28+UR47+0x100] ;  /* 0x0001002f1c007984 */ /* 0x000ea80008000400 */
[----:B------:R-:W-:Y:S04]  /*83a0*/  LDS.U16 R4, [R28+UR47+0x208] ;  /* 0x0002082f1c047984 */ /* 0x000fe80008000400 */
[----:B------:R-:W3:Y:S04]  /*83b0*/  LDS.U16 R3, [R28+UR47+0x108] ;  /* 0x0001082f1c037984 */ /* 0x000ee80008000400 */
[----:B-1----:R-:W-:Y:S04]  /*83c0*/  LDS.U16 R20, [R26+0x200] ;  /* 0x000200001a147984 */ /* 0x002fe80000000400 */
[----:B------:R-:W1:Y:S04]  /*83d0*/  LDS.U16 R21, [R26+0x100] ;  /* 0x000100001a157984 */ /* 0x000e680000000400 */
[----:B------:R-:W-:Y:S04]  /*83e0*/  LDS.U16 R24, [R26+0x208] ;  /* 0x000208001a187984 */ /* 0x000fe80000000400 */
[----:B------:R-:W4:Y:S01]  /*83f0*/  LDS.U16 R25, [R26+0x108] ;  /* 0x000108001a197984 */ /* 0x000f220000000400 */
[----:B--2---:R-:W-:-:S02]  /*8400*/  PRMT R5, R0, 0x5410, R5 ;  /* 0x0000541000057816 */ /* 0x004fc40000000005 */
[----:B---3--:R-:W-:Y:S02]  /*8410*/  PRMT R4, R3, 0x5410, R4 ;  /* 0x0000541003047816 */ /* 0x008fe40000000004 */
[----:B-1----:R-:W-:Y:S02]  /*8420*/  PRMT R3, R21, 0x5410, R20 ;  /* 0x0000541015037816 */ /* 0x002fe40000000014 */
[----:B----4-:R-:W-:-:S07]  /*8430*/  PRMT R0, R25, 0x5410, R24 ;  /* 0x0000541019007816 */ /* 0x010fce0000000018 */
.L_x_64:
[----:B------:R-:W-:Y:S05]  /*8440*/  BSYNC B1 ;  /* 0x0000000000017941 */ /* 0x000fea0003800000 */
.L_x_63:
[----:B------:R-:W-:Y:S01]  /*8450*/  @!PT LDS RZ, [RZ] ;  /* 0x00000000fffff984 */ /* 0x000fe20000000800 */
[----:B------:R-:W-:Y:S01]  /*8460*/  @!PT LDS RZ, [RZ] ;  /* 0x00000000fffff984 */ /* 0x000fe20000000800 */
[----:B------:R-:W-:Y:S01]  /*8470*/  @!PT LDS RZ, [RZ] ;  /* 0x00000000fffff984 */ /* 0x000fe20000000800 */
[----:B------:R-:W-:Y:S01]  /*8480*/  @!PT LDS RZ, [RZ] ;  /* 0x00000000fffff984 */ /* 0x000fe20000000800 */
[----:B------:R2:W-:Y:S06]  /*8490*/  MEMBAR.ALL.CTA ;  /* 0x0000000000007992 */ /* 0x0005ec0000008000 */
[----:B--2---:R-:W2:Y:S01]  /*84a0*/  FENCE.VIEW.ASYNC.S ;  /* 0x00000000000073c6 */ /* 0x004ea20000000000 */
[----:B------:R-:W-:Y:S05]  /*84b0*/  @!P4 BRA `(.L_x_65) ;  /* 0x000000000004c947 */ /* 0x000fea0003800000 */
[----:B------:R-:W-:Y:S01]  /*84c0*/  BPT.TRAP 0x1 ;  /* 0x000000040000795c */ /* 0x000fe20000300000 */
.L_x_65:
[----:B------:R-:W3:Y:S04]  /*84d0*/  LDL.LU R25, [R1+0xb4] ;  /* 0x0000b40001197983 */ /* 0x000ee80000300800 */
[----:B------:R-:W4:Y:S01]  /*84e0*/  LDL.LU R24, [R1+0xb8] ;  /* 0x0000b80001187983 */ /* 0x000f220000300800 */
[----:B-1----:R-:W-:Y:S01]  /*84f0*/  IADD3 R20, R27, 0xa0, RZ ;  /* 0x000000a01b147810 */ /* 0x002fe20007ffe0ff */
[----:B------:R-:W1:Y:S03]  /*8500*/  S2R R21, SR_CgaCtaId ;  /* 0x0000000000157919 */ /* 0x000e660000008800 */
[----:B-1----:R-:W-:-:S04]  /*8510*/  PRMT R20, R21, 0x654, R20 ;  /* 0x0000065415147816 */ /* 0x002fc80000000014 */
[----:B--2---:R3:W-:Y:S02]  /*8520*/  SYNCS.ARRIVE.TRANS64.RED.A1T0 RZ, [R20+URZ], RZ ;  /* 0x000000ff14ff79a7 */ /* 0x0047e4000810043f */
[----:B---3--:R-:W-:-:S04]  /*8530*/  IADD3 R20, R25, 0x1, RZ ;  /* 0x0000000119147810 */ /* 0x008fc80007ffe0ff */
[----:B------:R-:W-:-:S04]  /*8540*/  ISETP.NE.AND P0, PT, R20, 0x4, PT ;  /* 0x000000041400780c */ /* 0x000fc80003f05270 */
[----:B------:R-:W-:Y:S02]  /*8550*/  SEL R21, RZ, 0x1, P0 ;  /* 0x00000001ff157807 */ /* 0x000fe40000000000 */
[----:B------:R-:W-:Y:S02]  /*8560*/  SEL R20, R20, RZ, P0 ;  /* 0x000000ff14147207 */ /* 0x000fe40000000000 */
[----:B----4-:R-:W-:-:S05]  /*8570*/  LOP3.LUT R24, R24, R21, RZ, 0x3c, !PT ;  /* 0x0000001518187212 */ /* 0x010fca00078e3cff */
[----:B------:R1:W-:Y:S04]  /*8580*/  STL [R1+0xb8], R24 ;  /* 0x0000b81801007387 */ /* 0x0003e80000100800 */
[----:B------:R1:W-:Y:S02]  /*8590*/  STL [R1+0xb4], R20 ;  /* 0x0000b41401007387 */ /* 0x0003e40000100800 */
.L_x_59:
[----:B------:R-:W-:Y:S05]  /*85a0*/  BSYNC B0 ;  /* 0x0000000000007941 */ /* 0x000fea0003800000 */
.L_x_58:
[----:B------:R-:W-:Y:S01]  /*85b0*/  F2FP.F16.E4M3.UNPACK_B R30, R5.H1 ;  /* 0x00000005ff1e723e */ /* 0x000fe200030006ff */
[C---:B------:R-:W-:Y:S01]  /*85c0*/  FMUL R161, R2.reuse, R161 ;  /* 0x000000a102a17220 */ /* 0x040fe20000400000 */
[C---:B------:R-:W-:Y:S01]  /*85d0*/  FMUL R159, R2.reuse, R159 ;  /* 0x0000009f029f7220 */ /* 0x040fe20000400000 */
[C---:B------:R-:W-:Y:S01]  /*85e0*/  FMUL R157, R2.reuse, R157 ;  /* 0x0000009d029d7220 */ /* 0x040fe20000400000 */
[----:B------:R-:W-:Y:S01]  /*85f0*/  F2FP.F16.E4M3.UNPACK_B R41, R3 ;  /* 0x00000003ff29723e */ /* 0x000fe200020006ff */
[----:B-1----:R-:W-:Y:S02]  /*8600*/  HADD2.F32 R20, -RZ, R30.H0_H0 ;  /* 0x2000001eff147230 */ /* 0x002fe40000004100 */
[C---:B------:R-:W-:Y:S01]  /*8610*/  FMUL R155, R2.reuse, R155 ;  /* 0x0000009b029b7220 */ /* 0x040fe20000400000 */
[C---:B------:R-:W-:Y:S01]  /*8620*/  FMUL R153, R2.reuse, R153 ;  /* 0x0000009902997220 */ /* 0x040fe20000400000 */
[----:B------:R-:W-:Y:S01]  /*8630*/  FMUL R23, R2, R23 ;  /* 0x0000001702177220 */ /* 0x000fe20000400000 */
[----:B------:R-:W-:-:S04]  /*8640*/  FFMA R20, R16, R20, R161 ;  /* 0x0000001410147223 */ /* 0x000fc800000000a1 */
[C---:B------:R-:W-:Y:S01]  /*8650*/  FMUL R29, R20.reuse, 0.70710676908493041992 ;  /* 0x3f3504f3141d7820 */ /* 0x040fe20000400000 */
[----:B------:R-:W-:-:S03]  /*8660*/  FMUL R20, R20, 0.5 ;  /* 0x3f00000014147820 */ /* 0x000fc60000400000 */
[C---:B------:R-:W-:Y:S01]  /*8670*/  FMUL R21, R29.reuse, R29 ;  /* 0x0000001d1d157220 */ /* 0x040fe20000400000 */
[----:B------:R-:W-:-:S04]  /*8680*/  FSETP.GE.AND P0, PT, |R29|, 1.0029599666595458984, PT ;  /* 0x3f8060fe1d00780b */ /* 0x000fc80003f06200 */
[----:B------:R-:W-:Y:S02]  /*8690*/  FSEL R21, |R29|, R21, P0 ;  /* 0x000000151d157208 */ /* 0x000fe40000000200 */
[----:B------:R-:W-:Y:S02]  /*86a0*/  FSEL R24, R6, 8.4834944573231041431e-05, P0 ;  /* 0x38b1e96a06187808 */ /* 0x000fe40000000000 */
[----:B------:R-:W-:Y:S02]  /*86b0*/  FSEL R26, -R7, -0.00082130916416645050049, P0 ;  /* 0xba574d20071a7808 */ /* 0x000fe40000000100 */
[----:B------:R-:W-:Y:S02]  /*86c0*/  FSEL R25, R8, 0.0052134888246655464172, P0 ;  /* 0x3baad5ea08197808 */ /* 0x000fe40000000000 */
[----:B------:R-:W-:Y:S01]  /*86d0*/  FSEL R27, -R9, -0.026868773624300956726, P0 ;  /* 0xbcdc1be7091b7808 */ /* 0x000fe20000000100 */
[----:B------:R-:W-:Y:S01]  /*86e0*/  FFMA R24, R21, R24, R26 ;  /* 0x0000001815187223 */ /* 0x000fe2000000001a */
[----:B------:R-:W-:-:S03]  /*86f0*/  FSEL R26, -|R29|, R29, P0 ;  /* 0x0000001d1d1a7208 */ /* 0x000fc60000000300 */
[----:B------:R-:W-:Y:S01]  /*8700*/  FFMA R24, R21, R24, R25 ;  /* 0x0000001815187223 */ /* 0x000fe20000000019 */
[----:B------:R-:W-:-:S03]  /*8710*/  FSEL R25, R10, 0.11284004896879196167, P0 ;  /* 0x3de718af0a197808 */ /* 0x000fc60000000000 */
[----:B------:R-:W-:Y:S01]  /*8720*/  FFMA R24, R21, R24, R27 ;  /* 0x0000001815187223 */ /* 0x000fe2000000001b */
[----:B------:R-:W-:-:S03]  /*8730*/  FSEL R27, R11, -0.37612664699554443359, P0 ;  /* 0xbec093ac0b1b7808 */ /* 0x000fc60000000000 */
[----:B------:R-:W-:Y:S01]  /*8740*/  FFMA R24, R21, R24, R25 ;  /* 0x0000001815187223 */ /* 0x000fe20000000019 */
[----:B------:R-:W-:-:S03]  /*8750*/  FSEL R25, R12, 0.12837915122509002686, P0 ;  /* 0x3e0375d30c197808 */ /* 0x000fc60000000000 */
[----:B------:R-:W-:Y:S01]  /*8760*/  FFMA R24, R21, R24, R27 ;  /* 0x0000001815187223 */ /* 0x000fe2000000001b */
[----:B------:R-:W-:-:S03]  /*8770*/  FMUL R27, R2, R158 ;  /* 0x0000009e021b7220 */ /* 0x000fc60000400000 */
[----:B------:R-:W-:Y:S01]  /*8780*/  FFMA R21, R21, R24, R25 ;  /* 0x0000001815157223 */ /* 0x000fe20000000019 */
[----:B------:R-:W-:Y:S01]  /*8790*/  F2FP.F16.E4M3.UNPACK_B R25, R4 ;  /* 0x00000004ff19723e */ /* 0x000fe200020006ff */
[----:B------:R-:W-:Y:S02]  /*87a0*/  HADD2.F32 R24, -RZ, R30.H1_H1 ;  /* 0x3000001eff187230 */ /* 0x000fe40000004100 */
[----:B------:R-:W-:Y:S02]  /*87b0*/  FFMA R21, R21, R26, R26 ;  /* 0x0000001a15157223 */ /* 0x000fe4000000001a */
[--C-:B------:R-:W-:Y:S02]  /*87c0*/  HADD2.F32 R26, -RZ, R25.reuse.H0_H0 ;  /* 0x20000019ff1a7230 */ /* 0x100fe40000004100 */
[----:B------:R-:W1:Y:S01]  /*87d0*/  @P0 MUFU.EX2 R28, R21 ;  /* 0x00000015001c0308 */ /* 0x000e620000000800 */
[----:B------:R-:W-:Y:S02]  /*87e0*/  HADD2.F32 R30, -RZ, R25.H1_H1 ;  /* 0x30000019ff1e7230 */ /* 0x000fe40000004100 */
[----:B------:R-:W-:-:S04]  /*87f0*/  FMUL R25, R2, R160 ;  /* 0x000000a002197220 */ /* 0x000fc80000400000 */
[C---:B------:R-:W-:Y:S01]  /*8800*/  FFMA R24, R16.reuse, R24, R25 ;  /* 0x0000001810187223 */ /* 0x040fe20000000019 */
[C---:B------:R-:W-:Y:S01]  /*8810*/  FFMA R25, R16.reuse, R26, R159 ;  /* 0x0000001a10197223 */ /* 0x040fe2000000009f */
[----:B------:R-:W-:Y:S02]  /*8820*/  FFMA R26, R16, R30, R27 ;  /* 0x0000001e101a7223 */ /* 0x000fe4000000001b */
[----:B------:R-:W-:Y:S01]  /*8830*/  FMUL R44, R24, 0.70710676908493041992 ;  /* 0x3f3504f3182c7820 */ /* 0x000fe20000400000 */
[C---:B------:R-:W-:Y:S01]  /*8840*/  FMUL R37, R25.reuse, 0.70710676908493041992 ;  /* 0x3f3504f319257820 */ /* 0x040fe20000400000 */
[----:B------:R-:W-:Y:S01]  /*8850*/  FMUL R46, R26, 0.70710676908493041992 ;  /* 0x3f3504f31a2e7820 */ /* 0x000fe20000400000 */
[----:B------:R-:W-:Y:S01]  /*8860*/  FMUL R24, R24, 0.5 ;  /* 0x3f00000018187820 */ /* 0x000fe20000400000 */
[----:B------:R-:W-:Y:S01]  /*8870*/  FMUL R27, R44, R44 ;  /* 0x0000002c2c1b7220 */ /* 0x000fe20000400000 */
[----:B------:R-:W-:Y:S01]  /*8880*/  FMUL R25, R25, 0.5 ;  /* 0x3f00000019197820 */ /* 0x000fe20000400000 */
[----:B------:R-:W-:Y:S01]  /*8890*/  FSETP.GE.AND P4, PT, |R37|, 1.0029599666595458984, PT ;  /* 0x3f8060fe2500780b */ /* 0x000fe20003f86200 */
[----:B-1----:R-:W-:Y:S01]  /*88a0*/  @P0 FADD R28, -R28, 1 ;  /* 0x3f8000001c1c0421 */ /* 0x002fe20000000100 */
[C---:B------:R-:W-:Y:S01]  /*88b0*/  FMUL R31, R46.reuse, R46 ;  /* 0x0000002e2e1f7220 */ /* 0x040fe20000400000 */
[----:B------:R-:W-:Y:S01]  /*88c0*/  FSETP.GE.AND P5, PT, |R46|, 1.0029599666595458984, PT ;  /* 0x3f8060fe2e00780b */ /* 0x000fe20003fa6200 */
[----:B------:R-:W-:Y:S01]  /*88d0*/  FMUL R26, R26, 0.5 ;  /* 0x3f0000001a1a7820 */ /* 0x000fe20000400000 */
[----:B------:R-:W-:-:S02]  /*88e0*/  FSEL R32, R6, 8.4834944573231041431e-05, P4 ;  /* 0x38b1e96a06207808 */ /* 0x000fc40002000000 */
[----:B------:R-:W-:Y:S01]  /*88f0*/  @P0 LOP3.LUT R21, R28, 0x80000000, R29, 0xb8, !PT ;  /* 0x800000001c150812 */ /* 0x000fe200078eb81d */
[----:B------:R-:W-:Y:S01]  /*8900*/  FMUL R29, R37, R37 ;  /* 0x00000025251d7220 */ /* 0x000fe20000400000 */
[C---:B------:R-:W-:Y:S02]  /*8910*/  FSETP.GE.AND P0, PT, |R44|.reuse, 1.0029599666595458984, PT ;  /* 0x3f8060fe2c00780b */ /* 0x040fe40003f06200 */
[----:B------:R-:W-:Y:S01]  /*8920*/  FSEL R34, -R7, -0.00082130916416645050049, P4 ;  /* 0xba574d2007227808 */ /* 0x000fe20002000100 */
[----:B------:R-:W-:Y:S01]  /*8930*/  FADD R21, R21, 1 ;  /* 0x3f80000015157421 */ /* 0x000fe20000000000 */
[----:B------:R-:W-:Y:S02]  /*8940*/  FSEL R27, |R44|, R27, P0 ;  /* 0x0000001b2c1b7208 */ /* 0x000fe40000000200 */
[----:B------:R-:W-:Y:S01]  /*8950*/  FSEL R28, R6, 8.4834944573231041431e-05, P0 ;  /* 0x38b1e96a061c7808 */ /* 0x000fe20000000000 */
[----:B------:R-:W-:Y:S01]  /*8960*/  FMUL R20, R20, R21 ;  /* 0x0000001514147220 */ /* 0x000fe20000400000 */
[----:B------:R-:W-:-:S02]  /*8970*/  FSEL R30, -R7, -0.00082130916416645050049, P0 ;  /* 0xba574d20071e7808 */ /* 0x000fc40000000100 */
[----:B------:R-:W-:Y:S02]  /*8980*/  FSEL R29, |R37|, R29, P4 ;  /* 0x0000001d251d7208 */ /* 0x000fe40002000200 */
[----:B------:R-:W-:Y:S01]  /*8990*/  FSEL R31, |R46|, R31, P5 ;  /* 0x0000001f2e1f7208 */ /* 0x000fe20002800200 */
[----:B------:R-:W-:Y:S01]  /*89a0*/  FFMA R28, R27, R28, R30 ;  /* 0x0000001c1b1c7223 */ /* 0x000fe2000000001e */
[----:B------:R-:W-:Y:S01]  /*89b0*/  FSEL R30, R8, 0.0052134888246655464172, P0 ;  /* 0x3baad5ea081e7808 */ /* 0x000fe20000000000 */
[----:B------:R-:W-:Y:S01]  /*89c0*/  FFMA R34, R29, R32, R34 ;  /* 0x000000201d227223 */ /* 0x000fe20000000022 */
[----:B------:R-:W-:Y:S02]  /*89d0*/  FSEL R32, -R9, -0.026868773624300956726, P0 ;  /* 0xbcdc1be709207808 */ /* 0x000fe40000000100 */
[----:B------:R-:W-:Y:S01]  /*89e0*/  FSEL R38, R6, 8.4834944573231041431e-05, P5 ;  /* 0x38b1e96a06267808 */ /* 0x000fe20002800000 */
[----:B------:R-:W-:Y:S01]  /*89f0*/  FFMA R28, R27, R28, R30 ;  /* 0x0000001c1b1c7223 */ /* 0x000fe2000000001e */
[----:B------:R-:W-:-:S02]  /*8a00*/  FSEL R40, -R7, -0.00082130916416645050049, P5 ;  /* 0xba574d2007287808 */ /* 0x000fc40002800100 */
[----:B------:R-:W-:Y:S01]  /*8a10*/  FSEL R36, R8, 0.0052134888246655464172, P4 ;  /* 0x3baad5ea08247808 */ /* 0x000fe20002000000 */
[----:B------:R-:W-:Y:S01]  /*8a20*/  FFMA R28, R27, R28, R32 ;  /* 0x0000001c1b1c7223 */ /* 0x000fe20000000020 */
[----:B------:R-:W-:Y:S01]  /*8a30*/  FSEL R30, R10, 0.11284004896879196167, P0 ;  /* 0x3de718af0a1e7808 */ /* 0x000fe20000000000 */
[----:B------:R-:W-:Y:S01]  /*8a40*/  FFMA R38, R31, R38, R40 ;  /* 0x000000261f267223 */ /* 0x000fe20000000028 */
[----:B------:R-:W-:Y:S01]  /*8a50*/  FSEL R42, R8, 0.0052134888246655464172, P5 ;  /* 0x3baad5ea082a7808 */ /* 0x000fe20002800000 */
[----:B------:R-:W-:Y:S01]  /*8a60*/  FFMA R34, R29, R34, R36 ;  /* 0x000000221d227223 */ /* 0x000fe20000000024 */
[----:B------:R-:W-:Y:S01]  /*8a70*/  FSEL R36, -R9, -0.026868773624300956726, P4 ;  /* 0xbcdc1be709247808 */ /* 0x000fe20002000100 */
[----:B------:R-:W-:Y:S01]  /*8a80*/  FFMA R28, R27, R28, R30 ;  /* 0x0000001c1b1c7223 */ /* 0x000fe2000000001e */
[----:B------:R-:W-:Y:S01]  /*8a90*/  FSEL R32, R11, -0.37612664699554443359, P0 ;  /* 0xbec093ac0b207808 */ /* 0x000fe20000000000 */
[----:B------:R-:W-:Y:S01]  /*8aa0*/  FFMA R42, R31, R38, R42 ;  /* 0x000000261f2a7223 */ /* 0x000fe2000000002a */
[----:B------:R-:W-:Y:S01]  /*8ab0*/  FSEL R38, R10, 0.11284004896879196167, P4 ;  /* 0x3de718af0a267808 */ /* 0x000fe20002000000 */
[----:B------:R-:W-:Y:S01]  /*8ac0*/  FFMA R34, R29, R34, R36 ;  /* 0x000000221d227223 */ /* 0x000fe20000000024 */
        /* <DEDUP_REMOVED lines=8> */
[----:B------:R-:W-:Y:S01]  /*8b50*/  FSEL R36, R11, -0.37612664699554443359, P4 ;  /* 0xbec093ac0b247808 */ /* 0x000fe20002000000 */
[----:B------:R-:W-:Y:S01]  /*8b60*/  FFMA R27, R27, R32, R32 ;  /* 0x000000201b1b7223 */ /* 0x000fe20000000020 */
[----:B------:R-:W-:Y:S01]  /*8b70*/  FSEL R32, R11, -0.37612664699554443359, P5 ;  /* 0xbec093ac0b207808 */ /* 0x000fe20002800000 */
[----:B------:R-:W-:Y:S01]  /*8b80*/  FFMA R38, R31, R40, R38 ;  /* 0x000000281f267223 */ /* 0x000fe20000000026 */
[C---:B------:R-:W-:Y:S01]  /*8b90*/  FSEL R28, R12.reuse, 0.12837915122509002686, P4 ;  /* 0x3e0375d30c1c7808 */ /* 0x040fe20002000000 */
[----:B------:R-:W-:Y:S01]  /*8ba0*/  FFMA R34, R29, R34, R36 ;  /* 0x000000221d227223 */ /* 0x000fe20000000024 */
[----:B------:R-:W-:Y:S01]  /*8bb0*/  FSEL R33, R12, 0.12837915122509002686, P5 ;  /* 0x3e0375d30c217808 */ /* 0x000fe20002800000 */
[----:B------:R-:W-:Y:S01]  /*8bc0*/  FFMA R32, R31, R38, R32 ;  /* 0x000000261f207223 */ /* 0x000fe20000000020 */
[----:B------:R-:W1:Y:S01]  /*8bd0*/  @P0 MUFU.EX2 R30, R27 ;  /* 0x0000001b001e0308 */ /* 0x000e620000000800 */
[----:B------:R-:W-:Y:S01]  /*8be0*/  FFMA R28, R29, R34, R28 ;  /* 0x000000221d1c7223 */ /* 0x000fe2000000001c */
[----:B------:R-:W-:Y:S01]  /*8bf0*/  FSEL R29, -|R37|, R37, P4 ;  /* 0x00000025251d7208 */ /* 0x000fe20002000300 */
[----:B------:R-:W-:Y:S01]  /*8c00*/  FFMA R33, R31, R32, R33 ;  /* 0x000000201f217223 */ /* 0x000fe20000000021 */
[----:B------:R-:W-:Y:S01]  /*8c10*/  FSEL R34, -|R46|, R46, P5 ;  /* 0x0000002e2e227208 */ /* 0x000fe20002800300 */
[--C-:B------:R-:W-:Y:S01]  /*8c20*/  HADD2.F32 R38, -RZ, R41.reuse.H0_H0 ;  /* 0x20000029ff267230 */ /* 0x100fe20000004100 */
[----:B------:R-:W-:Y:S01]  /*8c30*/  F2FP.F16.E4M3.UNPACK_B R31, R4.H1 ;  /* 0x00000004ff1f723e */ /* 0x000fe200030006ff */
[----:B------:R-:W-:Y:S01]  /*8c40*/  FFMA R28, R28, R29, R29 ;  /* 0x0000001d1c1c7223 */ /* 0x000fe2000000001d */
[----:B------:R-:W-:-:S02]  /*8c50*/  HADD2.F32 R41, -RZ, R41.H1_H1 ;  /* 0x30000029ff297230 */ /* 0x000fc40000004100 */
[----:B------:R-:W-:Y:S01]  /*8c60*/  FFMA R29, R33, R34, R34 ;  /* 0x00000022211d7223 */ /* 0x000fe20000000022 */
[----:B------:R-:W2:Y:S01]  /*8c70*/  @P4 MUFU.EX2 R32, R28 ;  /* 0x0000001c00204308 */ /* 0x000ea20000000800 */
[--C-:B------:R-:W-:Y:S02]  /*8c80*/  HADD2.F32 R34, -RZ, R31.reuse.H0_H0 ;  /* 0x2000001fff227230 */ /* 0x100fe40000004100 */
[----:B------:R-:W-:Y:S02]  /*8c90*/  HADD2.F32 R36, -RZ, R31.H1_H1 ;  /* 0x3000001fff247230 */ /* 0x000fe40000004100 */
[----:B------:R-:W-:Y:S01]  /*8ca0*/  FMUL R31, R2, R156 ;  /* 0x0000009c021f7220 */ /* 0x000fe20000400000 */
[----:B-1----:R-:W-:Y:S01]  /*8cb0*/  @P0 FADD R33, -R30, 1 ;  /* 0x3f8000001e210421 */ /* 0x002fe20000000100 */
[C---:B------:R-:W-:Y:S01]  /*8cc0*/  FFMA R30, R16.reuse, R34, R157 ;  /* 0x00000022101e7223 */ /* 0x040fe2000000009d */
[----:B------:R-:W1:Y:S01]  /*8cd0*/  @P5 MUFU.EX2 R35, R29 ;  /* 0x0000001d00235308 */ /* 0x000e620000000800 */
[----:B------:R-:W-:-:S02]  /*8ce0*/  FFMA R31, R16, R36, R31 ;  /* 0x00000024101f7223 */ /* 0x000fc4000000001f */
[C---:B------:R-:W-:Y:S01]  /*8cf0*/  FMUL R43, R30.reuse, 0.70710676908493041992 ;  /* 0x3f3504f31e2b7820 */ /* 0x040fe20000400000 */
[----:B------:R-:W-:Y:S01]  /*8d00*/  @P0 LOP3.LUT R27, R33, 0x80000000, R44, 0xb8, !PT ;  /* 0x80000000211b0812 */ /* 0x000fe200078eb82c */
[----:B------:R-:W-:Y:S01]  /*8d10*/  FMUL R50, R31, 0.70710676908493041992 ;  /* 0x3f3504f31f327820 */ /* 0x000fe20000400000 */
[----:B------:R-:W-:Y:S01]  /*8d20*/  FMUL R30, R30, 0.5 ;  /* 0x3f0000001e1e7820 */ /* 0x000fe20000400000 */
[C---:B------:R-:W-:Y:S01]  /*8d30*/  FMUL R33, R43.reuse, R43 ;  /* 0x0000002b2b217220 */ /* 0x040fe20000400000 */
[----:B------:R-:W-:Y:S01]  /*8d40*/  FSETP.GE.AND P0, PT, |R43|, 1.0029599666595458984, PT ;  /* 0x3f8060fe2b00780b */ /* 0x000fe20003f06200 */
[----:B--2---:R-:W-:Y:S01]  /*8d50*/  @P4 FADD R34, -R32, 1 ;  /* 0x3f80000020224421 */ /* 0x004fe20000000100 */
[----:B------:R-:W-:Y:S01]  /*8d60*/  FFMA R32, R16, R38, R155 ;  /* 0x0000002610207223 */ /* 0x000fe2000000009b */
[----:B------:R-:W-:Y:S01]  /*8d70*/  FADD R27, R27, 1 ;  /* 0x3f8000001b1b7421 */ /* 0x000fe20000000000 */
[----:B------:R-:W-:Y:S01]  /*8d80*/  FSEL R33, |R43|, R33, P0 ;  /* 0x000000212b217208 */ /* 0x000fe20000000200 */
[----:B------:R-:W-:Y:S01]  /*8d90*/  FMUL R31, R31, 0.5 ;  /* 0x3f0000001f1f7820 */ /* 0x000fe20000400000 */
[----:B------:R-:W-:Y:S01]  /*8da0*/  @P4 LOP3.LUT R28, R34, 0x80000000, R37, 0xb8, !PT ;  /* 0x80000000221c4812 */ /* 0x000fe200078eb825 */
[----:B------:R-:W-:Y:S01]  /*8db0*/  FMUL R45, R32, 0.70710676908493041992 ;  /* 0x3f3504f3202d7820 */ /* 0x000fe20000400000 */
[----:B------:R-:W-:Y:S01]  /*8dc0*/  FSETP.GE.AND P4, PT, |R50|, 1.0029599666595458984, PT ;  /* 0x3f8060fe3200780b */ /* 0x000fe20003f86200 */
[----:B-1----:R-:W-:Y:S01]  /*8dd0*/  @P5 FADD R35, -R35, 1 ;  /* 0x3f80000023235421 */ /* 0x002fe20000000100 */
[----:B------:R-:W-:Y:S01]  /*8de0*/  FSEL R34, R6, 8.4834944573231041431e-05, P0 ;  /* 0x38b1e96a06227808 */ /* 0x000fe20000000000 */
[----:B------:R-:W-:Y:S01]  /*8df0*/  FMUL R37, R45, R45 ;  /* 0x0000002d2d257220 */ /* 0x000fe20000400000 */
[----:B------:R-:W-:Y:S01]  /*8e00*/  FSEL R36, -R7, -0.00082130916416645050049, P0 ;  /* 0xba574d2007247808 */ /* 0x000fe20000000100 */
[----:B------:R-:W-:Y:S01]  /*8e10*/  FADD R28, R28, 1 ;  /* 0x3f8000001c1c7421 */ /* 0x000fe20000000000 */
[----:B------:R-:W-:Y:S01]  /*8e20*/  @P5 LOP3.LUT R29, R35, 0x80000000, R46, 0xb8, !PT ;  /* 0x80000000231d5812 */ /* 0x000fe200078eb82e */
[----:B------:R-:W-:Y:S01]  /*8e30*/  FMUL R35, R50, R50 ;  /* 0x0000003232237220 */ /* 0x000fe20000400000 */
[----:B------:R-:W-:Y:S01]  /*8e40*/  FSEL R38, R6, 8.4834944573231041431e-05, P4 ;  /* 0x38b1e96a06267808 */ /* 0x000fe20002000000 */
[----:B------:R-:W-:Y:S01]  /*8e50*/  FFMA R34, R33, R34, R36 ;  /* 0x0000002221227223 */ /* 0x000fe20000000024 */
[----:B------:R-:W-:Y:S01]  /*8e60*/  FSEL R40, -R7, -0.00082130916416645050049, P4 ;  /* 0xba574d2007287808 */ /* 0x000fe20002000100 */
[----:B------:R-:W-:Y:S01]  /*8e70*/  FADD R29, R29, 1 ;  /* 0x3f8000001d1d7421 */ /* 0x000fe20000000000 */
[----:B------:R-:W-:Y:S01]  /*8e80*/  FSEL R35, |R50|, R35, P4 ;  /* 0x0000002332237208 */ /* 0x000fe20002000200 */
[----:B------:R-:W-:Y:S01]  /*8e90*/  FMUL R32, R32, 0.5 ;  /* 0x3f00000020207820 */ /* 0x000fe20000400000 */
[----:B------:R-:W-:Y:S01]  /*8ea0*/  FSEL R36, R8, 0.0052134888246655464172, P0 ;  /* 0x3baad5ea08247808 */ /* 0x000fe20000000000 */
[----:B------:R-:W-:Y:S01]  /*8eb0*/  FMUL R27, R24, R27 ;  /* 0x0000001b181b7220 */ /* 0x000fe20000400000 */
[----:B------:R-:W-:Y:S01]  /*8ec0*/  FSETP.GE.AND P5, PT, |R45|, 1.0029599666595458984, PT ;  /* 0x3f8060fe2d00780b */ /* 0x000fe20003fa6200 */
[----:B------:R-:W-:Y:S01]  /*8ed0*/  FFMA R40, R35, R38, R40 ;  /* 0x0000002623287223 */ /* 0x000fe20000000028 */
[----:B------:R-:W-:Y:S01]  /*8ee0*/  FSEL R38, -R9, -0.026868773624300956726, P0 ;  /* 0xbcdc1be709267808 */ /* 0x000fe20000000100 */
[----:B------:R-:W-:Y:S01]  /*8ef0*/  FFMA R34, R33, R34, R36 ;  /* 0x0000002221227223 */ /* 0x000fe20000000024 */
[----:B------:R-:W-:Y:S01]  /*8f00*/  FSEL R37, |R45|, R37, P5 ;  /* 0x000000252d257208 */ /* 0x000fe20002800200 */
[----:B------:R-:W-:Y:S01]  /*8f10*/  FMUL R25, R25, R28 ;  /* 0x0000001c19197220 */ /* 0x000fe20000400000 */
[----:B------:R-:W-:Y:S01]  /*8f20*/  FSEL R44, R6, 8.4834944573231041431e-05, P5 ;  /* 0x38b1e96a062c7808 */ /* 0x000fe20002800000 */
[----:B------:R-:W-:Y:S01]  /*8f30*/  FFMA R34, R33, R34, R38 ;  /* 0x0000002221227223 */ /* 0x000fe20000000026 */
[----:B------:R-:W-:Y:S01]  /*8f40*/  FSEL R46, -R7, -0.00082130916416645050049, P5 ;  /* 0xba574d20072e7808 */ /* 0x000fe20002800100 */
[----:B------:R-:W-:Y:S01]  /*8f50*/  FMUL R26, R26, R29 ;  /* 0x0000001d1a1a7220 */ /* 0x000fe20000400000 */
[----:B------:R-:W-:-:S02]  /*8f60*/  FSEL R42, R8, 0.0052134888246655464172, P4 ;  /* 0x3baad5ea082a7808 */ /* 0x000fc40002000000 */
        /* <DEDUP_REMOVED lines=30> */
[----:B------:R-:W-:-:S02]  /*9150*/  FSEL R40, -|R45|, R45, P5 ;  /* 0x0000002d2d287208 */ /* 0x000fc40002800300 */
[----:B------:R-:W-:Y:S01]  /*9160*/  F2FP.F16.E4M3.UNPACK_B R37, R3.H1 ;  /* 0x00000003ff25723e */ /* 0x000fe200030006ff */
[----:B------:R-:W-:Y:S01]  /*9170*/  FFMA R34, R34, R35, R35 ;  /* 0x0000002322227223 */ /* 0x000fe20000000023 */
[----:B------:R-:W-:Y:S01]  /*9180*/  F2FP.SATFINITE.E4M3.F32.PACK_AB_MERGE_C R20, R27, R20, RZ ;  /* 0x000000141b14723e */ /* 0x000fe200048070ff */
[----:B------:R-:W-:Y:S01]  /*9190*/  FFMA R35, R39, R40, R40 ;  /* 0x0000002827237223 */ /* 0x000fe20000000028 */
[----:B------:R-:W-:Y:S01]  /*91a0*/  FMUL R39, R2, R152 ;  /* 0x0000009802277220 */ /* 0x000fe20000400000 */
[----:B------:R-:W2:Y:S01]  /*91b0*/  @P4 MUFU.EX2 R38, R34 ;  /* 0x0000002200264308 */ /* 0x000ea20000000800 */
[--C-:B------:R-:W-:Y:S01]  /*91c0*/  HADD2.F32 R44, -RZ, R37.reuse.H0_H0 ;  /* 0x20000025ff2c7230 */ /* 0x100fe20000004100 */
[----:B------:R-:W-:Y:S01]  /*91d0*/  F2FP.SATFINITE.E4M3.F32.PACK_AB_MERGE_C R26, R26, R25, RZ ;  /* 0x000000191a1a723e */ /* 0x000fe200048070ff */
[----:B------:R-:W-:Y:S02]  /*91e0*/  HADD2.F32 R46, -RZ, R37.H1_H1 ;  /* 0x30000025ff2e7230 */ /* 0x000fe40000004100 */
[----:B------:R-:W-:Y:S01]  /*91f0*/  FMUL R37, R2, R154 ;  /* 0x0000009a02257220 */ /* 0x000fe20000400000 */
[----:B-1----:R-:W-:-:S02]  /*9200*/  @P0 FADD R40, -R36, 1 ;  /* 0x3f80000024280421 */ /* 0x002fc40000000100 */
[----:B------:R-:W1:Y:S01]  /*9210*/  @P5 MUFU.EX2 R42, R35 ;  /* 0x00000023002a5308 */ /* 0x000e620000000800 */
[C---:B------:R-:W-:Y:S01]  /*9220*/  FFMA R36, R16.reuse, R41, R37 ;  /* 0x0000002910247223 */ /* 0x040fe20000000025 */
[----:B------:R-:W-:Y:S01]  /*9230*/  FFMA R37, R16, R44, R153 ;  /* 0x0000002c10257223 */ /* 0x000fe20000000099 */
[----:B------:R-:W-:Y:S02]  /*9240*/  @P0 LOP3.LUT R33, R40, 0x80000000, R43, 0xb8, !PT ;  /* 0x8000000028210812 */ /* 0x000fe400078eb82b */
[C---:B------:R-:W-:Y:S01]  /*9250*/  FMUL R47, R36.reuse, 0.70710676908493041992 ;  /* 0x3f3504f3242f7820 */ /* 0x040fe20000400000 */
[----:B------:R-:W-:Y:S01]  /*9260*/  FMUL R49, R37, 0.70710676908493041992 ;  /* 0x3f3504f325317820 */ /* 0x000fe20000400000 */
[----:B------:R-:W-:Y:S01]  /*9270*/  FMUL R36, R36, 0.5 ;  /* 0x3f00000024247820 */ /* 0x000fe20000400000 */
[----:B------:R-:W-:Y:S01]  /*9280*/  FADD R33, R33, 1 ;  /* 0x3f80000021217421 */ /* 0x000fe20000000000 */
[----:B--2---:R-:W-:Y:S01]  /*9290*/  @P4 FADD R41, -R38, 1 ;  /* 0x3f80000026294421 */ /* 0x004fe20000000100 */
[----:B------:R-:W-:Y:S01]  /*92a0*/  FFMA R38, R16, R46, R39 ;  /* 0x0000002e10267223 */ /* 0x000fe20000000027 */
[C---:B------:R-:W-:Y:S01]  /*92b0*/  FMUL R39, R47.reuse, R47 ;  /* 0x0000002f2f277220 */ /* 0x040fe20000400000 */
[----:B------:R-:W-:Y:S01]  /*92c0*/  FSETP.GE.AND P0, PT, |R47|, 1.0029599666595458984, PT ;  /* 0x3f8060fe2f00780b */ /* 0x000fe20003f06200 */
[----:B------:R-:W-:Y:S01]  /*92d0*/  FMUL R37, R37, 0.5 ;  /* 0x3f00000025257820 */ /* 0x000fe20000400000 */
[----:B------:R-:W-:Y:S01]  /*92e0*/  @P4 LOP3.LUT R34, R41, 0x80000000, R50, 0xb8, !PT ;  /* 0x8000000029224812 */ /* 0x000fe200078eb832 */
[C---:B------:R-:W-:Y:S01]  /*92f0*/  FMUL R41, R49.reuse, R49 ;  /* 0x0000003131297220 */ /* 0x040fe20000400000 */
[----:B------:R-:W-:Y:S01]  /*9300*/  FSETP.GE.AND P4, PT, |R49|, 1.0029599666595458984, PT ;  /* 0x3f8060fe3100780b */ /* 0x000fe20003f86200 */
[----:B-1----:R-:W-:Y:S01]  /*9310*/  @P5 FADD R42, -R42, 1 ;  /* 0x3f8000002a2a5421 */ /* 0x002fe20000000100 */
[----:B------:R-:W-:Y:S01]  /*9320*/  FSEL R39, |R47|, R39, P0 ;  /* 0x000000272f277208 */ /* 0x000fe20000000200 */
[----:B------:R-:W-:Y:S01]  /*9330*/  FMUL R51, R38, 0.70710676908493041992 ;  /* 0x3f3504f326337820 */ /* 0x000fe20000400000 */
[----:B------:R-:W-:Y:S01]  /*9340*/  FSEL R40, R6, 8.4834944573231041431e-05, P0 ;  /* 0x38b1e96a06287808 */ /* 0x000fe20000000000 */
[----:B------:R-:W-:Y:S01]  /*9350*/  FADD R34, R34, 1 ;  /* 0x3f80000022227421 */ /* 0x000fe20000000000 */
[----:B------:R-:W-:Y:S01]  /*9360*/  @P5 LOP3.LUT R35, R42, 0x80000000, R45, 0xb8, !PT ;  /* 0x800000002a235812 */ /* 0x000fe200078eb82d */
[----:B------:R-:W-:Y:S01]  /*9370*/  FMUL R43, R51, R51 ;  /* 0x00000033332b7220 */ /* 0x000fe20000400000 */
[----:B------:R-:W-:Y:S01]  /*9380*/  FSEL R42, -R7, -0.00082130916416645050049, P0 ;  /* 0xba574d20072a7808 */ /* 0x000fe20000000100 */
[----:B------:R-:W-:Y:S01]  /*9390*/  FMUL R38, R38, 0.5 ;  /* 0x3f00000026267820 */ /* 0x000fe20000400000 */
[----:B------:R-:W-:Y:S01]  /*93a0*/  FSEL R41, |R49|, R41, P4 ;  /* 0x0000002931297208 */ /* 0x000fe20002000200 */
[----:B------:R-:W-:Y:S01]  /*93b0*/  FADD R35, R35, 1 ;  /* 0x3f80000023237421 */ /* 0x000fe20000000000 */
[----:B------:R-:W-:Y:S01]  /*93c0*/  FSEL R44, R6, 8.4834944573231041431e-05, P4 ;  /* 0x38b1e96a062c7808 */ /* 0x000fe20002000000 */
[----:B------:R-:W-:Y:S01]  /*93d0*/  FFMA R40, R39, R40, R42 ;  /* 0x0000002827287223 */ /* 0x000fe2000000002a */
[----:B------:R-:W-:Y:S01]  /*93e0*/  FSEL R46, -R7, -0.00082130916416645050049, P4 ;  /* 0xba574d20072e7808 */ /* 0x000fe20002000100 */
[----:B------:R-:W-:Y:S01]  /*93f0*/  FMUL R30, R30, R33 ;  /* 0x000000211e1e7220 */ /* 0x000fe20000400000 */
[----:B------:R-:W-:Y:S01]  /*9400*/  FSETP.GE.AND P5, PT, |R51|, 1.0029599666595458984, PT ;  /* 0x3f8060fe3300780b */ /* 0x000fe20003fa6200 */
[----:B------:R-:W-:Y:S01]  /*9410*/  FMUL R31, R31, R34 ;  /* 0x000000221f1f7220 */ /* 0x000fe20000400000 */
[----:B------:R-:W-:Y:S01]  /*9420*/  FSEL R42, R8, 0.0052134888246655464172, P0 ;  /* 0x3baad5ea082a7808 */ /* 0x000fe20000000000 */
[----:B------:R-:W-:Y:S01]  /*9430*/  FFMA R46, R41, R44, R46 ;  /* 0x0000002c292e7223 */ /* 0x000fe2000000002e */
[----:B------:R-:W-:Y:S01]  /*9440*/  FSEL R43, |R51|, R43, P5 ;  /* 0x0000002b332b7208 */ /* 0x000fe20002800200 */
[----:B------:R-:W-:Y:S01]  /*9450*/  FMUL R32, R32, R35 ;  /* 0x0000002320207220 */ /* 0x000fe20000400000 */
[----:B------:R-:W-:Y:S01]  /*9460*/  FSEL R50, R6, 8.4834944573231041431e-05, P5 ;  /* 0x38b1e96a06327808 */ /* 0x000fe20002800000 */
[----:B------:R-:W-:Y:S01]  /*9470*/  FFMA R40, R39, R40, R42 ;  /* 0x0000002827287223 */ /* 0x000fe2000000002a */
[----:B------:R-:W-:-:S02]  /*9480*/  FSEL R52, -R7, -0.00082130916416645050049, P5 ;  /* 0xba574d2007347808 */ /* 0x000fc40002800100 */
[C---:B------:R-:W-:Y:S02]  /*9490*/  FSEL R48, R8.reuse, 0.0052134888246655464172, P4 ;  /* 0x3baad5ea08307808 */ /* 0x040fe40002000000 */
[----:B------:R-:W-:Y:S01]  /*94a0*/  FSEL R44, -R9, -0.026868773624300956726, P0 ;  /* 0xbcdc1be7092c7808 */ /* 0x000fe20000000100 */
[----:B------:R-:W-:Y:S01]  /*94b0*/  FFMA R50, R43, R50, R52 ;  /* 0x000000322b327223 */ /* 0x000fe20000000034 */
[----:B------:R-:W-:Y:S01]  /*94c0*/  FSEL R54, R8, 0.0052134888246655464172, P5 ;  /* 0x3baad5ea08367808 */ /* 0x000fe20002800000 */
[----:B------:R-:W-:Y:S01]  /*94d0*/  FFMA R46, R41, R46, R48 ;  /* 0x0000002e292e7223 */ /* 0x000fe20000000030 */
[C---:B------:R-:W-:Y:S01]  /*94e0*/  FSEL R42, R10.reuse, 0.11284004896879196167, P0 ;  /* 0x3de718af0a2a7808 */ /* 0x040fe20000000000 */
        /* <DEDUP_REMOVED lines=11> */
[----:B------:R-:W-:Y:S01]  /*95a0*/  FSEL R48, R11, -0.37612664699554443359, P4 ;  /* 0xbec093ac0b307808 */ /* 0x000fe20002000000 */
[----:B------:R-:W-:Y:S01]  /*95b0*/  FFMA R39, R39, R40, R42 ;  /* 0x0000002827277223 */ /* 0x000fe2000000002a */
[----:B------:R-:W-:Y:S01]  /*95c0*/  FSEL R44, -|R47|, R47, P0 ;  /* 0x0000002f2f2c7208 */ /* 0x000fe20000000300 */
[----:B------:R-:W-:Y:S01]  /*95d0*/  FFMA R52, R43, R54, R52 ;  /* 0x000000362b347223 */ /* 0x000fe20000000034 */
[----:B------:R-:W-:Y:S01]  /*95e0*/  FSEL R50, R10, 0.11284004896879196167, P5 ;  /* 0x3de718af0a327808 */ /* 0x000fe20002800000 */
[----:B------:R-:W-:Y:S01]  /*95f0*/  FFMA R46, R41, R46, R48 ;  /* 0x0000002e292e7223 */ /* 0x000fe20000000030 */
[C---:B------:R-:W-:Y:S01]  /*9600*/  FSEL R40, R12.reuse, 0.12837915122509002686, P4 ;  /* 0x3e0375d30c287808 */ /* 0x040fe20002000000 */
[----:B------:R-:W-:Y:S01]  /*9610*/  FFMA R39, R39, R44, R44 ;  /* 0x0000002c27277223 */ /* 0x000fe2000000002c */
[----:B------:R-:W-:Y:S01]  /*9620*/  FSEL R44, R11, -0.37612664699554443359, P5 ;  /* 0xbec093ac0b2c7808 */ /* 0x000fe20002800000 */
[----:B------:R-:W-:Y:S01]  /*9630*/  FFMA R50, R43, R52, R50 ;  /* 0x000000342b327223 */ /* 0x000fe20000000032 */
[----:B------:R-:W-:Y:S01]  /*9640*/  FSEL R45, R12, 0.12837915122509002686, P5 ;  /* 0x3e0375d30c2d7808 */ /* 0x000fe20002800000 */
[----:B------:R-:W-:Y:S01]  /*9650*/  FFMA R40, R41, R46, R40 ;  /* 0x0000002e29287223 */ /* 0x000fe20000000028 */
[----:B------:R-:W-:Y:S01]  /*9660*/  FSEL R41, -|R49|, R49, P4 ;  /* 0x0000003131297208 */ /* 0x000fe20002000300 */
[----:B------:R-:W-:Y:S01]  /*9670*/  FFMA R44, R43, R50, R44 ;  /* 0x000000322b2c7223 */ /* 0x000fe2000000002c */
[----:B------:R-:W1:Y:S01]  /*9680*/  @P0 MUFU.EX2 R42, R39 ;  /* 0x00000027002a0308 */ /* 0x000e620000000800 */
[----:B------:R-:W-:-:S02]  /*9690*/  FSEL R46, -|R51|, R51, P5 ;  /* 0x00000033332e7208 */ /* 0x000fc40002800300 */
[----:B------:R-:W-:Y:S01]  /*96a0*/  FFMA R40, R40, R41, R41 ;  /* 0x0000002928287223 */ /* 0x000fe20000000029 */
[----:B------:R-:W-:Y:S01]  /*96b0*/  FFMA R45, R43, R44, R45 ;  /* 0x0000002c2b2d7223 */ /* 0x000fe2000000002d */
[-C--:B------:R-:W-:Y:S02]  /*96c0*/  F2FP.F16.E4M3.UNPACK_B R43, R0.reuse ;  /* 0x00000000ff2b723e */ /* 0x080fe400020006ff */
[----:B------:R-:W-:Y:S01]  /*96d0*/  F2FP.F16.E4M3.UNPACK_B R54, R0.H1 ;  /* 0x00000000ff36723e */ /* 0x000fe200030006ff */
[----:B------:R-:W2:Y:S01]  /*96e0*/  @P4 MUFU.EX2 R44, R40 ;  /* 0x00000028002c4308 */ /* 0x000ea20000000800 */
[----:B------:R-:W-:Y:S01]  /*96f0*/  FFMA R41, R45, R46, R46 ;  /* 0x0000002e2d297223 */ /* 0x000fe2000000002e */
[--C-:B------:R-:W-:Y:S02]  /*9700*/  HADD2.F32 R48, -RZ, R43.reuse.H0_H0 ;  /* 0x2000002bff307230 */ /* 0x100fe40000004100 */
[----:B------:R-:W-:Y:S01]  /*9710*/  FMUL R45, R2, R19 ;  /* 0x00000013022d7220 */ /* 0x000fe20000400000 */
[----:B------:R-:W-:-:S02]  /*9720*/  HADD2.F32 R50, -RZ, R43.H1_H1 ;  /* 0x3000002bff327230 */ /* 0x000fc40000004100 */
[----:B------:R-:W-:Y:S01]  /*9730*/  FMUL R43, R2, R22 ;  /* 0x00000016022b7220 */ /* 0x000fe20000400000 */
[----:B------:R-:W-:Y:S02]  /*9740*/  HADD2.F32 R52, -RZ, R54.H0_H0 ;  /* 0x20000036ff347230 */ /* 0x000fe40000004100 */
[----:B------:R-:W-:Y:S01]  /*9750*/  FFMA R19, R16, R48, R23 ;  /* 0x0000003010137223 */ /* 0x000fe20000000017 */
[----:B------:R-:W3:Y:S01]  /*9760*/  @P5 MUFU.EX2 R46, R41 ;  /* 0x00000029002e5308 */ /* 0x000ee20000000800 */
[----:B-1----:R-:W-:Y:S01]  /*9770*/  @P0 FADD R42, -R42, 1 ;  /* 0x3f8000002a2a0421 */ /* 0x002fe20000000100 */
[C---:B------:R-:W-:Y:S01]  /*9780*/  FFMA R22, R16.reuse, R50, R43 ;  /* 0x0000003210167223 */ /* 0x040fe2000000002b */
[C---:B------:R-:W-:Y:S01]  /*9790*/  FMUL R59, R19.reuse, 0.70710676908493041992 ;  /* 0x3f3504f3133b7820 */ /* 0x040fe20000400000 */
[----:B------:R-:W-:Y:S01]  /*97a0*/  FFMA R23, R16, R52, R45 ;  /* 0x0000003410177223 */ /* 0x000fe2000000002d */
[----:B------:R-:W-:Y:S01]  /*97b0*/  FMUL R19, R19, 0.5 ;  /* 0x3f00000013137820 */ /* 0x000fe20000400000 */
[----:B------:R-:W-:Y:S01]  /*97c0*/  @P0 LOP3.LUT R39, R42, 0x80000000, R47, 0xb8, !PT ;  /* 0x800000002a270812 */ /* 0x000fe200078eb82f */
[----:B------:R-:W-:Y:S01]  /*97d0*/  FMUL R61, R22, 0.70710676908493041992 ;  /* 0x3f3504f3163d7820 */ /* 0x000fe20000400000 */
[C---:B------:R-:W-:Y:S01]  /*97e0*/  FMUL R42, R59.reuse, R59 ;  /* 0x0000003b3b2a7220 */ /* 0x040fe20000400000 */
[----:B--2---:R-:W-:Y:S01]  /*97f0*/  @P4 FADD R44, -R44, 1 ;  /* 0x3f8000002c2c4421 */ /* 0x004fe20000000100 */
[----:B------:R-:W-:Y:S01]  /*9800*/  FSETP.GE.AND P0, PT, |R59|, 1.0029599666595458984, PT ;  /* 0x3f8060fe3b00780b */ /* 0x000fe20003f06200 */
[----:B------:R-:W-:Y:S01]  /*9810*/  FMUL R52, R23, 0.70710676908493041992 ;  /* 0x3f3504f317347820 */ /* 0x000fe20000400000 */
[----:B------:R-:W-:Y:S01]  /*9820*/  FADD R39, R39, 1 ;  /* 0x3f80000027277421 */ /* 0x000fe20000000000 */
[----:B------:R-:W-:Y:S01]  /*9830*/  FMUL R22, R22, 0.5 ;  /* 0x3f00000016167820 */ /* 0x000fe20000400000 */
[----:B------:R-:W-:Y:S01]  /*9840*/  @P4 LOP3.LUT R40, R44, 0x80000000, R49, 0xb8, !PT ;  /* 0x800000002c284812 */ /* 0x000fe200078eb831 */
[C---:B------:R-:W-:Y:S01]  /*9850*/  FMUL R44, R61.reuse, R61 ;  /* 0x0000003d3d2c7220 */ /* 0x040fe20000400000 */
[----:B------:R-:W-:Y:S01]  /*9860*/  FSETP.GE.AND P4, PT, |R61|, 1.0029599666595458984, PT ;  /* 0x3f8060fe3d00780b */ /* 0x000fe20003f86200 */
[----:B---3--:R-:W-:Y:S01]  /*9870*/  @P5 FADD R46, -R46, 1 ;  /* 0x3f8000002e2e5421 */ /* 0x008fe20000000100 */
[----:B------:R-:W-:Y:S01]  /*9880*/  FSEL R42, |R59|, R42, P0 ;  /* 0x0000002a3b2a7208 */ /* 0x000fe20000000200 */
[----:B------:R-:W-:Y:S01]  /*9890*/  FADD R40, R40, 1 ;  /* 0x3f80000028287421 */ /* 0x000fe20000000000 */
[----:B------:R-:W-:Y:S01]  /*98a0*/  FSEL R43, R6, 8.4834944573231041431e-05, P0 ;  /* 0x38b1e96a062b7808 */ /* 0x000fe20000000000 */
[----:B------:R-:W-:Y:S01]  /*98b0*/  FMUL R23, R23, 0.5 ;  /* 0x3f00000017177820 */ /* 0x000fe20000400000 */
[----:B------:R-:W-:Y:S01]  /*98c0*/  FSEL R45, -R7, -0.00082130916416645050049, P0 ;  /* 0xba574d20072d7808 */ /* 0x000fe20000000100 */
[----:B------:R-:W-:Y:S01]  /*98d0*/  FMUL R39, R36, R39 ;  /* 0x0000002724277220 */ /* 0x000fe20000400000 */
[----:B------:R-:W-:Y:S01]  /*98e0*/  @P5 LOP3.LUT R41, R46, 0x80000000, R51, 0xb8, !PT ;  /* 0x800000002e295812 */ /* 0x000fe200078eb833 */
[----:B------:R-:W-:Y:S01]  /*98f0*/  FMUL R46, R52, R52 ;  /* 0x00000034342e7220 */ /* 0x000fe20000400000 */
[----:B------:R-:W-:Y:S01]  /*9900*/  FSEL R44, |R61|, R44, P4 ;  /* 0x0000002c3d2c7208 */ /* 0x000fe20002000200 */
[----:B------:R-:W-:Y:S01]  /*9910*/  FFMA R43, R42, R43, R45 ;  /* 0x0000002b2a2b7223 */ /* 0x000fe2000000002d */
[----:B------:R-:W-:Y:S01]  /*9920*/  FSEL R47, R6, 8.4834944573231041431e-05, P4 ;  /* 0x38b1e96a062f7808 */ /* 0x000fe20002000000 */
[----:B------:R-:W-:Y:S01]  /*9930*/  FADD R41, R41, 1 ;  /* 0x3f80000029297421 */ /* 0x000fe20000000000 */
[----:B------:R-:W-:Y:S01]  /*9940*/  FSEL R49, -R7, -0.00082130916416645050049, P4 ;  /* 0xba574d2007317808 */ /* 0x000fe20002000100 */
[----:B------:R-:W-:Y:S01]  /*9950*/  FMUL R37, R37, R40 ;  /* 0x0000002825257220 */ /* 0x000fe20000400000 */
[----:B------:R-:W-:Y:S01]  /*9960*/  FSETP.GE.AND P5, PT, |R52|, 1.0029599666595458984, PT ;  /* 0x3f8060fe3400780b */ /* 0x000fe20003fa6200 */
[----:B------:R-:W-:Y:S01]  /*9970*/  FMUL R38, R38, R41 ;  /* 0x0000002926267220 */ /* 0x000fe20000400000 */
[----:B------:R-:W-:Y:S01]  /*9980*/  FSEL R45, R8, 0.0052134888246655464172, P0 ;  /* 0x3baad5ea082d7808 */ /* 0x000fe20000000000 */
[----:B------:R-:W-:Y:S01]  /*9990*/  FFMA R49, R44, R47, R49 ;  /* 0x0000002f2c317223 */ /* 0x000fe20000000031 */
[----:B------:R-:W-:-:S02]  /*99a0*/  FSEL R48, |R52|, R46, P5 ;  /* 0x0000002e34307208 */ /* 0x000fc40002800200 */
[----:B------:R-:W-:Y:S01]  /*99b0*/  FSEL R53, R6, 8.4834944573231041431e-05, P5 ;  /* 0x38b1e96a06357808 */ /* 0x000fe20002800000 */
[----:B------:R-:W-:Y:S01]  /*99c0*/  FFMA R43, R42, R43, R45 ;  /* 0x0000002b2a2b7223 */ /* 0x000fe2000000002d */
[----:B------:R-:W-:Y:S02]  /*99d0*/  FSEL R55, -R7, -0.00082130916416645050049, P5 ;  /* 0xba574d2007377808 */ /* 0x000fe40002800100 */
[----:B------:R-:W-:Y:S02]  /*99e0*/  FSEL R51, R8, 0.0052134888246655464172, P4 ;  /* 0x3baad5ea08337808 */ /* 0x000fe40002000000 */
[C---:B------:R-:W-:Y:S01]  /*99f0*/  FSEL R47, -R9.reuse, -0.026868773624300956726, P0 ;  /* 0xbcdc1be7092f7808 */ /* 0x040fe20000000100 */
[----:B------:R-:W-:Y:S01]  /*9a00*/  FFMA R53, R48, R53, R55 ;  /* 0x0000003530357223 */ /* 0x000fe20000000037 */
[----:B------:R-:W-:Y:S01]  /*9a10*/  FSEL R57, R8, 0.0052134888246655464172, P5 ;  /* 0x3baad5ea08397808 */ /* 0x000fe20002800000 */
[----:B------:R-:W-:Y:S01]  /*9a20*/  FFMA R49, R44, R49, R51 ;  /* 0x000000312c317223 */ /* 0x000fe20000000033 */
[----:B------:R-:W-:Y:S01]  /*9a30*/  FSEL R45, R10, 0.11284004896879196167, P0 ;  /* 0x3de718af0a2d7808 */ /* 0x000fe20000000000 */
        /* <DEDUP_REMOVED lines=11> */
[C---:B------:R-:W-:Y:S01]  /*9af0*/  FSEL R51, R11.reuse, -0.37612664699554443359, P4 ;  /* 0xbec093ac0b337808 */ /* 0x040fe20002000000 */
[----:B------:R-:W-:Y:S01]  /*9b00*/  FFMA R42, R42, R43, R45 ;  /* 0x0000002b2a2a7223 */ /* 0x000fe2000000002d */
[----:B------:R-:W-:Y:S01]  /*9b10*/  FSEL R53, R10, 0.11284004896879196167, P5 ;  /* 0x3de718af0a357808 */ /* 0x000fe20002800000 */
[----:B------:R-:W-:Y:S01]  /*9b20*/  FFMA R55, R48, R57, R55 ;  /* 0x0000003930377223 */ /* 0x000fe20000000037 */
[----:B------:R-:W-:Y:S01]  /*9b30*/  FSEL R43, R12, 0.12837915122509002686, P4 ;  /* 0x3e0375d30c2b7808 */ /* 0x000fe20002000000 */
[----:B------:R-:W-:Y:S01]  /*9b40*/  FFMA R49, R44, R49, R51 ;  /* 0x000000312c317223 */ /* 0x000fe20000000033 */
[----:B------:R-:W-:Y:S01]  /*9b50*/  FSEL R45, R11, -0.37612664699554443359, P5 ;  /* 0xbec093ac0b2d7808 */ /* 0x000fe20002800000 */
[----:B------:R-:W-:Y:S01]  /*9b60*/  FFMA R53, R48, R55, R53 ;  /* 0x0000003730357223 */ /* 0x000fe20000000035 */
[----:B------:R-:W-:Y:S01]  /*9b70*/  FSEL R50, R12, 0.12837915122509002686, P5 ;  /* 0x3e0375d30c327808 */ /* 0x000fe20002800000 */
[----:B------:R-:W-:Y:S01]  /*9b80*/  FFMA R43, R44, R49, R43 ;  /* 0x000000312c2b7223 */ /* 0x000fe2000000002b */
[----:B------:R-:W-:Y:S01]  /*9b90*/  FSEL R44, -|R61|, R61, P4 ;  /* 0x0000003d3d2c7208 */ /* 0x000fe20002000300 */
[----:B------:R-:W-:Y:S01]  /*9ba0*/  FFMA R45, R48, R53, R45 ;  /* 0x00000035302d7223 */ /* 0x000fe2000000002d */
[----:B------:R-:W-:Y:S01]  /*9bb0*/  FSEL R47, -|R59|, R59, P0 ;  /* 0x0000003b3b2f7208 */ /* 0x000fe20000000300 */
[----:B------:R-:W-:-:S02]  /*9bc0*/  HADD2.F32 R53, -RZ, R54.H1_H1 ;  /* 0x30000036ff357230 */ /* 0x000fc40000004100 */
[----:B------:R-:W-:Y:S01]  /*9bd0*/  FMUL R49, R2, R18 ;  /* 0x0000001202317220 */ /* 0x000fe20000400000 */
[----:B------:R-:W-:Y:S01]  /*9be0*/  FFMA R43, R43, R44, R44 ;  /* 0x0000002c2b2b7223 */ /* 0x000fe2000000002c */
[----:B------:R-:W-:Y:S01]  /*9bf0*/  FSEL R44, -|R52|, R52, P5 ;  /* 0x00000034342c7208 */ /* 0x000fe20002800300 */
[----:B------:R-:W-:Y:S01]  /*9c00*/  FFMA R45, R48, R45, R50 ;  /* 0x0000002d302d7223 */ /* 0x000fe20000000032 */
[----:B------:R-:W-:Y:S01]  /*9c10*/  FFMA R42, R42, R47, R47 ;  /* 0x0000002f2a2a7223 */ /* 0x000fe2000000002f */
[----:B------:R-:W1:Y:S01]  /*9c20*/  @P4 MUFU.EX2 R50, R43 ;  /* 0x0000002b00324308 */ /* 0x000e620000000800 */
[----:B------:R-:W-:Y:S01]  /*9c30*/  FFMA R18, R16, R53, R49 ;  /* 0x0000003510127223 */ /* 0x000fe20000000031 */
[----:B------:R-:W-:Y:S01]  /*9c40*/  FFMA R44, R45, R44, R44 ;  /* 0x0000002c2d2c7223 */ /* 0x000fe2000000002c */
[----:B------:R-:W-:Y:S01]  /*9c50*/  F2FP.F16.E4M3.UNPACK_B R45, R5 ;  /* 0x00000005ff2d723e */ /* 0x000fe200020006ff */
[----:B------:R-:W-:Y:S01]  /*9c60*/  FMUL R47, R2, R162 ;  /* 0x000000a2022f7220 */ /* 0x000fe20000400000 */
[C---:B------:R-:W-:Y:S01]  /*9c70*/  FMUL R57, R18.reuse, 0.70710676908493041992 ;  /* 0x3f3504f312397820 */ /* 0x040fe20000400000 */
[----:B------:R-:W-:Y:S01]  /*9c80*/  FMUL R21, R18, 0.5 ;  /* 0x3f00000012157820 */ /* 0x000fe20000400000 */
[----:B------:R-:W-:Y:S01]  /*9c90*/  F2FP.SATFINITE.E4M3.F32.PACK_AB_MERGE_C R30, R31, R30, RZ ;  /* 0x0000001e1f1e723e */ /* 0x000fe200048070ff */
[----:B------:R-:W2:Y:S01]  /*9ca0*/  @P0 MUFU.EX2 R46, R42 ;  /* 0x0000002a002e0308 */ /* 0x000ea20000000800 */
[--C-:B------:R-:W-:Y:S01]  /*9cb0*/  HADD2.F32 R54, -RZ, R45.reuse.H0_H0 ;  /* 0x2000002dff367230 */ /* 0x100fe20000004100 */
[----:B------:R-:W-:Y:S01]  /*9cc0*/  F2FP.SATFINITE.E4M3.F32.PACK_AB_MERGE_C R32, R39, R32, RZ ;  /* 0x000000202720723e */ /* 0x000fe200048070ff */
[----:B------:R-:W-:-:S02]  /*9cd0*/  HADD2.F32 R56, -RZ, R45.H1_H1 ;  /* 0x3000002dff387230 */ /* 0x000fc40000004100 */
[----:B------:R-:W-:Y:S01]  /*9ce0*/  FMUL R45, R2, R163 ;  /* 0x000000a3022d7220 */ /* 0x000fe20000400000 */
[----:B------:R-:W-:Y:S02]  /*9cf0*/  F2FP.SATFINITE.E4M3.F32.PACK_AB_MERGE_C R38, R38, R37, RZ ;  /* 0x000000252626723e */ /* 0x000fe400048070ff */
[----:B------:R-:W3:Y:S01]  /*9d00*/  @P5 MUFU.EX2 R51, R44 ;  /* 0x0000002c00335308 */ /* 0x000ee20000000800 */
[----:B------:R-:W-:Y:S01]  /*9d10*/  FFMA R45, R16, R54, R45 ;  /* 0x00000036102d7223 */ /* 0x000fe2000000002d */
[----:B-1----:R-:W-:-:S03]  /*9d20*/  @P4 FADD R50, -R50, 1 ;  /* 0x3f80000032324421 */ /* 0x002fc60000000100 */
[C---:B------:R-:W-:Y:S01]  /*9d30*/  FMUL R55, R45.reuse, 0.70710676908493041992 ;  /* 0x3f3504f32d377820 */ /* 0x040fe20000400000 */
[----:B------:R-:W-:Y:S01]  /*9d40*/  FMUL R45, R45, 0.5 ;  /* 0x3f0000002d2d7820 */ /* 0x000fe20000400000 */
[----:B------:R-:W-:Y:S01]  /*9d50*/  @P4 LOP3.LUT R43, R50, 0x80000000, R61, 0xb8, !PT ;  /* 0x80000000322b4812 */ /* 0x000fe200078eb83d */
[----:B--2---:R-:W-:Y:S01]  /*9d60*/  @P0 FADD R48, -R46, 1 ;  /* 0x3f8000002e300421 */ /* 0x004fe20000000100 */
[----:B------:R-:W-:Y:S01]  /*9d70*/  FFMA R46, R16, R56, R47 ;  /* 0x00000038102e7223 */ /* 0x000fe2000000002f */
[----:B------:R-:W-:Y:S02]  /*9d80*/  FMUL R47, R55, R55 ;  /* 0x00000037372f7220 */ /* 0x000fe40000400000 */
[----:B------:R-:W-:Y:S01]  /*9d90*/  FADD R43, R43, 1 ;  /* 0x3f8000002b2b7421 */ /* 0x000fe20000000000 */
[----:B------:R-:W-:Y:S01]  /*9da0*/  @P0 LOP3.LUT R42, R48, 0x80000000, R59, 0xb8, !PT ;  /* 0x80000000302a0812 */ /* 0x000fe200078eb83b */
[----:B------:R-:W-:Y:S01]  /*9db0*/  FMUL R48, R57, R57 ;  /* 0x0000003939307220 */ /* 0x000fe20000400000 */
[----:B------:R-:W-:Y:S01]  /*9dc0*/  FMUL R62, R46, 0.70710676908493041992 ;  /* 0x3f3504f32e3e7820 */ /* 0x000fe20000400000 */
[----:B---3--:R-:W-:Y:S01]  /*9dd0*/  @P5 FADD R51, -R51, 1 ;  /* 0x3f80000033335421 */ /* 0x008fe20000000100 */
[----:B------:R-:W-:Y:S01]  /*9de0*/  FSETP.GE.AND P0, PT, |R55|, 1.0029599666595458984, PT ;  /* 0x3f8060fe3700780b */ /* 0x000fe20003f06200 */
[----:B------:R-:W-:Y:S01]  /*9df0*/  FADD R42, R42, 1 ;  /* 0x3f8000002a2a7421 */ /* 0x000fe20000000000 */
[C---:B------:R-:W-:Y:S01]  /*9e00*/  FMUL R49, R62.reuse, R62 ;  /* 0x0000003e3e317220 */ /* 0x040fe20000400000 */
[----:B------:R-:W-:Y:S01]  /*9e10*/  FSETP.GE.AND P4, PT, |R62|, 1.0029599666595458984, PT ;  /* 0x3f8060fe3e00780b */ /* 0x000fe20003f86200 */
[----:B------:R-:W-:Y:S01]  /*9e20*/  FMUL R46, R46, 0.5 ;  /* 0x3f0000002e2e7820 */ /* 0x000fe20000400000 */
[----:B------:R-:W-:Y:S01]  /*9e30*/  @P5 LOP3.LUT R44, R51, 0x80000000, R52, 0xb8, !PT ;  /* 0x80000000332c5812 */ /* 0x000fe200078eb834 */
[----:B------:R-:W-:Y:S01]  /*9e40*/  FMUL R42, R19, R42 ;  /* 0x0000002a132a7220 */ /* 0x000fe20000400000 */
[----:B------:R-:W-:Y:S01]  /*9e50*/  FSETP.GE.AND P5, PT, |R57|, 1.0029599666595458984, PT ;  /* 0x3f8060fe3900780b */ /* 0x000fe20003fa6200 */
[----:B------:R-:W-:Y:S01]  /*9e60*/  FMUL R43, R22, R43 ;  /* 0x0000002b162b7220 */ /* 0x000fe20000400000 */
[----:B------:R-:W-:Y:S01]  /*9e70*/  FSEL R47, |R55|, R47, P0 ;  /* 0x0000002f372f7208 */ /* 0x000fe20000000200 */
[----:B------:R-:W-:Y:S01]  /*9e80*/  FADD R44, R44, 1 ;  /* 0x3f8000002c2c7421 */ /* 0x000fe20000000000 */
[----:B------:R-:W-:-:S02]  /*9e90*/  FSEL R51, |R57|, R48, P5 ;  /* 0x0000003039337208 */ /* 0x000fc40002800200 */
[C---:B------:R-:W-:Y:S01]  /*9ea0*/  FSEL R52, R6.reuse, 8.4834944573231041431e-05, P5 ;  /* 0x38b1e96a06347808 */ /* 0x040fe20002800000 */
[----:B------:R-:W-:Y:S01]  /*9eb0*/  FMUL R44, R23, R44 ;  /* 0x0000002c172c7220 */ /* 0x000fe20000400000 */
[C---:B------:R-:W-:Y:S02]  /*9ec0*/  FSEL R54, -R7.reuse, -0.00082130916416645050049, P5 ;  /* 0xba574d2007367808 */ /* 0x040fe40002800100 */
[----:B------:R-:W-:Y:S02]  /*9ed0*/  FSEL R48, R6, 8.4834944573231041431e-05, P0 ;  /* 0x38b1e96a06307808 */ /* 0x000fe40000000000 */
[----:B------:R-:W-:Y:S01]  /*9ee0*/  FSEL R50, -R7, -0.00082130916416645050049, P0 ;  /* 0xba574d2007327808 */ /* 0x000fe20000000100 */
[----:B------:R-:W-:Y:S01]  /*9ef0*/  FFMA R58, R51, R52, R54 ;  /* 0x00000034333a7223 */ /* 0x000fe20000000036 */
[----:B------:R-:W-:Y:S02]  /*9f00*/  FSEL R49, |R62|, R49, P4 ;  /* 0x000000313e317208 */ /* 0x000fe40002000200 */
[----:B------:R-:W-:Y:S01]  /*9f10*/  FSEL R52, R6, 8.4834944573231041431e-05, P4 ;  /* 0x38b1e96a06347808 */ /* 0x000fe20002000000 */
[----:B------:R-:W-:Y:S01]  /*9f20*/  FFMA R48, R47, R48, R50 ;  /* 0x000000302f307223 */ /* 0x000fe20000000032 */
[----:B------:R-:W-:-:S02]  /*9f30*/  FSEL R54, -R7, -0.00082130916416645050049, P4 ;  /* 0xba574d2007367808 */ /* 0x000fc40002000100 */
[C---:B------:R-:W-:Y:S02]  /*9f40*/  FSEL R60, R8.reuse, 0.0052134888246655464172, P5 ;  /* 0x3baad5ea083c7808 */ /* 0x040fe40002800000 */
[C---:B------:R-:W-:Y:S01]  /*9f50*/  FSEL R50, R8.reuse, 0.0052134888246655464172, P0 ;  /* 0x3baad5ea08327808 */ /* 0x040fe20000000000 */
[----:B------:R-:W-:Y:S01]  /*9f60*/  FFMA R52, R49, R52, R54 ;  /* 0x0000003431347223 */ /* 0x000fe20000000036 */
[----:B------:R-:W-:Y:S01]  /*9f70*/  FSEL R54, -R9, -0.026868773624300956726, P5 ;  /* 0xbcdc1be709367808 */ /* 0x000fe20002800100 */
[----:B------:R-:W-:Y:S01]  /*9f80*/  FFMA R58, R51, R58, R60 ;  /* 0x0000003a333a7223 */ /* 0x000fe2000000003c */
[----:B------:R-:W-:Y:S01]  /*9f90*/  FSEL R56, R8, 0.0052134888246655464172, P4 ;  /* 0x3baad5ea08387808 */ /* 0x000fe20002000000 */
[----:B------:R-:W-:Y:S01]  /*9fa0*/  FFMA R48, R47, R48, R50 ;  /* 0x000000302f307223 */ /* 0x000fe20000000032 */
[----:B------:R-:W-:Y:S01]  /*9fb0*/  FSEL R50, -R9, -0.026868773624300956726, P0 ;  /* 0xbcdc1be709327808 */ /* 0x000fe20000000100 */
[----:B------:R-:W-:Y:S01]  /*9fc0*/  FFMA R58, R51, R58, R54 ;  /* 0x0000003a333a7223 */ /* 0x000fe20000000036 */
[C---:B------:R-:W-:Y:S01]  /*9fd0*/  FSEL R60, R10.reuse, 0.11284004896879196167, P5 ;  /* 0x3de718af0a3c7808 */ /* 0x040fe20002800000 */
[----:B------:R-:W-:Y:S01]  /*9fe0*/  FFMA R56, R49, R52, R56 ;  /* 0x0000003431387223 */ /* 0x000fe20000000038 */
[----:B------:R-:W-:Y:S01]  /*9ff0*/  FSEL R54, -R9, -0.026868773624300956726, P4 ;  /* 0xbcdc1be709367808 */ /* 0x000fe20002000100 */
[----:B------:R-:W-:Y:S01]  /*a000*/  FFMA R48, R47, R48, R50 ;  /* 0x000000302f307223 */ /* 0x000fe20000000032 */
[----:B------:R-:W-:Y:S01]  /*a010*/  FSEL R50, R11, -0.37612664699554443359, P5 ;  /* 0xbec093ac0b327808 */ /* 0x000fe20002800000 */
[----:B------:R-:W-:Y:S01]  /*a020*/  FFMA R58, R51, R58, R60 ;  /* 0x0000003a333a7223 */ /* 0x000fe2000000003c */
[C---:B------:R-:W-:Y:S01]  /*a030*/  FSEL R52, R10.reuse, 0.11284004896879196167, P0 ;  /* 0x3de718af0a347808 */ /* 0x040fe20000000000 */
[----:B------:R-:W-:Y:S01]  /*a040*/  FFMA R54, R49, R56, R54 ;  /* 0x0000003831367223 */ /* 0x000fe20000000036 */
[----:B------:R-:W-:Y:S01]  /*a050*/  FSEL R56, R10, 0.11284004896879196167, P4 ;  /* 0x3de718af0a387808 */ /* 0x000fe20002000000 */
[----:B------:R-:W-:Y:S01]  /*a060*/  FFMA R58, R51, R58, R50 ;  /* 0x0000003a333a7223 */ /* 0x000fe20000000032 */
[----:B------:R-:W-:Y:S01]  /*a070*/  FSEL R50, R11, -0.37612664699554443359, P0 ;  /* 0xbec093ac0b327808 */ /* 0x000fe20000000000 */
[----:B------:R-:W-:Y:S01]  /*a080*/  FFMA R48, R47, R48, R52 ;  /* 0x000000302f307223 */ /* 0x000fe20000000034 */
[C---:B------:R-:W-:Y:S01]  /*a090*/  FSEL R52, R12.reuse, 0.12837915122509002686, P5 ;  /* 0x3e0375d30c347808 */ /* 0x040fe20002800000 */
[----:B------:R-:W-:Y:S01]  /*a0a0*/  FFMA R54, R49, R54, R56 ;  /* 0x0000003631367223 */ /* 0x000fe20000000038 */
[----:B------:R-:W-:Y:S01]  /*a0b0*/  FSEL R53, -|R57|, R57, P5 ;  /* 0x0000003939357208 */ /* 0x000fe20002800300 */
[----:B------:R-:W-:Y:S01]  /*a0c0*/  FFMA R48, R47, R48, R50 ;  /* 0x000000302f307223 */ /* 0x000fe20000000032 */
[----:B------:R-:W-:Y:S01]  /*a0d0*/  FSEL R50, R11, -0.37612664699554443359, P4 ;  /* 0xbec093ac0b327808 */ /* 0x000fe20002000000 */
[----:B------:R-:W-:Y:S01]  /*a0e0*/  FFMA R58, R51, R58, R52 ;  /* 0x0000003a333a7223 */ /* 0x000fe20000000034 */
[----:B------:R-:W-:-:S02]  /*a0f0*/  FSEL R52, R12, 0.12837915122509002686, P0 ;  /* 0x3e0375d30c347808 */ /* 0x000fc40000000000 */
[----:B------:R-:W-:Y:S01]  /*a100*/  FSEL R51, R12, 0.12837915122509002686, P4 ;  /* 0x3e0375d30c337808 */ /* 0x000fe20002000000 */
[----:B------:R-:W-:Y:S01]  /*a110*/  FFMA R50, R49, R54, R50 ;  /* 0x0000003631327223 */ /* 0x000fe20000000032 */
[----:B------:R-:W-:Y:S01]  /*a120*/  FFMA R58, R58, R53, R53 ;  /* 0x000000353a3a7223 */ /* 0x000fe20000000035 */
[----:B------:R-:W-:Y:S01]  /*a130*/  FFMA R48, R47, R48, R52 ;  /* 0x000000302f307223 */ /* 0x000fe20000000034 */
[----:B------:R-:W-:Y:S01]  /*a140*/  FSEL R47, -|R55|, R55, P0 ;  /* 0x00000037372f7208 */ /* 0x000fe20000000300 */
[----:B------:R-:W-:Y:S01]  /*a150*/  FFMA R50, R49, R50, R51 ;  /* 0x0000003231327223 */ /* 0x000fe20000000033 */
[----:B------:R-:W-:Y:S01]  /*a160*/  FSEL R53, -|R62|, R62, P4 ;  /* 0x0000003e3e357208 */ /* 0x000fe20002000300 */
[----:B------:R-:W1:Y:S01]  /*a170*/  @P5 MUFU.EX2 R52, R58 ;  /* 0x0000003a00345308 */ /* 0x000e620000000800 */
[----:B------:R-:W-:Y:S01]  /*a180*/  F2FP.SATFINITE.E4M3.F32.PACK_AB_MERGE_C R42, R43, R42, RZ ;  /* 0x0000002a2b2a723e */ /* 0x000fe200048070ff */
[----:B------:R-:W-:Y:S02]  /*a190*/  FFMA R47, R48, R47, R47 ;  /* 0x0000002f302f7223 */ /* 0x000fe4000000002f */
[----:B------:R-:W-:-:S04]  /*a1a0*/  FFMA R50, R50, R53, R53 ;  /* 0x0000003532327223 */ /* 0x000fc80000000035 */
[----:B------:R-:W2:Y:S08]  /*a1b0*/  @P0 MUFU.EX2 R48, R47 ;  /* 0x0000002f00300308 */ /* 0x000eb00000000800 */
[----:B------:R-:W3:Y:S01]  /*a1c0*/  @P4 MUFU.EX2 R49, R50 ;  /* 0x0000003200314308 */ /* 0x000ee20000000800 */
[----:B-1----:R-:W-:-:S05]  /*a1d0*/  @P5 FADD R52, -R52, 1 ;  /* 0x3f80000034345421 */ /* 0x002fca0000000100 */
[----:B------:R-:W-:Y:S01]  /*a1e0*/  @P5 LOP3.LUT R58, R52, 0x80000000, R57, 0xb8, !PT ;  /* 0x80000000343a5812 */ /* 0x000fe200078eb839 */
[----:B--2---:R-:W-:-:S04]  /*a1f0*/  @P0 FADD R48, -R48, 1 ;  /* 0x3f80000030300421 */ /* 0x004fc80000000100 */
[----:B------:R-:W-:Y:S01]  /*a200*/  FADD R58, R58, 1 ;  /* 0x3f8000003a3a7421 */ /* 0x000fe20000000000 */
[----:B------:R-:W-:-:S03]  /*a210*/  @P0 LOP3.LUT R47, R48, 0x80000000, R55, 0xb8, !PT ;  /* 0x80000000302f0812 */ /* 0x000fc600078eb837 */
[----:B------:R-:W-:Y:S01]  /*a220*/  FMUL R21, R58, R21 ;  /* 0x000000153a157220 */ /* 0x000fe20000400000 */
[----:B---3--:R-:W-:Y:S01]  /*a230*/  @P4 FADD R49, -R49, 1 ;  /* 0x3f80000031314421 */ /* 0x008fe20000000100 */
[----:B------:R-:W-:-:S03]  /*a240*/  FADD R18, R47, 1 ;  /* 0x3f8000002f127421 */ /* 0x000fc60000000000 */
[----:B------:R-:W-:Y:S02]  /*a250*/  F2FP.SATFINITE.E4M3.F32.PACK_AB_MERGE_C R44, R21, R44, RZ ;  /* 0x0000002c152c723e */ /* 0x000fe400048070ff */
[----:B------:R-:W-:Y:S01]  /*a260*/  @P4 LOP3.LUT R50, R49, 0x80000000, R62, 0xb8, !PT ;  /* 0x8000000031324812 */ /* 0x000fe200078eb83e */
[----:B------:R-:W-:-:S04]  /*a270*/  FMUL R18, R45, R18 ;  /* 0x000000122d127220 */ /* 0x000fc80000400000 */
[----:B------:R-:W-:-:S04]  /*a280*/  FADD R19, R50, 1 ;  /* 0x3f80000032137421 */ /* 0x000fc80000000000 */
[----:B------:R-:W-:-:S05]  /*a290*/  FMUL R19, R46, R19 ;  /* 0x000000132e137220 */ /* 0x000fca0000400000 */
[----:B------:R-:W-:Y:S01]  /*a2a0*/  F2FP.SATFINITE.E4M3.F32.PACK_AB_MERGE_C R18, R19, R18, RZ ;  /* 0x000000121312723e */ /* 0x000fe200048070ff */
[----:B------:R-:W-:Y:S06]  /*a2b0*/  @P1 BRA `(.L_x_66) ;  /* 0x0000000000041947 */ /* 0x000fec0003800000 */
[----:B------:R-:W-:-:S04]  /*a2c0*/  DEPBAR.LE SB0, 0x1 ;  /* 0x000080400000791a */ /* 0x000fc80000000000 */
.L_x_66:
[----:B------:R-:W-:Y:S05]  /*a2d0*/  WARPSYNC.ALL ;  /* 0x0000000000007948 */ /* 0x000fea0003800000 */
[----:B------:R-:W-:Y:S06]  /*a2e0*/  BAR.SYNC.DEFER_BLOCKING 0x1, 0x100 ;  /* 0x0044000000007b1d */ /* 0x000fec0000010000 */
        /* <DEDUP_REMOVED lines=19> */
[----:B------:R-:W-:Y:S02]  /*a420*/  UIADD3 UR4, UR47, 0x5100, URZ ;  /* 0x000051002f047890 */ /* 0x000fe4000fffe03f */
[----:B------:R-:W-:Y:S01]  /*a430*/  UIADD3.X UR9, URZ, UR45, URZ, UP0, !UPT ;  /* 0x0000002d3f097290 */ /* 0x000fe200087fe43f */
[----:B------:R-:W-:Y:S01]  /*a440*/  UMOV UR5, UR49 ;  /* 0x0000003100057c82 */ /* 0x000fe20008000000 */
[----:B------:R-:W-:-:S07]  /*a450*/  UMOV UR7, UR51 ;  /* 0x0000003300077c82 */ /* 0x000fce0008000000 */
[----:B------:R1:W-:Y:S02]  /*a460*/  UTMASTG.3D [UR4], [UR8] ;  /* 0x00000004080073b5 */ /* 0x0003e40008010000 */
[----:B-1----:R0:W-:Y:S02]  /*a470*/  UTMACMDFLUSH ;  /* 0x00000000000079b7 */ /* 0x0021e40000000000 */
.L_x_68:
[----:B------:R-:W-:Y:S05]  /*a480*/  BSYNC B0 ;  /* 0x0000000000007941 */ /* 0x000fea0003800000 */
.L_x_67:
[----:B------:R-:W2:Y:S04]  /*a490*/  LDL R21, [R1+0xb4] ;  /* 0x0000b40001157983 */ /* 0x000ea80000100800 */
[----:B------:R-:W3:Y:S01]  /*a4a0*/  LDL R20, [R1+0xb8] ;  /* 0x0000b80001147983 */ /* 0x000ee20000100800 */
[----:B------:R-:W-:Y:S01]  /*a4b0*/  BSSY B0, `(.L_x_69) ;  /* 0x0000036000007945 */ /* 0x000fe20003800000 */
[----:B--2---:R-:W-:Y:S02]  /*a4c0*/  MOV R18, R21 ;  /* 0x0000001500127202 */ /* 0x004fe40000000f00 */
[----:B---3--:R-:W-:Y:S01]  /*a4d0*/  MOV R19, R20 ;  /* 0x0000001400137202 */ /* 0x008fe20000000f00 */
[----:B------:R-:W-:Y:S06]  /*a4e0*/  @P3 BRA `(.L_x_70) ;  /* 0x0000000000c83947 */ /* 0x000fec0003800000 */
[----:B------:R-:W2:Y:S02]  /*a4f0*/  LDL R22, [R1+0xcc] ;  /* 0x0000cc0001167983 */ /* 0x000ea40000100800 */
[----:B--2---:R-:W-:-:S13]  /*a500*/  ISETP.NE.AND P4, PT, R22, 0x3, PT ;  /* 0x000000031600780c */ /* 0x004fda0003f85270 */
[----:B------:R-:W-:Y:S05]  /*a510*/  @!P4 BRA `(.L_x_71) ;  /* 0x000000000004c947 */ /* 0x000fea0003800000 */
[----:B------:R-:W-:Y:S01]  /*a520*/  BPT.TRAP 0x1 ;  /* 0x000000040000795c */ /* 0x000fe20000300000 */
.L_x_71:
[----:B------:R-:W-:Y:S01]  /*a530*/  LEA R22, R21, UR47, 0x3 ;  /* 0x0000002f15167c11 */ /* 0x000fe2000f8e18ff */
[----:B------:R-:W-:Y:S01]  /*a540*/  BSSY B1, `(.L_x_72) ;  /* 0x0000004000017945 */ /* 0x000fe20003800000 */
[----:B------:R-:W-:-:S04]  /*a550*/  SHF.L.U32 R19, R20, 0x1f, RZ ;  /* 0x0000001f14137819 */ /* 0x000fc800000006ff */
[----:B------:R-:W1:Y:S02]  /*a560*/  SYNCS.PHASECHK.TRANS64.TRYWAIT P0, [R22+URZ+0x80], R19 ;  /* 0x00008013160075a7 */ /* 0x000e64000800017f */
[----:B-1----:R-:W-:Y:S05]  /*a570*/  @!P0 BRA `(.L_x_73) ;  /* 0x0000010c000c8947 */ /* 0x002fea0003800000 */
.L_x_241:
[----:B------:R-:W-:Y:S05]  /*a580*/  BSYNC B1 ;  /* 0x0000000000017941 */ /* 0x000fea0003800000 */
.L_x_72:
        /* <DEDUP_REMOVED lines=10> */
[----:B------:R-:W-:Y:S04]  /*a630*/  LDS.U16 R18, [R24+0x200] ;  /* 0x0002000018127984 */ /* 0x000fe80000000400 */
[----:B-1----:R-:W1:Y:S04]  /*a640*/  LDS.U16 R19, [R24+0x100] ;  /* 0x0001000018137984 */ /* 0x002e680000000400 */
[----:B------:R-:W-:Y:S04]  /*a650*/  LDS.U16 R20, [R24+0x208] ;  /* 0x0002080018147984 */ /* 0x000fe80000000400 */
[----:B------:R-:W4:Y:S01]  /*a660*/  LDS.U16 R21, [R24+0x108] ;  /* 0x0001080018157984 */ /* 0x000f220000000400 */
[----:B--2---:R-:W-:-:S02]  /*a670*/  PRMT R5, R0, 0x5410, R5 ;  /* 0x0000541000057816 */ /* 0x004fc40000000005 */
[----:B---3--:R-:W-:Y:S02]  /*a680*/  PRMT R4, R3, 0x5410, R4 ;  /* 0x0000541003047816 */ /* 0x008fe40000000004 */
[----:B-1----:R-:W-:Y:S02]  /*a690*/  PRMT R3, R19, 0x5410, R18 ;  /* 0x0000541013037816 */ /* 0x002fe40000000012 */
[----:B----4-:R-:W-:-:S07]  /*a6a0*/  PRMT R0, R21, 0x5410, R20 ;  /* 0x0000541015007816 */ /* 0x010fce0000000014 */
.L_x_75:
[----:B------:R-:W-:Y:S05]  /*a6b0*/  BSYNC B1 ;  /* 0x0000000000017941 */ /* 0x000fea0003800000 */
.L_x_74:
        /* <DEDUP_REMOVED lines=8> */
.L_x_76:
[----:B------:R-:W3:Y:S04]  /*a740*/  LDL.LU R21, [R1+0xb4] ;  /* 0x0000b40001157983 */ /* 0x000ee80000300800 */
[----:B------:R-:W4:Y:S01]  /*a750*/  LDL.LU R20, [R1+0xb8] ;  /* 0x0000b80001147983 */ /* 0x000f220000300800 */
[----:B------:R-:W-:Y:S01]  /*a760*/  IADD3 R18, R22, 0xa0, RZ ;  /* 0x000000a016127810 */ /* 0x000fe20007ffe0ff */
[----:B-1----:R-:W1:Y:S03]  /*a770*/  S2R R19, SR_CgaCtaId ;  /* 0x0000000000137919 */ /* 0x002e660000008800 */
[----:B-1----:R-:W-:-:S04]  /*a780*/  PRMT R18, R19, 0x654, R18 ;  /* 0x0000065413127816 */ /* 0x002fc80000000012 */
[----:B--2---:R3:W-:Y:S02]  /*a790*/  SYNCS.ARRIVE.TRANS64.RED.A1T0 RZ, [R18+URZ], RZ ;  /* 0x000000ff12ff79a7 */ /* 0x0047e4000810043f */
[----:B---3--:R-:W-:-:S04]  /*a7a0*/  IADD3 R18, R21, 0x1, RZ ;  /* 0x0000000115127810 */ /* 0x008fc80007ffe0ff */
[----:B------:R-:W-:-:S04]  /*a7b0*/  ISETP.NE.AND P0, PT, R18, 0x4, PT ;  /* 0x000000041200780c */ /* 0x000fc80003f05270 */
[----:B------:R-:W-:Y:S02]  /*a7c0*/  SEL R19, RZ, 0x1, P0 ;  /* 0x00000001ff137807 */ /* 0x000fe40000000000 */
[----:B------:R-:W-:Y:S02]  /*a7d0*/  SEL R18, R18, RZ, P0 ;  /* 0x000000ff12127207 */ /* 0x000fe40000000000 */
[----:B----4-:R-:W-:-:S03]  /*a7e0*/  LOP3.LUT R19, R20, R19, RZ, 0x3c, !PT ;  /* 0x0000001314137212 */ /* 0x010fc600078e3cff */
[----:B------:R1:W-:Y:S04]  /*a7f0*/  STL [R1+0xb4], R18 ;  /* 0x0000b41201007387 */ /* 0x0003e80000100800 */
[----:B------:R1:W-:Y:S02]  /*a800*/  STL [R1+0xb8], R19 ;  /* 0x0000b81301007387 */ /* 0x0003e40000100800 */
.L_x_70:
[----:B------:R-:W-:Y:S05]  /*a810*/  BSYNC B0 ;  /* 0x0000000000007941 */ /* 0x000fea0003800000 */
.L_x_69:
[----:B------:R-:W-:Y:S01]  /*a820*/  F2FP.F16.E4M3.UNPACK_B R28, R5.H1 ;  /* 0x00000005ff1c723e */ /* 0x000fe200030006ff */
[C---:B------:R-:W-:Y:S01]  /*a830*/  FMUL R209, R2.reuse, R209 ;  /* 0x000000d102d17220 */ /* 0x040fe20000400000 */
[C---:B------:R-:W-:Y:S01]  /*a840*/  FMUL R207, R2.reuse, R207 ;  /* 0x000000cf02cf7220 */ /* 0x040fe20000400000 */
[C---:B------:R-:W-:Y:S01]  /*a850*/  FMUL R205, R2.reuse, R205 ;  /* 0x000000cd02cd7220 */ /* 0x040fe20000400000 */
[----:B------:R-:W-:Y:S01]  /*a860*/  F2FP.F16.E4M3.UNPACK_B R39, R3 ;  /* 0x00000003ff27723e */ /* 0x000fe200020006ff */
[----:B------:R-:W-:Y:S02]  /*a870*/  HADD2.F32 R20, -RZ, R28.H0_H0 ;  /* 0x2000001cff147230 */ /* 0x000fe40000004100 */
[C---:B------:R-:W-:Y:S01]  /*a880*/  FMUL R203, R2.reuse, R203 ;  /* 0x000000cb02cb7220 */ /* 0x040fe20000400000 */
[C---:B------:R-:W-:Y:S01]  /*a890*/  FMUL R201, R2.reuse, R201 ;  /* 0x000000c902c97220 */ /* 0x040fe20000400000 */
[----:B------:R-:W-:Y:S01]  /*a8a0*/  FMUL R199, R2, R199 ;  /* 0x000000c702c77220 */ /* 0x000fe20000400000 */
[----:B------:R-:W-:Y:S01]  /*a8b0*/  F2FP.F16.E4M3.UNPACK_B R51, R0.H1 ;  /* 0x00000000ff33723e */ /* 0x000fe200030006ff */
[----:B------:R-:W-:Y:S01]  /*a8c0*/  FFMA R20, R16, R20, R209 ;  /* 0x0000001410147223 */ /* 0x000fe200000000d1 */
[----:B------:R-:W-:-:S03]  /*a8d0*/  FMUL R197, R2, R197 ;  /* 0x000000c502c57220 */ /* 0x000fc60000400000 */
[C---:B------:R-:W-:Y:S01]  /*a8e0*/  FMUL R27, R20.reuse, 0.70710676908493041992 ;  /* 0x3f3504f3141b7820 */ /* 0x040fe20000400000 */
[----:B------:R-:W-:Y:S02]  /*a8f0*/  HADD2.F32 R57, -RZ, R51.H1_H1 ;  /* 0x30000033ff397230 */ /* 0x000fe40000004100 */
[----:B------:R-:W-:Y:S01]  /*a900*/  FMUL R20, R20, 0.5 ;  /* 0x3f00000014147820 */ /* 0x000fe20000400000 */
        /* <DEDUP_REMOVED lines=22> */
[----:B------:R-:W2:Y:S01]  /*aa70*/  @P0 MUFU.EX2 R26, R21 ;  /* 0x00000015001a0308 */ /* 0x000ea20000000800 */
        /* <DEDUP_REMOVED lines=12> */
[----:B--2---:R-:W-:Y:S01]  /*ab40*/  @P0 FADD R26, -R26, 1 ;  /* 0x3f8000001a1a0421 */ /* 0x004fe20000000100 */
        /* <DEDUP_REMOVED lines=10> */
[----:B------:R-:W-:Y:S02]  /*abf0*/  FSEL R26, R6, 8.4834944573231041431e-05, P0 ;  /* 0x38b1e96a061a7808 */ /* 0x000fe40000000000 */
        /* <DEDUP_REMOVED lines=38> */
[----:B------:R-:W2:Y:S01]  /*ae60*/  @P0 MUFU.EX2 R28, R25 ;  /* 0x00000019001c0308 */ /* 0x000ea20000000800 */
        /* <DEDUP_REMOVED lines=9> */
[----:B------:R-:W3:Y:S01]  /*af00*/  @P4 MUFU.EX2 R30, R26 ;  /* 0x0000001a001e4308 */ /* 0x000ee20000000800 */
[--C-:B------:R-:W-:Y:S02]  /*af10*/  HADD2.F32 R32, -RZ, R29.reuse.H0_H0 ;  /* 0x2000001dff207230 */ /* 0x100fe40000004100 */
[----:B------:R-:W-:Y:S02]  /*af20*/  HADD2.F32 R34, -RZ, R29.H1_H1 ;  /* 0x3000001dff227230 */ /* 0x000fe40000004100 */
[----:B------:R-:W-:Y:S01]  /*af30*/  FMUL R29, R2, R204 ;  /* 0x000000cc021d7220 */ /* 0x000fe20000400000 */
[----:B--2---:R-:W-:Y:S01]  /*af40*/  @P0 FADD R31, -R28, 1 ;  /* 0x3f8000001c1f0421 */ /* 0x004fe20000000100 */
[C---:B------:R-:W-:Y:S01]  /*af50*/  FFMA R28, R16.reuse, R32, R205 ;  /* 0x00000020101c7223 */ /* 0x040fe200000000cd */
[----:B------:R-:W2:Y:S01]  /*af60*/  @P5 MUFU.EX2 R33, R27 ;  /* 0x0000001b00215308 */ /* 0x000ea20000000800 */
[----:B------:R-:W-:-:S02]  /*af70*/  FFMA R29, R16, R34, R29 ;  /* 0x00000022101d7223 */ /* 0x000fc4000000001d */
[C---:B------:R-:W-:Y:S01]  /*af80*/  FMUL R41, R28.reuse, 0.70710676908493041992 ;  /* 0x3f3504f31c297820 */ /* 0x040fe20000400000 */
[----:B------:R-:W-:Y:S01]  /*af90*/  @P0 LOP3.LUT R25, R31, 0x80000000, R42, 0xb8, !PT ;  /* 0x800000001f190812 */ /* 0x000fe200078eb82a */
[----:B------:R-:W-:Y:S01]  /*afa0*/  FMUL R48, R29, 0.70710676908493041992 ;  /* 0x3f3504f31d307820 */ /* 0x000fe20000400000 */
[----:B------:R-:W-:Y:S01]  /*afb0*/  FMUL R28, R28, 0.5 ;  /* 0x3f0000001c1c7820 */ /* 0x000fe20000400000 */
[C---:B------:R-:W-:Y:S01]  /*afc0*/  FMUL R31, R41.reuse, R41 ;  /* 0x00000029291f7220 */ /* 0x040fe20000400000 */
[----:B------:R-:W-:Y:S01]  /*afd0*/  FSETP.GE.AND P0, PT, |R41|, 1.0029599666595458984, PT ;  /* 0x3f8060fe2900780b */ /* 0x000fe20003f06200 */
[----:B---3--:R-:W-:Y:S01]  /*afe0*/  @P4 FADD R32, -R30, 1 ;  /* 0x3f8000001e204421 */ /* 0x008fe20000000100 */
[----:B------:R-:W-:Y:S01]  /*aff0*/  FFMA R30, R16, R36, R203 ;  /* 0x00000024101e7223 */ /* 0x000fe200000000cb */
[----:B------:R-:W-:Y:S01]  /*b000*/  FADD R25, R25, 1 ;  /* 0x3f80000019197421 */ /* 0x000fe20000000000 */
[----:B------:R-:W-:Y:S01]  /*b010*/  FSEL R31, |R41|, R31, P0 ;  /* 0x0000001f291f7208 */ /* 0x000fe20000000200 */
[----:B------:R-:W-:Y:S01]  /*b020*/  FMUL R29, R29, 0.5 ;  /* 0x3f0000001d1d7820 */ /* 0x000fe20000400000 */
[----:B------:R-:W-:Y:S01]  /*b030*/  @P4 LOP3.LUT R26, R32, 0x80000000, R35, 0xb8, !PT ;  /* 0x80000000201a4812 */ /* 0x000fe200078eb823 */
[----:B------:R-:W-:Y:S01]  /*b040*/  FMUL R43, R30, 0.70710676908493041992 ;  /* 0x3f3504f31e2b7820 */ /* 0x000fe20000400000 */
[----:B------:R-:W-:Y:S01]  /*b050*/  FSETP.GE.AND P4, PT, |R48|, 1.0029599666595458984, PT ;  /* 0x3f8060fe3000780b */ /* 0x000fe20003f86200 */
[----:B--2---:R-:W-:Y:S01]  /*b060*/  @P5 FADD R33, -R33, 1 ;  /* 0x3f80000021215421 */ /* 0x004fe20000000100 */
        /* <DEDUP_REMOVED lines=9> */
[----:B------:R-:W-:Y:S01]  /*b100*/  FMUL R26, R23, R26 ;  /* 0x0000001a171a7220 */ /* 0x000fe20000400000 */
[----:B------:R-:W-:Y:S01]  /*b110*/  FSEL R33, |R48|, R33, P4 ;  /* 0x0000002130217208 */ /* 0x000fe20002000200 */
[----:B------:R-:W-:Y:S01]  /*b120*/  FMUL R25, R22, R25 ;  /* 0x0000001916197220 */ /* 0x000fe20000400000 */
[----:B------:R-:W-:Y:S01]  /*b130*/  FSEL R34, R8, 0.0052134888246655464172, P0 ;  /* 0x3baad5ea08227808 */ /* 0x000fe20000000000 */
[----:B------:R-:W-:Y:S01]  /*b140*/  FADD R27, R27, 1 ;  /* 0x3f8000001b1b7421 */ /* 0x000fe20000000000 */
[----:B------:R-:W-:Y:S01]  /*b150*/  FSETP.GE.AND P5, PT, |R43|, 1.0029599666595458984, PT ;  /* 0x3f8060fe2b00780b */ /* 0x000fe20003fa6200 */
[----:B------:R-:W-:Y:S01]  /*b160*/  FFMA R38, R33, R36, R38 ;  /* 0x0000002421267223 */ /* 0x000fe20000000026 */
[----:B------:R-:W-:Y:S01]  /*b170*/  FSEL R36, -R9, -0.026868773624300956726, P0 ;  /* 0xbcdc1be709247808 */ /* 0x000fe20000000100 */
[----:B------:R-:W-:Y:S01]  /*b180*/  FFMA R32, R31, R32, R34 ;  /* 0x000000201f207223 */ /* 0x000fe20000000022 */
[----:B------:R-:W-:Y:S01]  /*b190*/  FSEL R35, |R43|, R35, P5 ;  /* 0x000000232b237208 */ /* 0x000fe20002800200 */
[----:B------:R-:W-:Y:S01]  /*b1a0*/  FMUL R30, R30, 0.5 ;  /* 0x3f0000001e1e7820 */ /* 0x000fe20000400000 */
        /* <DEDUP_REMOVED lines=40> */
[C---:B------:R-:W-:Y:S01]  /*b430*/  FMUL R37, R2.reuse, R200 ;  /* 0x000000c802257220 */ /* 0x040fe20000400000 */
        /* <DEDUP_REMOVED lines=8> */
[----:B------:R-:W-:Y:S01]  /*b4c0*/  @P0 LOP3.LUT R31, R38, 0x80000000, R41, 0xb8, !PT ;  /* 0x80000000261f0812 */ /* 0x000fe200078eb829 */
[C---:B------:R-:W-:Y:S01]  /*b4d0*/  FMUL R47, R34.reuse, 0.70710676908493041992 ;  /* 0x3f3504f3222f7820 */ /* 0x040fe20000400000 */
[C---:B------:R-:W-:Y:S01]  /*b4e0*/  FMUL R54, R35.reuse, 0.70710676908493041992 ;  /* 0x3f3504f323367820 */ /* 0x040fe20000400000 */
[----:B------:R-:W-:Y:S01]  /*b4f0*/  FMUL R35, R35, 0.5 ;  /* 0x3f00000023237820 */ /* 0x000fe20000400000 */
[----:B------:R-:W-:Y:S01]  /*b500*/  FMUL R34, R34, 0.5 ;  /* 0x3f00000022227820 */ /* 0x000fe20000400000 */
[----:B------:R-:W-:Y:S01]  /*b510*/  FADD R31, R31, 1 ;  /* 0x3f8000001f1f7421 */ /* 0x000fe20000000000 */
[----:B---3--:R-:W-:Y:S01]  /*b520*/  @P4 FADD R39, -R36, 1 ;  /* 0x3f80000024274421 */ /* 0x008fe20000000100 */
[----:B------:R-:W-:Y:S01]  /*b530*/  FFMA R36, R16, R44, R37 ;  /* 0x0000002c10247223 */ /* 0x000fe20000000025 */
[C---:B------:R-:W-:Y:S01]  /*b540*/  FMUL R37, R54.reuse, R54 ;  /* 0x0000003636257220 */ /* 0x040fe20000400000 */
[----:B------:R-:W-:Y:S01]  /*b550*/  FSETP.GE.AND P0, PT, |R54|, 1.0029599666595458984, PT ;  /* 0x3f8060fe3600780b */ /* 0x000fe20003f06200 */
[----:B------:R-:W-:Y:S01]  /*b560*/  FMUL R28, R28, R31 ;  /* 0x0000001f1c1c7220 */ /* 0x000fe20000400000 */
[----:B------:R-:W-:Y:S01]  /*b570*/  @P4 LOP3.LUT R32, R39, 0x80000000, R48, 0xb8, !PT ;  /* 0x8000000027204812 */ /* 0x000fe200078eb830 */
[C---:B------:R-:W-:Y:S01]  /*b580*/  FMUL R39, R47.reuse, R47 ;  /* 0x0000002f2f277220 */ /* 0x040fe20000400000 */
[----:B------:R-:W-:Y:S01]  /*b590*/  FSETP.GE.AND P4, PT, |R47|, 1.0029599666595458984, PT ;  /* 0x3f8060fe2f00780b */ /* 0x000fe20003f86200 */
[----:B--2---:R-:W-:Y:S01]  /*b5a0*/  @P5 FADD R40, -R40, 1 ;  /* 0x3f80000028285421 */ /* 0x004fe20000000100 */
        /* <DEDUP_REMOVED lines=14> */
[----:B------:R-:W-:Y:S01]  /*b690*/  FSEL R40, R8, 0.0052134888246655464172, P0 ;  /* 0x3baad5ea08287808 */ /* 0x000fe20000000000 */
[----:B------:R-:W-:Y:S01]  /*b6a0*/  FMUL R30, R30, R33 ;  /* 0x000000211e1e7220 */ /* 0x000fe20000400000 */
[C---:B------:R-:W-:Y:S01]  /*b6b0*/  FSETP.GE.AND P5, PT, |R56|.reuse, 1.0029599666595458984, PT ;  /* 0x3f8060fe3800780b */ /* 0x040fe20003fa6200 */
[----:B------:R-:W-:Y:S01]  /*b6c0*/  FFMA R44, R39, R42, R44 ;  /* 0x0000002a272c7223 */ /* 0x000fe2000000002c */
[----:B------:R-:W-:Y:S01]  /*b6d0*/  FSEL R42, -R9, -0.026868773624300956726, P0 ;  /* 0xbcdc1be7092a7808 */ /* 0x000fe20000000100 */
[----:B------:R-:W-:Y:S01]  /*b6e0*/  FFMA R38, R37, R38, R40 ;  /* 0x0000002625267223 */ /* 0x000fe20000000028 */
[----:B------:R-:W-:-:S02]  /*b6f0*/  FSEL R41, |R56|, R41, P5 ;  /* 0x0000002938297208 */ /* 0x000fc40002800200 */
[----:B------:R-:W-:Y:S01]  /*b700*/  FSEL R48, R6, 8.4834944573231041431e-05, P5 ;  /* 0x38b1e96a06307808 */ /* 0x000fe20002800000 */
[----:B------:R-:W-:Y:S01]  /*b710*/  FFMA R38, R37, R38, R42 ;  /* 0x0000002625267223 */ /* 0x000fe2000000002a */
[----:B------:R-:W-:Y:S02]  /*b720*/  FSEL R50, -R7, -0.00082130916416645050049, P5 ;  /* 0xba574d2007327808 */ /* 0x000fe40002800100 */
[----:B------:R-:W-:Y:S02]  /*b730*/  FSEL R46, R8, 0.0052134888246655464172, P4 ;  /* 0x3baad5ea082e7808 */ /* 0x000fe40002000000 */
        /* <DEDUP_REMOVED lines=29> */
[----:B------:R-:W2:Y:S01]  /*b910*/  @P0 MUFU.EX2 R40, R37 ;  /* 0x0000002500280308 */ /* 0x000ea20000000800 */
[----:B------:R-:W-:-:S02]  /*b920*/  HADD2.F32 R48, -RZ, R51.H0_H0 ;  /* 0x20000033ff307230 */ /* 0x000fc40000004100 */
[----:B------:R-:W-:Y:S01]  /*b930*/  FFMA R43, R41, R42, R43 ;  /* 0x0000002a292b7223 */ /* 0x000fe2000000002b */
[----:B------:R-:W-:Y:S01]  /*b940*/  FFMA R38, R38, R39, R39 ;  /* 0x0000002726267223 */ /* 0x000fe20000000027 */
[----:B------:R-:W-:Y:S01]  /*b950*/  F2FP.F16.E4M3.UNPACK_B R41, R0 ;  /* 0x00000000ff29723e */ /* 0x000fe200020006ff */
[C---:B------:R-:W-:Y:S01]  /*b960*/  FMUL R51, R2.reuse, R196 ;  /* 0x000000c402337220 */ /* 0x040fe20000400000 */
[----:B------:R-:W-:Y:S01]  /*b970*/  FFMA R39, R43, R44, R44 ;  /* 0x0000002c2b277223 */ /* 0x000fe2000000002c */
[----:B------:R-:W-:Y:S01]  /*b980*/  F2FP.SATFINITE.E4M3.F32.PACK_AB_MERGE_C R28, R29, R28, RZ ;  /* 0x0000001c1d1c723e */ /* 0x000fe200048070ff */
[----:B------:R-:W3:Y:S01]  /*b990*/  @P4 MUFU.EX2 R42, R38 ;  /* 0x00000026002a4308 */ /* 0x000ee20000000800 */
[--C-:B------:R-:W-:Y:S02]  /*b9a0*/  HADD2.F32 R44, -RZ, R41.reuse.H0_H0 ;  /* 0x20000029ff2c7230 */ /* 0x100fe40000004100 */
[----:B------:R-:W-:Y:S02]  /*b9b0*/  HADD2.F32 R46, -RZ, R41.H1_H1 ;  /* 0x30000029ff2e7230 */ /* 0x000fe40000004100 */
[----:B------:R-:W-:-:S03]  /*b9c0*/  FMUL R41, R2, R198 ;  /* 0x000000c602297220 */ /* 0x000fc60000400000 */
[----:B------:R-:W4:Y:S01]  /*b9d0*/  @P5 MUFU.EX2 R45, R39 ;  /* 0x00000027002d5308 */ /* 0x000f220000000800 */
[----:B--2---:R-:W-:Y:S01]  /*b9e0*/  @P0 FADD R43, -R40, 1 ;  /* 0x3f800000282b0421 */ /* 0x004fe20000000100 */
[----:B------:R-:W-:-:S04]  /*b9f0*/  FFMA R40, R16, R44, R199 ;  /* 0x0000002c10287223 */ /* 0x000fc800000000c7 */
[C---:B------:R-:W-:Y:S01]  /*ba00*/  FMUL R53, R40.reuse, 0.70710676908493041992 ;  /* 0x3f3504f328357820 */ /* 0x040fe20000400000 */
[----:B------:R-:W-:Y:S01]  /*ba10*/  @P0 LOP3.LUT R37, R43, 0x80000000, R54, 0xb8, !PT ;  /* 0x800000002b250812 */ /* 0x000fe200078eb836 */
[----:B------:R-:W-:Y:S01]  /*ba20*/  FMUL R40, R40, 0.5 ;  /* 0x3f00000028287820 */ /* 0x000fe20000400000 */
[----:B---3--:R-:W-:Y:S01]  /*ba30*/  @P4 FADD R44, -R42, 1 ;  /* 0x3f8000002a2c4421 */ /* 0x008fe20000000100 */
[C---:B------:R-:W-:Y:S01]  /*ba40*/  FFMA R42, R16.reuse, R46, R41 ;  /* 0x0000002e102a7223 */ /* 0x040fe20000000029 */
[C---:B------:R-:W-:Y:S01]  /*ba50*/  FMUL R43, R53.reuse, R53 ;  /* 0x00000035352b7220 */ /* 0x040fe20000400000 */
[----:B------:R-:W-:Y:S01]  /*ba60*/  FSETP.GE.AND P0, PT, |R53|, 1.0029599666595458984, PT ;  /* 0x3f8060fe3500780b */ /* 0x000fe20003f06200 */
[----:B------:R-:W-:Y:S01]  /*ba70*/  FFMA R41, R16, R48, R197 ;  /* 0x0000003010297223 */ /* 0x000fe200000000c5 */
[----:B------:R-:W-:Y:S01]  /*ba80*/  FMUL R60, R42, 0.70710676908493041992 ;  /* 0x3f3504f32a3c7820 */ /* 0x000fe20000400000 */
[----:B------:R-:W-:Y:S01]  /*ba90*/  @P4 LOP3.LUT R38, R44, 0x80000000, R47, 0xb8, !PT ;  /* 0x800000002c264812 */ /* 0x000fe200078eb82f */
[----:B------:R-:W-:Y:S01]  /*baa0*/  FMUL R42, R42, 0.5 ;  /* 0x3f0000002a2a7820 */ /* 0x000fe20000400000 */
[----:B----4-:R-:W-:Y:S01]  /*bab0*/  @P5 FADD R45, -R45, 1 ;  /* 0x3f8000002d2d5421 */ /* 0x010fe20000000100 */
[----:B------:R-:W-:Y:S01]  /*bac0*/  FSEL R43, |R53|, R43, P0 ;  /* 0x0000002b352b7208 */ /* 0x000fe20000000200 */
[C---:B------:R-:W-:Y:S01]  /*bad0*/  FMUL R55, R41.reuse, 0.70710676908493041992 ;  /* 0x3f3504f329377820 */ /* 0x040fe20000400000 */
[C---:B------:R-:W-:Y:S01]  /*bae0*/  FSETP.GE.AND P4, PT, |R60|.reuse, 1.0029599666595458984, PT ;  /* 0x3f8060fe3c00780b */ /* 0x040fe20003f86200 */
[----:B------:R-:W-:Y:S01]  /*baf0*/  FMUL R41, R41, 0.5 ;  /* 0x3f00000029297820 */ /* 0x000fe20000400000 */
[----:B------:R-:W-:Y:S01]  /*bb00*/  @P5 LOP3.LUT R39, R45, 0x80000000, R56, 0xb8, !PT ;  /* 0x800000002d275812 */ /* 0x000fe200078eb838 */
[----:B------:R-:W-:Y:S01]  /*bb10*/  FMUL R45, R60, R60 ;  /* 0x0000003c3c2d7220 */ /* 0x000fe20000400000 */
[----:B------:R-:W-:Y:S01]  /*bb20*/  FSEL R44, R6, 8.4834944573231041431e-05, P0 ;  /* 0x38b1e96a062c7808 */ /* 0x000fe20000000000 */
[----:B------:R-:W-:Y:S01]  /*bb30*/  FMUL R47, R55, R55 ;  /* 0x00000037372f7220 */ /* 0x000fe20000400000 */
[----:B------:R-:W-:Y:S01]  /*bb40*/  FSEL R46, -R7, -0.00082130916416645050049, P0 ;  /* 0xba574d20072e7808 */ /* 0x000fe20000000100 */
[----:B------:R-:W-:Y:S01]  /*bb50*/  FADD R39, R39, 1 ;  /* 0x3f80000027277421 */ /* 0x000fe20000000000 */
[----:B------:R-:W-:-:S02]  /*bb60*/  FSEL R45, |R60|, R45, P4 ;  /* 0x0000002d3c2d7208 */ /* 0x000fc40002000200 */
[----:B------:R-:W-:Y:S01]  /*bb70*/  FSEL R48, R6, 8.4834944573231041431e-05, P4 ;  /* 0x38b1e96a06307808 */ /* 0x000fe20002000000 */
[----:B------:R-:W-:Y:S01]  /*bb80*/  FFMA R44, R43, R44, R46 ;  /* 0x0000002c2b2c7223 */ /* 0x000fe2000000002e */
[----:B------:R-:W-:Y:S01]  /*bb90*/  FSEL R50, -R7, -0.00082130916416645050049, P4 ;  /* 0xba574d2007327808 */ /* 0x000fe20002000100 */
[----:B------:R-:W-:Y:S01]  /*bba0*/  FMUL R39, R36, R39 ;  /* 0x0000002724277220 */ /* 0x000fe20000400000 */
[----:B------:R-:W-:Y:S02]  /*bbb0*/  FSEL R46, R8, 0.0052134888246655464172, P0 ;  /* 0x3baad5ea082e7808 */ /* 0x000fe40000000000 */
[----:B------:R-:W-:Y:S01]  /*bbc0*/  FSETP.GE.AND P5, PT, |R55|, 1.0029599666595458984, PT ;  /* 0x3f8060fe3700780b */ /* 0x000fe20003fa6200 */
        /* <DEDUP_REMOVED lines=39> */
[----:B------:R-:W-:Y:S01]  /*be40*/  F2FP.F16.E4M3.UNPACK_B R47, R5 ;  /* 0x00000005ff2f723e */ /* 0x000fe200020006ff */
[----:B------:R-:W-:Y:S02]  /*be50*/  FFMA R44, R44, R45, R45 ;  /* 0x0000002d2c2c7223 */ /* 0x000fe4000000002d */
        /* <DEDUP_REMOVED lines=10> */
[----:B------:R-:W-:Y:S01]  /*bf00*/  FMUL R59, R46, 0.70710676908493041992 ;  /* 0x3f3504f32e3b7820 */ /* 0x000fe20000400000 */
[----:B------:R-:W-:Y:S01]  /*bf10*/  @P0 LOP3.LUT R43, R50, 0x80000000, R53, 0xb8, !PT ;  /* 0x80000000322b0812 */ /* 0x000fe200078eb835 */
[C---:B------:R-:W-:Y:S01]  /*bf20*/  FMUL R57, R47.reuse, 0.70710676908493041992 ;  /* 0x3f3504f32f397820 */ /* 0x040fe20000400000 */
[----:B------:R-:W-:Y:S01]  /*bf30*/  FMUL R47, R47, 0.5 ;  /* 0x3f0000002f2f7820 */ /* 0x000fe20000400000 */
[----:B------:R-:W-:Y:S01]  /*bf40*/  FMUL R50, R59, R59 ;  /* 0x0000003b3b327220 */ /* 0x000fe20000400000 */
[----:B---3--:R-:W-:Y:S01]  /*bf50*/  @P4 FADD R51, -R48, 1 ;  /* 0x3f80000030334421 */ /* 0x008fe20000000100 */
[----:B------:R-:W-:Y:S01]  /*bf60*/  FFMA R48, R16, R56, R49 ;  /* 0x0000003810307223 */ /* 0x000fe20000000031 */
[C---:B------:R-:W-:Y:S01]  /*bf70*/  FMUL R49, R57.reuse, R57 ;  /* 0x0000003939317220 */ /* 0x040fe20000400000 */
[----:B------:R-:W-:Y:S01]  /*bf80*/  FSETP.GE.AND P0, PT, |R57|, 1.0029599666595458984, PT ;  /* 0x3f8060fe3900780b */ /* 0x000fe20003f06200 */
[----:B------:R-:W-:Y:S01]  /*bf90*/  FADD R43, R43, 1 ;  /* 0x3f8000002b2b7421 */ /* 0x000fe20000000000 */
[C---:B------:R-:W-:Y:S01]  /*bfa0*/  FMUL R64, R48.reuse, 0.70710676908493041992 ;  /* 0x3f3504f330407820 */ /* 0x040fe20000400000 */
[----:B------:R-:W-:Y:S01]  /*bfb0*/  @P4 LOP3.LUT R44, R51, 0x80000000, R60, 0xb8, !PT ;  /* 0x80000000332c4812 */ /* 0x000fe200078eb83c */
[----:B------:R-:W-:Y:S01]  /*bfc0*/  FMUL R48, R48, 0.5 ;  /* 0x3f00000030307820 */ /* 0x000fe20000400000 */
[----:B--2---:R-:W-:Y:S01]  /*bfd0*/  @P5 FADD R52, -R52, 1 ;  /* 0x3f80000034345421 */ /* 0x004fe20000000100 */
[C---:B------:R-:W-:Y:S01]  /*bfe0*/  FMUL R51, R64.reuse, R64 ;  /* 0x0000004040337220 */ /* 0x040fe20000400000 */
[----:B------:R-:W-:Y:S01]  /*bff0*/  FSETP.GE.AND P4, PT, |R64|, 1.0029599666595458984, PT ;  /* 0x3f8060fe4000780b */ /* 0x000fe20003f86200 */
[----:B------:R-:W-:Y:S01]  /*c000*/  FADD R23, R44, 1 ;  /* 0x3f8000002c177421 */ /* 0x000fe20000000000 */
[----:B------:R-:W-:Y:S01]  /*c010*/  FSEL R49, |R57|, R49, P0 ;  /* 0x0000003139317208 */ /* 0x000fe20000000200 */
[----:B------:R-:W-:Y:S01]  /*c020*/  FMUL R40, R40, R43 ;  /* 0x0000002b28287220 */ /* 0x000fe20000400000 */
[----:B------:R-:W-:Y:S01]  /*c030*/  @P5 LOP3.LUT R45, R52, 0x80000000, R55, 0xb8, !PT ;  /* 0x80000000342d5812 */ /* 0x000fe200078eb837 */
[----:B------:R-:W-:Y:S01]  /*c040*/  FMUL R31, R42, R23 ;  /* 0x000000172a1f7220 */ /* 0x000fe20000400000 */
[----:B------:R-:W-:Y:S01]  /*c050*/  FSETP.GE.AND P5, PT, |R59|, 1.0029599666595458984, PT ;  /* 0x3f8060fe3b00780b */ /* 0x000fe20003fa6200 */
[----:B------:R-:W-:Y:S01]  /*c060*/  FMUL R23, R46, 0.5 ;  /* 0x3f0000002e177820 */ /* 0x000fe20000400000 */
[----:B------:R-:W-:Y:S01]  /*c070*/  FSEL R52, -R7, -0.00082130916416645050049, P0 ;  /* 0xba574d2007347808 */ /* 0x000fe20000000100 */
[----:B------:R-:W-:Y:S01]  /*c080*/  FADD R22, R45, 1 ;  /* 0x3f8000002d167421 */ /* 0x000fe20000000000 */
[----:B------:R-:W-:-:S02]  /*c090*/  FSEL R53, |R59|, R50, P5 ;  /* 0x000000323b357208 */ /* 0x000fc40002800200 */
[C---:B------:R-:W-:Y:S01]  /*c0a0*/  FSEL R54, R6.reuse, 8.4834944573231041431e-05, P5 ;  /* 0x38b1e96a06367808 */ /* 0x040fe20002800000 */
[----:B------:R-:W-:Y:S01]  /*c0b0*/  FMUL R22, R41, R22 ;  /* 0x0000001629167220 */ /* 0x000fe20000400000 */
[----:B------:R-:W-:Y:S02]  /*c0c0*/  FSEL R56, -R7, -0.00082130916416645050049, P5 ;  /* 0xba574d2007387808 */ /* 0x000fe40002800100 */
[----:B------:R-:W-:Y:S02]  /*c0d0*/  FSEL R50, R6, 8.4834944573231041431e-05, P0 ;  /* 0x38b1e96a06327808 */ /* 0x000fe40000000000 */
[----:B------:R-:W-:Y:S01]  /*c0e0*/  FSEL R51, |R64|, R51, P4 ;  /* 0x0000003340337208 */ /* 0x000fe20002000200 */
[----:B------:R-:W-:Y:S01]  /*c0f0*/  FFMA R60, R53, R54, R56 ;  /* 0x00000036353c7223 */ /* 0x000fe20000000038 */
        /* <DEDUP_REMOVED lines=14> */
[----:B------:R-:W-:Y:S01]  /*c1e0*/  FSEL R54, R10, 0.11284004896879196167, P0 ;  /* 0x3de718af0a367808 */ /* 0x000fe20000000000 */
[----:B------:R-:W-:Y:S01]  /*c1f0*/  FFMA R50, R49, R50, R52 ;  /* 0x0000003231327223 */ /* 0x000fe20000000034 */
[----:B------:R-:W-:Y:S01]  /*c200*/  FSEL R52, R11, -0.37612664699554443359, P5 ;  /* 0xbec093ac0b347808 */ /* 0x000fe20002800000 */
        /* <DEDUP_REMOVED lines=13> */
[----:B------:R-:W-:Y:S01]  /*c2e0*/  FSEL R55, -|R59|, R59, P5 ;  /* 0x0000003b3b377208 */ /* 0x000fe20002800300 */
[----:B------:R-:W-:Y:S01]  /*c2f0*/  FFMA R50, R49, R50, R54 ;  /* 0x0000003231327223 */ /* 0x000fe20000000036 */
[----:B------:R-:W-:Y:S01]  /*c300*/  FSEL R53, R12, 0.12837915122509002686, P4 ;  /* 0x3e0375d30c357808 */ /* 0x000fe20002000000 */
[----:B------:R-:W-:Y:S01]  /*c310*/  FFMA R52, R51, R56, R52 ;  /* 0x0000003833347223 */ /* 0x000fe20000000034 */
[----:B------:R-:W-:Y:S01]  /*c320*/  FSEL R49, -|R57|, R57, P0 ;  /* 0x0000003939317208 */ /* 0x000fe20000000300 */
[----:B------:R-:W-:Y:S01]  /*c330*/  FFMA R60, R60, R55, R55 ;  /* 0x000000373c3c7223 */ /* 0x000fe20000000037 */
[----:B------:R-:W-:Y:S01]  /*c340*/  FSEL R55, -|R64|, R64, P4 ;  /* 0x0000004040377208 */ /* 0x000fe20002000300 */
[----:B------:R-:W-:Y:S01]  /*c350*/  FFMA R52, R51, R52, R53 ;  /* 0x0000003433347223 */ /* 0x000fe20000000035 */
[----:B------:R-:W-:Y:S01]  /*c360*/  F2FP.SATFINITE.E4M3.F32.PACK_AB_MERGE_C R40, R31, R40, RZ ;  /* 0x000000281f28723e */ /* 0x000fe200048070ff */
[----:B------:R-:W-:Y:S01]  /*c370*/  FFMA R49, R50, R49, R49 ;  /* 0x0000003132317223 */ /* 0x000fe20000000031 */
[----:B------:R-:W2:Y:S01]  /*c380*/  @P5 MUFU.EX2 R54, R60 ;  /* 0x0000003c00365308 */ /* 0x000ea20000000800 */
[----:B------:R-:W-:-:S07]  /*c390*/  FFMA R52, R52, R55, R55 ;  /* 0x0000003734347223 */ /* 0x000fce0000000037 */
[----:B------:R-:W3:Y:S08]  /*c3a0*/  @P0 MUFU.EX2 R50, R49 ;  /* 0x0000003100320308 */ /* 0x000ef00000000800 */
[----:B------:R-:W4:Y:S01]  /*c3b0*/  @P4 MUFU.EX2 R51, R52 ;  /* 0x0000003400334308 */ /* 0x000f220000000800 */
[----:B--2---:R-:W-:-:S05]  /*c3c0*/  @P5 FADD R54, -R54, 1 ;  /* 0x3f80000036365421 */ /* 0x004fca0000000100 */
[----:B------:R-:W-:Y:S01]  /*c3d0*/  @P5 LOP3.LUT R60, R54, 0x80000000, R59, 0xb8, !PT ;  /* 0x80000000363c5812 */ /* 0x000fe200078eb83b */
[----:B---3--:R-:W-:-:S04]  /*c3e0*/  @P0 FADD R50, -R50, 1 ;  /* 0x3f80000032320421 */ /* 0x008fc80000000100 */
[----:B------:R-:W-:Y:S01]  /*c3f0*/  FADD R60, R60, 1 ;  /* 0x3f8000003c3c7421 */ /* 0x000fe20000000000 */
[----:B------:R-:W-:Y:S01]  /*c400*/  @P0 LOP3.LUT R49, R50, 0x80000000, R57, 0xb8, !PT ;  /* 0x8000000032310812 */ /* 0x000fe200078eb839 */
[----:B------:R-:W-:Y:S01]  /*c410*/  FMUL R50, R20, R21 ;  /* 0x0000001514327220 */ /* 0x000fe20000400000 */
[----:B------:R-:W-:Y:S01]  /*c420*/  FADD R20, R37, 1 ;  /* 0x3f80000025147421 */ /* 0x000fe20000000000 */
[----:B----4-:R-:W-:Y:S01]  /*c430*/  @P4 FADD R51, -R51, 1 ;  /* 0x3f80000033334421 */ /* 0x010fe20000000100 */
[----:B------:R-:W-:Y:S01]  /*c440*/  FADD R21, R38, 1 ;  /* 0x3f80000026157421 */ /* 0x000fe20000000000 */
[----:B------:R-:W-:Y:S01]  /*c450*/  FMUL R23, R60, R23 ;  /* 0x000000173c177220 */ /* 0x000fe20000400000 */
[----:B------:R-:W-:Y:S01]  /*c460*/  FMUL R35, R35, R20 ;  /* 0x0000001423237220 */ /* 0x000fe20000400000 */
[----:B------:R-:W-:Y:S01]  /*c470*/  FADD R20, R49, 1 ;  /* 0x3f80000031147421 */ /* 0x000fe20000000000 */
[----:B------:R-:W-:Y:S01]  /*c480*/  @P4 LOP3.LUT R52, R51, 0x80000000, R64, 0xb8, !PT ;  /* 0x8000000033344812 */ /* 0x000fe200078eb840 */
[----:B------:R-:W-:Y:S01]  /*c490*/  FMUL R34, R34, R21 ;  /* 0x0000001522227220 */ /* 0x000fe20000400000 */
[----:B------:R-:W-:Y:S01]  /*c4a0*/  F2FP.SATFINITE.E4M3.F32.PACK_AB_MERGE_C R50, R25, R50, RZ ;  /* 0x000000321932723e */ /* 0x000fe200048070ff */
[----:B------:R-:W-:Y:S01]  /*c4b0*/  FMUL R20, R47, R20 ;  /* 0x000000142f147220 */ /* 0x000fe20000400000 */
[----:B------:R-:W-:Y:S01]  /*c4c0*/  F2FP.SATFINITE.E4M3.F32.PACK_AB_MERGE_C R30, R35, R30, RZ ;  /* 0x0000001e231e723e */ /* 0x000fe200048070ff */
[----:B------:R-:W-:Y:S01]  /*c4d0*/  FADD R21, R52, 1 ;  /* 0x3f80000034157421 */ /* 0x000fe20000000000 */
[----:B------:R-:W-:-:S02]  /*c4e0*/  F2FP.SATFINITE.E4M3.F32.PACK_AB_MERGE_C R34, R39, R34, RZ ;  /* 0x000000222722723e */ /* 0x000fc400048070ff */
[----:B------:R-:W-:Y:S01]  /*c4f0*/  F2FP.SATFINITE.E4M3.F32.PACK_AB_MERGE_C R22, R23, R22, RZ ;  /* 0x000000161716723e */ /* 0x000fe200048070ff */
[----:B------:R-:W-:-:S05]  /*c500*/  FMUL R21, R48, R21 ;  /* 0x0000001530157220 */ /* 0x000fca0000400000 */
[----:B------:R-:W-:Y:S01]  /*c510*/  F2FP.SATFINITE.E4M3.F32.PACK_AB_MERGE_C R20, R21, R20, RZ ;  /* 0x000000141514723e */ /* 0x000fe200048070ff */
[----:B------:R-:W-:Y:S06]  /*c520*/  @P1 BRA `(.L_x_77) ;  /* 0x0000000000041947 */ /* 0x000fec0003800000 */
[----:B------:R-:W-:-:S04]  /*c530*/  DEPBAR.LE SB0, 0x1 ;  /* 0x000080400000791a */ /* 0x000fc80000000000 */
.L_x_77:
        /* <DEDUP_REMOVED lines=16> */
[----:B---3--:R-:W3:Y:S02]  /*c640*/  FENCE.VIEW.ASYNC.S ;  /* 0x00000000000073c6 */ /* 0x008ee40000000000 */
[----:B---3--:R-:W-:Y:S06]  /*c650*/  BAR.SYNC.DEFER_BLOCKING 0x1, 0x100 ;  /* 0x0044000000007b1d */ /* 0x008fec0000010000 */
[----:B--2---:R-:W-:Y:S05]  /*c660*/  @P1 BRA `(.L_x_79) ;  /* 0x0000000000201947 */ /* 0x004fea0003800000 */
[----:B------:R-:W-:Y:S02]  /*c670*/  UIADD3 UR8, UP0, UR44, 0x4f0, URZ ;  /* 0x000004f02c087890 */ /* 0x000fe4000ff1e03f */
[----:B------:R-:W-:Y:S02]  /*c680*/  UIADD3 UR5, UR49, 0x20, URZ ;  /* 0x0000002031057890 */ /* 0x000fe4000fffe03f */
[----:B------:R-:W-:Y:S02]  /*c690*/  UIADD3 UR4, UR47, 0x4100, URZ ;  /* 0x000041002f047890 */ /* 0x000fe4000fffe03f */
[----:B------:R-:W-:Y:S01]  /*c6a0*/  UIADD3.X UR9, URZ, UR45, URZ, UP0, !UPT ;  /* 0x0000002d3f097290 */ /* 0x000fe200087fe43f */
[----:B------:R-:W-:Y:S01]  /*c6b0*/  UMOV UR6, UR50 ;  /* 0x0000003200067c82 */ /* 0x000fe20008000000 */
[----:B------:R-:W-:-:S07]  /*c6c0*/  UMOV UR7, UR51 ;  /* 0x0000003300077c82 */ /* 0x000fce0008000000 */
[----:B------:R2:W-:Y:S02]  /*c6d0*/  UTMASTG.3D [UR4], [UR8] ;  /* 0x00000004080073b5 */ /* 0x0005e40008010000 */
[----:B--2---:R0:W-:Y:S02]  /*c6e0*/  UTMACMDFLUSH ;  /* 0x00000000000079b7 */ /* 0x0041e40000000000 */
.L_x_79:
[----:B------:R-:W-:Y:S05]  /*c6f0*/  BSYNC B0 ;  /* 0x0000000000007941 */ /* 0x000fea0003800000 */
.L_x_78:
[----:B------:R-:W-:Y:S04]  /*c700*/  BSSY B0, `(.L_x_80) ;  /* 0x000003c000007945 */ /* 0x000fe80003800000 */
[----:B------:R-:W-:Y:S05]  /*c710*/  @P3 BRA `(.L_x_81) ;  /* 0x0000000000e83947 */ /* 0x000fea0003800000 */
[----:B------:R-:W2:Y:S02]  /*c720*/  LDL R20, [R1+0xcc] ;  /* 0x0000cc0001147983 */ /* 0x000ea40000100800 */
[----:B--2---:R-:W-:-:S13]  /*c730*/  ISETP.NE.AND P4, PT, R20, 0x3, PT ;  /* 0x000000031400780c */ /* 0x004fda0003f85270 */
[----:B------:R-:W-:Y:S05]  /*c740*/  @!P4 BRA `(.L_x_82) ;  /* 0x000000000004c947 */ /* 0x000fea0003800000 */
[----:B------:R-:W-:Y:S01]  /*c750*/  BPT.TRAP 0x1 ;  /* 0x000000040000795c */ /* 0x000fe20000300000 */
.L_x_82:
[----:B------:R-:W2:Y:S04]  /*c760*/  LDL R21, [R1+0xb8] ;  /* 0x0000b80001157983 */ /* 0x000ea80000100800 */
[----:B------:R-:W3:Y:S01]  /*c770*/  LDL R20, [R1+0xb4] ;  /* 0x0000b40001147983 */ /* 0x000ee20000100800 */
[----:B------:R-:W-:Y:S01]  /*c780*/  BSSY B1, `(.L_x_83) ;  /* 0x0000005000017945 */ /* 0x000fe20003800000 */
[----:B--2---:R-:W-:Y:S02]  /*c790*/  SHF.L.U32 R21, R21, 0x1f, RZ ;  /* 0x0000001f15157819 */ /* 0x004fe400000006ff */
[----:B---3--:R-:W-:-:S04]  /*c7a0*/  LEA R20, R20, UR47, 0x3 ;  /* 0x0000002f14147c11 */ /* 0x008fc8000f8e18ff */
[----:B------:R-:W2:Y:S02]  /*c7b0*/  SYNCS.PHASECHK.TRANS64.TRYWAIT P0, [R20+URZ+0x80], R21 ;  /* 0x00008015140075a7 */ /* 0x000ea4000800017f */
[----:B--2---:R-:W-:Y:S05]  /*c7c0*/  @!P0 BRA `(.L_x_84) ;  /* 0x000000e8008c8947 */ /* 0x004fea0003800000 */
.L_x_242:
[----:B------:R-:W-:Y:S05]  /*c7d0*/  BSYNC B1 ;  /* 0x0000000000017941 */ /* 0x000fea0003800000 */
.L_x_83:
[----:B------:R-:W-:Y:S04]  /*c7e0*/  BSSY B1, `(.L_x_85) ;  /* 0x0000012000017945 */ /* 0x000fe80003800000 */
[----:B------:R-:W-:Y:S05]  /*c7f0*/  @P2 BRA `(.L_x_86) ;  /* 0x0000000000402947 */ /* 0x000fea0003800000 */
[----:B------:R-:W3:Y:S02]  /*c800*/  LDL R22, [R1+0xb4] ;  /* 0x0000b40001167983 */ /* 0x000ee40000100800 */
[----:B---3--:R-:W-:-:S04]  /*c810*/  LEA R24, R22, R13, 0xc ;  /* 0x0000000d16187211 */ /* 0x008fc800078e60ff */
[----:B------:R-:W-:Y:S01]  /*c820*/  IADD3 R3, R24, UR47, RZ ;  /* 0x0000002f18037c10 */ /* 0x000fe2000fffe0ff */
[----:B------:R-:W-:Y:S03]  /*c830*/  LDS.U16 R5, [R24+UR47+0x200] ;  /* 0x0002002f18057984 */ /* 0x000fe60008000400 */
[----:B------:R-:W-:Y:S01]  /*c840*/  IADD3 R25, R3, R14, RZ ;  /* 0x0000000e03197210 */ /* 0x000fe20007ffe0ff */
[----:B------:R-:W3:Y:S04]  /*c850*/  LDS.U16 R0, [R24+UR47+0x100] ;  /* 0x0001002f18007984 */ /* 0x000ee80008000400 */
[----:B------:R-:W-:Y:S04]  /*c860*/  LDS.U16 R4, [R24+UR47+0x208] ;  /* 0x0002082f18047984 */ /* 0x000fe80008000400 */
[----:B------:R-:W4:Y:S04]  /*c870*/  LDS.U16 R3, [R24+UR47+0x108] ;  /* 0x0001082f18037984 */ /* 0x000f280008000400 */
[----:B--2---:R-:W-:Y:S04]  /*c880*/  LDS.U16 R20, [R25+0x200] ;  /* 0x0002000019147984 */ /* 0x004fe80000000400 */
[----:B------:R-:W2:Y:S04]  /*c890*/  LDS.U16 R21, [R25+0x100] ;  /* 0x0001000019157984 */ /* 0x000ea80000000400 */
[----:B------:R-:W-:Y:S04]  /*c8a0*/  LDS.U16 R22, [R25+0x208] ;  /* 0x0002080019167984 */ /* 0x000fe80000000400 */
[----:B------:R-:W5:Y:S01]  /*c8b0*/  LDS.U16 R23, [R25+0x108] ;  /* 0x0001080019177984 */ /* 0x000f620000000400 */
[----:B---3--:R-:W-:-:S02]  /*c8c0*/  PRMT R5, R0, 0x5410, R5 ;  /* 0x0000541000057816 */ /* 0x008fc40000000005 */
[----:B----4-:R-:W-:Y:S02]  /*c8d0*/  PRMT R4, R3, 0x5410, R4 ;  /* 0x0000541003047816 */ /* 0x010fe40000000004 */
[----:B--2---:R-:W-:Y:S02]  /*c8e0*/  PRMT R3, R21, 0x5410, R20 ;  /* 0x0000541015037816 */ /* 0x004fe40000000014 */
[----:B-----5:R-:W-:-:S07]  /*c8f0*/  PRMT R0, R23, 0x5410, R22 ;  /* 0x0000541017007816 */ /* 0x020fce0000000016 */
.L_x_86:
[----:B------:R-:W-:Y:S05]  /*c900*/  BSYNC B1 ;  /* 0x0000000000017941 */ /* 0x000fea0003800000 */
.L_x_85:
[----:B------:R-:W-:Y:S01]  /*c910*/  @!PT LDS RZ, [RZ] ;  /* 0x00000000fffff984 */ /* 0x000fe20000000800 */
[----:B------:R-:W-:Y:S01]  /*c920*/  @!PT LDS RZ, [RZ] ;  /* 0x00000000fffff984 */ /* 0x000fe20000000800 */
[----:B------:R-:W-:Y:S01]  /*c930*/  @!PT LDS RZ, [RZ] ;  /* 0x00000000fffff984 */ /* 0x000fe20000000800 */
[----:B------:R-:W-:Y:S01]  /*c940*/  @!PT LDS RZ, [RZ] ;  /* 0x00000000fffff984 */ /* 0x000fe20000000800 */
[----:B------:R3:W-:Y:S06]  /*c950*/  MEMBAR.ALL.CTA ;  /* 0x0000000000007992 */ /* 0x0007ec0000008000 */
[----:B---3--:R-:W3:Y:S01]  /*c960*/  FENCE.VIEW.ASYNC.S ;  /* 0x00000000000073c6 */ /* 0x008ee20000000000 */
[----:B------:R-:W-:Y:S05]  /*c970*/  @!P4 BRA `(.L_x_87) ;  /* 0x000000000004c947 */ /* 0x000fea0003800000 */
[----:B------:R-:W-:Y:S01]  /*c980*/  BPT.TRAP 0x1 ;  /* 0x000000040000795c */ /* 0x000fe20000300000 */
.L_x_87:
[----:B------:R-:W4:Y:S04]  /*c990*/  LDL.LU R22, [R1+0xb4] ;  /* 0x0000b40001167983 */ /* 0x000f280000300800 */
[----:B------:R-:W5:Y:S01]  /*c9a0*/  LDL.LU R23, [R1+0xb8] ;  /* 0x0000b80001177983 */ /* 0x000f620000300800 */
[C---:B--2---:R-:W-:Y:S02]  /*c9b0*/  LEA R20, R18.reuse, UR47, 0x3 ;  /* 0x0000002f12147c11 */ /* 0x044fe4000f8e18ff */
[----:B-1----:R-:W-:Y:S01]  /*c9c0*/  IADD3 R18, R18, 0x1, RZ ;  /* 0x0000000112127810 */ /* 0x002fe20007ffe0ff */
[----:B------:R-:W1:Y:S01]  /*c9d0*/  S2R R21, SR_CgaCtaId ;  /* 0x0000000000157919 */ /* 0x000e620000008800 */
[----:B------:R-:W-:Y:S02]  /*c9e0*/  IADD3 R20, R20, 0xa0, RZ ;  /* 0x000000a014147810 */ /* 0x000fe40007ffe0ff */
[----:B------:R-:W-:-:S04]  /*c9f0*/  ISETP.NE.AND P0, PT, R18, 0x4, PT ;  /* 0x000000041200780c */ /* 0x000fc80003f05270 */
[----:B------:R-:W-:Y:S02]  /*ca00*/  SEL R18, R18, RZ, P0 ;  /* 0x000000ff12127207 */ /* 0x000fe40000000000 */
[----:B-1----:R-:W-:-:S04]  /*ca10*/  PRMT R20, R21, 0x654, R20 ;  /* 0x0000065415147816 */ /* 0x002fc80000000014 */
[----:B---3--:R1:W-:Y:S02]  /*ca20*/  SYNCS.ARRIVE.TRANS64.RED.A1T0 RZ, [R20+URZ], RZ ;  /* 0x000000ff14ff79a7 */ /* 0x0083e4000810043f */
[----:B-1----:R-:W-:-:S04]  /*ca30*/  SEL R20, RZ, 0x1, P0 ;  /* 0x00000001ff147807 */ /* 0x002fc80000000000 */
[----:B------:R-:W-:Y:S02]  /*ca40*/  LOP3.LUT R19, R19, R20, RZ, 0x3c, !PT ;  /* 0x0000001413137212 */ /* 0x000fe400078e3cff */
[----:B----4-:R-:W-:-:S04]  /*ca50*/  IADD3 R21, R22, 0x1, RZ ;  /* 0x0000000116157810 */ /* 0x010fc80007ffe0ff */
[----:B------:R-:W-:-:S04]  /*ca60*/  ISETP.NE.AND P4, PT, R21, 0x4, PT ;  /* 0x000000041500780c */ /* 0x000fc80003f85270 */
[----:B------:R-:W-:Y:S02]  /*ca70*/  SEL R22, RZ, 0x1, P4 ;  /* 0x00000001ff167807 */ /* 0x000fe40002000000 */
[----:B------:R-:W-:Y:S02]  /*ca80*/  SEL R20, R21, RZ, P4 ;  /* 0x000000ff15147207 */ /* 0x000fe40002000000 */
[----:B-----5:R-:W-:-:S03]  /*ca90*/  LOP3.LUT R23, R23, R22, RZ, 0x3c, !PT ;  /* 0x0000001617177212 */ /* 0x020fc600078e3cff */
[----:B------:R2:W-:Y:S04]  /*caa0*/  STL [R1+0xb4], R20 ;  /* 0x0000b41401007387 */ /* 0x0005e80000100800 */
[----:B------:R2:W-:Y:S02]  /*cab0*/  STL [R1+0xb8], R23 ;  /* 0x0000b81701007387 */ /* 0x0005e40000100800 */
.L_x_81:
[----:B------:R-:W-:Y:S05]  /*cac0*/  BSYNC B0 ;  /* 0x0000000000007941 */ /* 0x000fea0003800000 */
.L_x_80:
[----:B------:R-:W3:Y:S04]  /*cad0*/  LDL.LU R32, [R1] ;  /* 0x0000000001207983 */ /* 0x000ee80000300800 */
[----:B------:R-:W4:Y:S04]  /*cae0*/  LDL.LU R31, [R1+0x4] ;  /* 0x00000400011f7983 */ /* 0x000f280000300800 */
[----:B------:R-:W5:Y:S01]  /*caf0*/  LDL.LU R29, [R1+0x8] ;  /* 0x00000800011d7983 */ /* 0x000f620000300800 */
[----:B------:R-:W-:Y:S01]  /*cb00*/  F2FP.F16.E4M3.UNPACK_B R27, R5.H1 ;  /* 0x00000005ff1b723e */ /* 0x000fe200030006ff */
[----:B------:R-:W-:-:S02]  /*cb10*/  FMUL R229, R2, R229 ;  /* 0x000000e502e57220 */ /* 0x000fc40000400000 */
[----:B------:R-:W5:Y:S02]  /*cb20*/  LDL.LU R43, [R1+0xc] ;  /* 0x00000c00012b7983 */ /* 0x000f640000300800 */
[----:B--2---:R-:W-:Y:S02]  /*cb30*/  HADD2.F32 R20, -RZ, R27.H0_H0 ;  /* 0x2000001bff147230 */ /* 0x004fe40000004100 */
[----:B------:R-:W2:Y:S03]  /*cb40*/  LDL.LU R41, [R1+0x10] ;  /* 0x0000100001297983 */ /* 0x000ea60000300800 */
[----:B------:R-:W-:Y:S01]  /*cb50*/  FFMA R20, R16, R20, R229 ;  /* 0x0000001410147223 */ /* 0x000fe200000000e5 */
[----:B------:R-:W2:Y:S03]  /*cb60*/  LDL.LU R33, [R1+0x14] ;  /* 0x0000140001217983 */ /* 0x000ea60000300800 */
[----:B------:R-:W-:Y:S01]  /*cb70*/  FMUL R28, R20, 0.70710676908493041992 ;  /* 0x3f3504f3141c7820 */ /* 0x000fe20000400000 */
[----:B------:R-:W2:Y:S03]  /*cb80*/  LDL.LU R51, [R1+0x18] ;  /* 0x0000180001337983 */ /* 0x000ea60000300800 */
[C---:B------:R-:W-:Y:S01]  /*cb90*/  FMUL R21, R28.reuse, R28 ;  /* 0x0000001c1c157220 */ /* 0x040fe20000400000 */
[----:B------:R-:W2:Y:S01]  /*cba0*/  LDL.LU R50, [R1+0x1c] ;  /* 0x00001c0001327983 */ /* 0x000ea20000300800 */
[----:B------:R-:W-:-:S03]  /*cbb0*/  FSETP.GE.AND P0, PT, |R28|, 1.0029599666595458984, PT ;  /* 0x3f8060fe1c00780b */ /* 0x000fc60003f06200 */
[----:B------:R-:W2:Y:S01]  /*cbc0*/  LDL.LU R49, [R1+0x20] ;  /* 0x0000200001317983 */ /* 0x000ea20000300800 */
[----:B------:R-:W-:Y:S02]  /*cbd0*/  FSEL R21, |R28|, R21, P0 ;  /* 0x000000151c157208 */ /* 0x000fe40000000200 */
[----:B------:R-:W-:Y:S01]  /*cbe0*/  FSEL R22, R6, 8.4834944573231041431e-05, P0 ;  /* 0x38b1e96a06167808 */ /* 0x000fe20000000000 */
[----:B------:R-:W2:Y:S01]  /*cbf0*/  LDL.LU R56, [R1+0x24] ;  /* 0x0000240001387983 */ /* 0x000ea20000300800 */
[----:B------:R-:W-:Y:S02]  /*cc00*/  FSEL R24, -R7, -0.00082130916416645050049, P0 ;  /* 0xba574d2007187808 */ /* 0x000fe40000000100 */
[----:B------:R-:W-:Y:S01]  /*cc10*/  FSEL R23, R8, 0.0052134888246655464172, P0 ;  /* 0x3baad5ea08177808 */ /* 0x000fe20000000000 */
[----:B------:R-:W2:Y:S01]  /*cc20*/  LDL.LU R55, [R1+0x28] ;  /* 0x0000280001377983 */ /* 0x000ea20000300800 */
[----:B------:R-:W-:Y:S01]  /*cc30*/  FSEL R25, -R9, -0.026868773624300956726, P0 ;  /* 0xbcdc1be709197808 */ /* 0x000fe20000000100 */
[C---:B------:R-:W-:Y:S01]  /*cc40*/  FFMA R22, R21.reuse, R22, R24 ;  /* 0x0000001615167223 */ /* 0x040fe20000000018 */
[----:B------:R-:W-:Y:S01]  /*cc50*/  FSEL R24, -|R28|, R28, P0 ;  /* 0x0000001c1c187208 */ /* 0x000fe20000000300 */
[----:B------:R-:W2:Y:S02]  /*cc60*/  LDL.LU R53, [R1+0x2c] ;  /* 0x00002c0001357983 */ /* 0x000ea40000300800 */
[C---:B------:R-:W-:Y:S01]  /*cc70*/  FFMA R22, R21.reuse, R22, R23 ;  /* 0x0000001615167223 */ /* 0x040fe20000000017 */
[----:B------:R-:W-:Y:S01]  /*cc80*/  FSEL R23, R10, 0.11284004896879196167, P0 ;  /* 0x3de718af0a177808 */ /* 0x000fe20000000000 */
[----:B------:R-:W2:Y:S02]  /*cc90*/  LDL.LU R60, [R1+0x30] ;  /* 0x00003000013c7983 */ /* 0x000ea40000300800 */
[----:B------:R-:W-:Y:S01]  /*cca0*/  FFMA R22, R21, R22, R25 ;  /* 0x0000001615167223 */ /* 0x000fe20000000019 */
[----:B------:R-:W-:-:S03]  /*ccb0*/  FSEL R25, R11, -0.37612664699554443359, P0 ;  /* 0xbec093ac0b197808 */ /* 0x000fc60000000000 */
[----:B------:R-:W-:Y:S01]  /*ccc0*/  FFMA R22, R21, R22, R23 ;  /* 0x0000001615167223 */ /* 0x000fe20000000017 */
[----:B------:R-:W-:-:S03]  /*ccd0*/  FSEL R23, R12, 0.12837915122509002686, P0 ;  /* 0x3e0375d30c177808 */ /* 0x000fc60000000000 */
[----:B------:R-:W-:-:S04]  /*cce0*/  FFMA R22, R21, R22, R25 ;  /* 0x0000001615167223 */ /* 0x000fc80000000019 */
[----:B------:R-:W-:Y:S01]  /*ccf0*/  FFMA R21, R21, R22, R23 ;  /* 0x0000001615157223 */ /* 0x000fe20000000017 */
[----:B------:R-:W-:Y:S01]  /*cd00*/  F2FP.F16.E4M3.UNPACK_B R23, R4 ;  /* 0x00000004ff17723e */ /* 0x000fe200020006ff */
[----:B------:R-:W-:Y:S02]  /*cd10*/  HADD2.F32 R22, -RZ, R27.H1_H1 ;  /* 0x3000001bff167230 */ /* 0x000fe40000004100 */
[----:B------:R-:W-:Y:S02]  /*cd20*/  FFMA R21, R21, R24, R24 ;  /* 0x0000001815157223 */ /* 0x000fe40000000018 */
[--C-:B------:R-:W-:Y:S02]  /*cd30*/  HADD2.F32 R24, -RZ, R23.reuse.H0_H0 ;  /* 0x20000017ff187230 */ /* 0x100fe40000004100 */
[----:B------:R-:W1:Y:S01]  /*cd40*/  @P0 MUFU.EX2 R26, R21 ;  /* 0x00000015001a0308 */ /* 0x000e620000000800 */
[----:B------:R-:W-:Y:S02]  /*cd50*/  HADD2.F32 R30, -RZ, R23.H1_H1 ;  /* 0x30000017ff1e7230 */ /* 0x000fe40000004100 */
[----:B-1----:R-:W-:-:S05]  /*cd60*/  @P0 FADD R26, -R26, 1 ;  /* 0x3f8000001a1a0421 */ /* 0x002fca0000000100 */
[----:B------:R-:W-:Y:S02]  /*cd70*/  @P0 LOP3.LUT R21, R26, 0x80000000, R28, 0xb8, !PT ;  /* 0x800000001a150812 */ /* 0x000fe400078eb81c */
[----:B------:R-:W-:Y:S01]  /*cd80*/  F2FP.F16.E4M3.UNPACK_B R47, R3 ;  /* 0x00000003ff2f723e */ /* 0x000fe200020006ff */
[C---:B---3--:R-:W-:Y:S01]  /*cd90*/  FMUL R23, R2.reuse, R32 ;  /* 0x0000002002177220 */ /* 0x048fe20000400000 */
[----:B----4-:R-:W-:-:S03]  /*cda0*/  FMUL R25, R2, R31 ;  /* 0x0000001f02197220 */ /* 0x010fc60000400000 */
[C---:B------:R-:W-:Y:S01]  /*cdb0*/  FFMA R22, R16.reuse, R22, R23 ;  /* 0x0000001610167223 */ /* 0x040fe20000000017 */
[----:B------:R-:W-:-:S03]  /*cdc0*/  FFMA R23, R16, R24, R25 ;  /* 0x0000001810177223 */ /* 0x000fc60000000019 */
[----:B------:R-:W-:Y:S01]  /*cdd0*/  FMUL R37, R22, 0.70710676908493041992 ;  /* 0x3f3504f316257820 */ /* 0x000fe20000400000 */
[----:B-----5:R-:W-:Y:S01]  /*cde0*/  FMUL R27, R2, R29 ;  /* 0x0000001d021b7220 */ /* 0x020fe20000400000 */
[----:B------:R-:W-:Y:S02]  /*cdf0*/  FMUL R39, R23, 0.70710676908493041992 ;  /* 0x3f3504f317277820 */ /* 0x000fe40000400000 */
[C---:B------:R-:W-:Y:S01]  /*ce00*/  FMUL R25, R37.reuse, R37 ;  /* 0x0000002525197220 */ /* 0x040fe20000400000 */
[----:B------:R-:W-:Y:S01]  /*ce10*/  FSETP.GE.AND P0, PT, |R37|, 1.0029599666595458984, PT ;  /* 0x3f8060fe2500780b */ /* 0x000fe20003f06200 */
[----:B------:R-:W-:Y:S01]  /*ce20*/  FFMA R24, R16, R30, R27 ;  /* 0x0000001e10187223 */ /* 0x000fe2000000001b */
[C---:B------:R-:W-:Y:S01]  /*ce30*/  FMUL R27, R39.reuse, R39 ;  /* 0x00000027271b7220 */ /* 0x040fe20000400000 */
[----:B------:R-:W-:Y:S02]  /*ce40*/  FSETP.GE.AND P4, PT, |R39|, 1.0029599666595458984, PT ;  /* 0x3f8060fe2700780b */ /* 0x000fe40003f86200 */
[----:B------:R-:W-:-:S02]  /*ce50*/  FSEL R25, |R37|, R25, P0 ;  /* 0x0000001925197208 */ /* 0x000fc40000000200 */
[----:B------:R-:W-:Y:S02]  /*ce60*/  FSEL R26, R6, 8.4834944573231041431e-05, P0 ;  /* 0x38b1e96a061a7808 */ /* 0x000fe40000000000 */
[----:B------:R-:W-:Y:S01]  /*ce70*/  FSEL R28, -R7, -0.00082130916416645050049, P0 ;  /* 0xba574d20071c7808 */ /* 0x000fe20000000100 */
[----:B------:R-:W-:Y:S01]  /*ce80*/  FMUL R42, R24, 0.70710676908493041992 ;  /* 0x3f3504f3182a7820 */ /* 0x000fe20000400000 */
[----:B------:R-:W-:Y:S02]  /*ce90*/  FSEL R27, |R39|, R27, P4 ;  /* 0x0000001b271b7208 */ /* 0x000fe40002000200 */
[----:B------:R-:W-:Y:S01]  /*cea0*/  FSEL R30, R6, 8.4834944573231041431e-05, P4 ;  /* 0x38b1e96a061e7808 */ /* 0x000fe20002000000 */
[----:B------:R-:W-:Y:S01]  /*ceb0*/  FFMA R26, R25, R26, R28 ;  /* 0x0000001a191a7223 */ /* 0x000fe2000000001c */
[----:B------:R-:W-:Y:S01]  /*cec0*/  FSEL R32, -R7, -0.00082130916416645050049, P4 ;  /* 0xba574d2007207808 */ /* 0x000fe20002000100 */
[----:B------:R-:W-:Y:S01]  /*ced0*/  FMUL R29, R42, R42 ;  /* 0x0000002a2a1d7220 */ /* 0x000fe20000400000 */
[----:B------:R-:W-:-:S02]  /*cee0*/  FSEL R28, R8, 0.0052134888246655464172, P0 ;  /* 0x3baad5ea081c7808 */ /* 0x000fc40000000000 */
[C---:B------:R-:W-:Y:S01]  /*cef0*/  FSETP.GE.AND P5, PT, |R42|.reuse, 1.0029599666595458984, PT ;  /* 0x3f8060fe2a00780b */ /* 0x040fe20003fa6200 */
[----:B------:R-:W-:Y:S01]  /*cf00*/  FFMA R32, R27, R30, R32 ;  /* 0x0000001e1b207223 */ /* 0x000fe20000000020 */
[----:B------:R-:W-:Y:S01]  /*cf10*/  FSEL R30, -R9, -0.026868773624300956726, P0 ;  /* 0xbcdc1be7091e7808 */ /* 0x000fe20000000100 */
[----:B------:R-:W-:Y:S01]  /*cf20*/  FFMA R26, R25, R26, R28 ;  /* 0x0000001a191a7223 */ /* 0x000fe2000000001c */
[----:B------:R-:W-:Y:S02]  /*cf30*/  FSEL R29, |R42|, R29, P5 ;  /* 0x0000001d2a1d7208 */ /* 0x000fe40002800200 */
[----:B------:R-:W-:Y:S02]  /*cf40*/  FSEL R36, R6, 8.4834944573231041431e-05, P5 ;  /* 0x38b1e96a06247808 */ /* 0x000fe40002800000 */
[----:B------:R-:W-:Y:S02]  /*cf50*/  FSEL R38, -R7, -0.00082130916416645050049, P5 ;  /* 0xba574d2007267808 */ /* 0x000fe40002800100 */
        /* <DEDUP_REMOVED lines=22> */
[----:B------:R-:W-:Y:S01]  /*d0c0*/  FSEL R26, R12, 0.12837915122509002686, P4 ;  /* 0x3e0375d30c1a7808 */ /* 0x000fe20002000000 */
[----:B------:R-:W-:Y:S01]  /*d0d0*/  FFMA R25, R25, R30, R30 ;  /* 0x0000001e19197223 */ /* 0x000fe2000000001e */
[----:B------:R-:W-:Y:S01]  /*d0e0*/  FSEL R30, R11, -0.37612664699554443359, P5 ;  /* 0xbec093ac0b1e7808 */ /* 0x000fe20002800000 */
[----:B------:R-:W-:-:S02]  /*d0f0*/  FFMA R36, R29, R38, R36 ;  /* 0x000000261d247223 */ /* 0x000fc40000000024 */
[----:B------:R-:W-:Y:S01]  /*d100*/  FFMA R26, R27, R32, R26 ;  /* 0x000000201b1a7223 */ /* 0x000fe2000000001a */
[----:B------:R-:W-:Y:S01]  /*d110*/  FSEL R27, -|R39|, R39, P4 ;  /* 0x00000027271b7208 */ /* 0x000fe20002000300 */
[----:B------:R-:W1:Y:S01]  /*d120*/  @P0 MUFU.EX2 R28, R25 ;  /* 0x00000019001c0308 */ /* 0x000e620000000800 */
[----:B------:R-:W-:Y:S01]  /*d130*/  FSEL R31, R12, 0.12837915122509002686, P5 ;  /* 0x3e0375d30c1f7808 */ /* 0x000fe20002800000 */
[C---:B------:R-:W-:Y:S01]  /*d140*/  FFMA R30, R29.reuse, R36, R30 ;  /* 0x000000241d1e7223 */ /* 0x040fe2000000001e */
[----:B------:R-:W-:Y:S01]  /*d150*/  FSEL R32, -|R42|, R42, P5 ;  /* 0x0000002a2a207208 */ /* 0x000fe20002800300 */
[----:B------:R-:W-:Y:S02]  /*d160*/  FFMA R26, R26, R27, R27 ;  /* 0x0000001b1a1a7223 */ /* 0x000fe4000000001b */
[----:B------:R-:W-:Y:S01]  /*d170*/  FFMA R31, R29, R30, R31 ;  /* 0x0000001e1d1f7223 */ /* 0x000fe2000000001f */
[----:B------:R-:W-:Y:S01]  /*d180*/  F2FP.F16.E4M3.UNPACK_B R29, R4.H1 ;  /* 0x00000004ff1d723e */ /* 0x000fe200030006ff */
[----:B------:R-:W3:Y:S02]  /*d190*/  @P4 MUFU.EX2 R30, R26 ;  /* 0x0000001a001e4308 */ /* 0x000ee40000000800 */
[----:B------:R-:W-:-:S02]  /*d1a0*/  FFMA R27, R31, R32, R32 ;  /* 0x000000201f1b7223 */ /* 0x000fc40000000020 */
[--C-:B------:R-:W-:Y:S02]  /*d1b0*/  HADD2.F32 R34, -RZ, R29.reuse.H0_H0 ;  /* 0x2000001dff227230 */ /* 0x100fe40000004100 */
[----:B------:R-:W-:Y:S02]  /*d1c0*/  HADD2.F32 R36, -RZ, R29.H1_H1 ;  /* 0x3000001dff247230 */ /* 0x000fe40000004100 */
[----:B------:R-:W-:Y:S01]  /*d1d0*/  FMUL R29, R2, R43 ;  /* 0x0000002b021d7220 */ /* 0x000fe20000400000 */
[----:B------:R-:W4:Y:S01]  /*d1e0*/  @P5 MUFU.EX2 R35, R27 ;  /* 0x0000001b00235308 */ /* 0x000f220000000800 */
[----:B-1----:R-:W-:Y:S01]  /*d1f0*/  @P0 FADD R32, -R28, 1 ;  /* 0x3f8000001c200421 */ /* 0x002fe20000000100 */
[----:B--2---:R-:W-:Y:S01]  /*d200*/  FMUL R31, R2, R41 ;  /* 0x00000029021f7220 */ /* 0x004fe20000400000 */
[C---:B------:R-:W-:Y:S01]  /*d210*/  FFMA R28, R16.reuse, R34, R29 ;  /* 0x00000022101c7223 */ /* 0x040fe2000000001d */
[----:B------:R-:W-:Y:S02]  /*d220*/  HADD2.F32 R38, -RZ, R47.H0_H0 ;  /* 0x2000002fff267230 */ /* 0x000fe40000004100 */
[----:B------:R-:W-:Y:S01]  /*d230*/  FFMA R29, R16, R36, R31 ;  /* 0x00000024101d7223 */ /* 0x000fe2000000001f */
[----:B------:R-:W-:Y:S01]  /*d240*/  FMUL R43, R28, 0.70710676908493041992 ;  /* 0x3f3504f31c2b7820 */ /* 0x000fe20000400000 */
[----:B------:R-:W-:Y:S01]  /*d250*/  FMUL R33, R2, R33 ;  /* 0x0000002102217220 */ /* 0x000fe20000400000 */
[----:B---3--:R-:W-:Y:S01]  /*d260*/  @P4 FADD R34, -R30, 1 ;  /* 0x3f8000001e224421 */ /* 0x008fe20000000100 */
[----:B------:R-:W-:Y:S01]  /*d270*/  @P0 LOP3.LUT R25, R32, 0x80000000, R37, 0xb8, !PT ;  /* 0x8000000020190812 */ /* 0x000fe200078eb825 */
[----:B------:R-:W-:Y:S01]  /*d280*/  FMUL R45, R29, 0.70710676908493041992 ;  /* 0x3f3504f31d2d7820 */ /* 0x000fe20000400000 */
[C---:B------:R-:W-:Y:S01]  /*d290*/  FMUL R31, R43.reuse, R43 ;  /* 0x0000002b2b1f7220 */ /* 0x040fe20000400000 */
[----:B------:R-:W-:Y:S01]  /*d2a0*/  FSETP.GE.AND P0, PT, |R43|, 1.0029599666595458984, PT ;  /* 0x3f8060fe2b00780b */ /* 0x000fe20003f06200 */
[----:B------:R-:W-:Y:S01]  /*d2b0*/  FFMA R30, R16, R38, R33 ;  /* 0x00000026101e7223 */ /* 0x000fe20000000021 */
[----:B------:R-:W-:Y:S01]  /*d2c0*/  @P4 LOP3.LUT R26, R34, 0x80000000, R39, 0xb8, !PT ;  /* 0x80000000221a4812 */ /* 0x000fe200078eb827 */
[----:B------:R-:W-:Y:S01]  /*d2d0*/  FMUL R33, R45, R45 ;  /* 0x0000002d2d217220 */ /* 0x000fe20000400000 */
[----:B----4-:R-:W-:Y:S01]  /*d2e0*/  @P5 FADD R35, -R35, 1 ;  /* 0x3f80000023235421 */ /* 0x010fe20000000100 */
[----:B------:R-:W-:Y:S01]  /*d2f0*/  FSETP.GE.AND P4, PT, |R45|, 1.0029599666595458984, PT ;  /* 0x3f8060fe2d00780b */ /* 0x000fe20003f86200 */
[----:B------:R-:W-:Y:S01]  /*d300*/  FMUL R48, R30, 0.70710676908493041992 ;  /* 0x3f3504f31e307820 */ /* 0x000fe20000400000 */
[----:B------:R-:W-:-:S02]  /*d310*/  FSEL R31, |R43|, R31, P0 ;  /* 0x0000001f2b1f7208 */ /* 0x000fc40000000200 */
[----:B------:R-:W-:Y:S02]  /*d320*/  FSEL R32, R6, 8.4834944573231041431e-05, P0 ;  /* 0x38b1e96a06207808 */ /* 0x000fe40000000000 */
[----:B------:R-:W-:Y:S02]  /*d330*/  FSEL R34, -R7, -0.00082130916416645050049, P0 ;  /* 0xba574d2007227808 */ /* 0x000fe40000000100 */
[----:B------:R-:W-:Y:S01]  /*d340*/  @P5 LOP3.LUT R27, R35, 0x80000000, R42, 0xb8, !PT ;  /* 0x80000000231b5812 */ /* 0x000fe200078eb82a */
[----:B------:R-:W-:Y:S01]  /*d350*/  FMUL R35, R48, R48 ;  /* 0x0000003030237220 */ /* 0x000fe20000400000 */
[----:B------:R-:W-:Y:S01]  /*d360*/  FSEL R33, |R45|, R33, P4 ;  /* 0x000000212d217208 */ /* 0x000fe20002000200 */
[----:B------:R-:W-:Y:S01]  /*d370*/  FFMA R32, R31, R32, R34 ;  /* 0x000000201f207223 */ /* 0x000fe20000000022 */
[----:B------:R-:W-:Y:S02]  /*d380*/  FSEL R36, R6, 8.4834944573231041431e-05, P4 ;  /* 0x38b1e96a06247808 */ /* 0x000fe40002000000 */
[----:B------:R-:W-:-:S02]  /*d390*/  FSEL R38, -R7, -0.00082130916416645050049, P4 ;  /* 0xba574d2007267808 */ /* 0x000fc40002000100 */
[----:B------:R-:W-:Y:S02]  /*d3a0*/  FSETP.GE.AND P5, PT, |R48|, 1.0029599666595458984, PT ;  /* 0x3f8060fe3000780b */ /* 0x000fe40003fa6200 */
[----:B------:R-:W-:Y:S01]  /*d3b0*/  FSEL R34, R8, 0.0052134888246655464172, P0 ;  /* 0x3baad5ea08227808 */ /* 0x000fe20000000000 */
[----:B------:R-:W-:Y:S01]  /*d3c0*/  FFMA R38, R33, R36, R38 ;  /* 0x0000002421267223 */ /* 0x000fe20000000026 */
[----:B------:R-:W-:Y:S02]  /*d3d0*/  FSEL R35, |R48|, R35, P5 ;  /* 0x0000002330237208 */ /* 0x000fe40002800200 */
[----:B------:R-:W-:Y:S01]  /*d3e0*/  FSEL R42, R6, 8.4834944573231041431e-05, P5 ;  /* 0x38b1e96a062a7808 */ /* 0x000fe20002800000 */
[----:B------:R-:W-:Y:S01]  /*d3f0*/  FFMA R32, R31, R32, R34 ;  /* 0x000000201f207223 */ /* 0x000fe20000000022 */
[----:B------:R-:W-:Y:S02]  /*d400*/  FSEL R44, -R7, -0.00082130916416645050049, P5 ;  /* 0xba574d20072c7808 */ /* 0x000fe40002800100 */
[----:B------:R-:W-:-:S02]  /*d410*/  FSEL R40, R8, 0.0052134888246655464172, P4 ;  /* 0x3baad5ea08287808 */ /* 0x000fc40002000000 */
        /* <DEDUP_REMOVED lines=28> */
[C---:B------:R-:W-:Y:S01]  /*d5e0*/  FFMA R36, R35.reuse, R42, R36 ;  /* 0x0000002a23247223 */ /* 0x040fe20000000024 */
[----:B------:R-:W-:Y:S01]  /*d5f0*/  FSEL R37, R12, 0.12837915122509002686, P5 ;  /* 0x3e0375d30c257808 */ /* 0x000fe20002800000 */
[----:B------:R-:W1:Y:S02]  /*d600*/  @P0 MUFU.EX2 R34, R31 ;  /* 0x0000001f00220308 */ /* 0x000e640000000800 */
[----:B------:R-:W-:Y:S01]  /*d610*/  FFMA R32, R32, R33, R33 ;  /* 0x0000002120207223 */ /* 0x000fe20000000021 */
[----:B------:R-:W-:Y:S01]  /*d620*/  FSEL R33, -|R48|, R48, P5 ;  /* 0x0000003030217208 */ /* 0x000fe20002800300 */
[----:B------:R-:W-:Y:S01]  /*d630*/  FFMA R36, R35, R36, R37 ;  /* 0x0000002423247223 */ /* 0x000fe20000000025 */
[----:B------:R-:W-:-:S03]  /*d640*/  F2FP.F16.E4M3.UNPACK_B R35, R3.H1 ;  /* 0x00000003ff23723e */ /* 0x000fc600030006ff */
[----:B------:R-:W2:Y:S01]  /*d650*/  @P4 MUFU.EX2 R40, R32 ;  /* 0x0000002000284308 */ /* 0x000ea20000000800 */
[----:B------:R-:W-:Y:S01]  /*d660*/  FFMA R33, R36, R33, R33 ;  /* 0x0000002124217223 */ /* 0x000fe20000000021 */
[----:B------:R-:W-:Y:S02]  /*d670*/  HADD2.F32 R36, -RZ, R47.H1_H1 ;  /* 0x3000002fff247230 */ /* 0x000fe40000004100 */
[--C-:B------:R-:W-:Y:S02]  /*d680*/  HADD2.F32 R42, -RZ, R35.reuse.H0_H0 ;  /* 0x20000023ff2a7230 */ /* 0x100fe40000004100 */
[----:B------:R-:W-:Y:S02]  /*d690*/  HADD2.F32 R44, -RZ, R35.H1_H1 ;  /* 0x30000023ff2c7230 */ /* 0x000fe40000004100 */
[C---:B------:R-:W-:Y:S01]  /*d6a0*/  FMUL R35, R2.reuse, R51 ;  /* 0x0000003302237220 */ /* 0x040fe20000400000 */
[----:B------:R-:W3:Y:S01]  /*d6b0*/  @P5 MUFU.EX2 R41, R33 ;  /* 0x0000002100295308 */ /* 0x000ee20000000800 */
[----:B------:R-:W-:-:S02]  /*d6c0*/  FMUL R37, R2, R50 ;  /* 0x0000003202257220 */ /* 0x000fc40000400000 */
[----:B------:R-:W-:Y:S01]  /*d6d0*/  FFMA R36, R16, R36, R35 ;  /* 0x0000002410247223 */ /* 0x000fe20000000023 */
[----:B------:R-:W-:Y:S01]  /*d6e0*/  FMUL R39, R2, R49 ;  /* 0x0000003102277220 */ /* 0x000fe20000400000 */
[----:B-1----:R-:W-:Y:S01]  /*d6f0*/  @P0 FADD R38, -R34, 1 ;  /* 0x3f80000022260421 */ /* 0x002fe20000000100 */
[----:B------:R-:W-:Y:S01]  /*d700*/  FFMA R34, R16, R42, R37 ;  /* 0x0000002a10227223 */ /* 0x000fe20000000025 */
[----:B------:R-:W-:Y:S01]  /*d710*/  FMUL R49, R36, 0.70710676908493041992 ;  /* 0x3f3504f324317820 */ /* 0x000fe20000400000 */
[----:B--2---:R-:W-:Y:S02]  /*d720*/  @P4 FADD R40, -R40, 1 ;  /* 0x3f80000028284421 */ /* 0x004fe40000000100 */
[----:B------:R-:W-:Y:S01]  /*d730*/  @P0 LOP3.LUT R31, R38, 0x80000000, R43, 0xb8, !PT ;  /* 0x80000000261f0812 */ /* 0x000fe200078eb82b */
[----:B------:R-:W-:Y:S01]  /*d740*/  FMUL R51, R34, 0.70710676908493041992 ;  /* 0x3f3504f322337820 */ /* 0x000fe20000400000 */
[C---:B------:R-:W-:Y:S01]  /*d750*/  FMUL R37, R49.reuse, R49 ;  /* 0x0000003131257220 */ /* 0x040fe20000400000 */
[----:B------:R-:W-:Y:S01]  /*d760*/  FSETP.GE.AND P0, PT, |R49|, 1.0029599666595458984, PT ;  /* 0x3f8060fe3100780b */ /* 0x000fe20003f06200 */
[----:B------:R-:W-:Y:S01]  /*d770*/  FFMA R35, R16, R44, R39 ;  /* 0x0000002c10237223 */ /* 0x000fe20000000027 */
[----:B------:R-:W-:Y:S01]  /*d780*/  @P4 LOP3.LUT R32, R40, 0x80000000, R45, 0xb8, !PT ;  /* 0x8000000028204812 */ /* 0x000fe200078eb82d */
[----:B------:R-:W-:Y:S01]  /*d790*/  FMUL R39, R51, R51 ;  /* 0x0000003333277220 */ /* 0x000fe20000400000 */
[----:B---3--:R-:W-:Y:S01]  /*d7a0*/  @P5 FADD R41, -R41, 1 ;  /* 0x3f80000029295421 */ /* 0x008fe20000000100 */
        /* <DEDUP_REMOVED lines=52> */
[----:B------:R-:W-:-:S04]  /*daf0*/  FFMA R43, R41, R42, R43 ;  /* 0x0000002a292b7223 */ /* 0x000fc8000000002b */
[----:B------:R-:W2:Y:S01]  /*db00*/  @P4 MUFU.EX2 R42, R38 ;  /* 0x00000026002a4308 */ /* 0x000ea20000000800 */
[----:B------:R-:W-:Y:S01]  /*db10*/  F2FP.F16.E4M3.UNPACK_B R41, R0 ;  /* 0x00000000ff29723e */ /* 0x000fe200020006ff */
[----:B------:R-:W-:-:S04]  /*db20*/  FFMA R39, R43, R44, R44 ;  /* 0x0000002c2b277223 */ /* 0x000fc8000000002c */
[--C-:B------:R-:W-:Y:S02]  /*db30*/  HADD2.F32 R46, -RZ, R41.reuse.H0_H0 ;  /* 0x20000029ff2e7230 */ /* 0x100fe40000004100 */
[----:B------:R-:W3:Y:S01]  /*db40*/  @P5 MUFU.EX2 R47, R39 ;  /* 0x00000027002f5308 */ /* 0x000ee20000000800 */
[----:B------:R-:W-:Y:S02]  /*db50*/  HADD2.F32 R48, -RZ, R41.H1_H1 ;  /* 0x30000029ff307230 */ /* 0x000fe40000004100 */
[----:B------:R-:W-:Y:S01]  /*db60*/  FMUL R41, R2, R56 ;  /* 0x0000003802297220 */ /* 0x000fe20000400000 */
[----:B-1----:R-:W-:Y:S01]  /*db70*/  @P0 FADD R44, -R40, 1 ;  /* 0x3f800000282c0421 */ /* 0x002fe20000000100 */
[----:B------:R-:W-:Y:S01]  /*db80*/  F2FP.F16.E4M3.UNPACK_B R59, R0.H1 ;  /* 0x00000000ff3b723e */ /* 0x000fe200030006ff */
[----:B------:R-:W-:Y:S01]  /*db90*/  FMUL R43, R2, R55 ;  /* 0x00000037022b7220 */ /* 0x000fe20000400000 */
[----:B------:R-:W-:Y:S01]  /*dba0*/  FFMA R40, R16, R46, R41 ;  /* 0x0000002e10287223 */ /* 0x000fe20000000029 */
[----:B------:R-:W-:Y:S01]  /*dbb0*/  FMUL R45, R2, R53 ;  /* 0x00000035022d7220 */ /* 0x000fe20000400000 */
[----:B--2---:R-:W-:Y:S01]  /*dbc0*/  @P4 FADD R46, -R42, 1 ;  /* 0x3f8000002a2e4421 */ /* 0x004fe20000000100 */
[----:B------:R-:W-:Y:S01]  /*dbd0*/  FFMA R42, R16, R48, R43 ;  /* 0x00000030102a7223 */ /* 0x000fe2000000002b */
[----:B------:R-:W-:Y:S01]  /*dbe0*/  FMUL R53, R40, 0.70710676908493041992 ;  /* 0x3f3504f328357820 */ /* 0x000fe20000400000 */
[----:B------:R-:W-:Y:S01]  /*dbf0*/  HADD2.F32 R50, -RZ, R59.H0_H0 ;  /* 0x2000003bff327230 */ /* 0x000fe20000004100 */
[----:B------:R-:W-:Y:S01]  /*dc00*/  @P0 LOP3.LUT R37, R44, 0x80000000, R49, 0xb8, !PT ;  /* 0x800000002c250812 */ /* 0x000fe200078eb831 */
[----:B------:R-:W-:Y:S01]  /*dc10*/  FMUL R55, R42, 0.70710676908493041992 ;  /* 0x3f3504f32a377820 */ /* 0x000fe20000400000 */
[C---:B------:R-:W-:Y:S01]  /*dc20*/  FMUL R43, R53.reuse, R53 ;  /* 0x00000035352b7220 */ /* 0x040fe20000400000 */
[----:B------:R-:W-:Y:S01]  /*dc30*/  FSETP.GE.AND P0, PT, |R53|, 1.0029599666595458984, PT ;  /* 0x3f8060fe3500780b */ /* 0x000fe20003f06200 */
[----:B------:R-:W-:Y:S01]  /*dc40*/  FFMA R41, R16, R50, R45 ;  /* 0x0000003210297223 */ /* 0x000fe2000000002d */
[----:B---3--:R-:W-:Y:S01]  /*dc50*/  @P5 FADD R47, -R47, 1 ;  /* 0x3f8000002f2f5421 */ /* 0x008fe20000000100 */
[----:B------:R-:W-:Y:S01]  /*dc60*/  @P4 LOP3.LUT R38, R46, 0x80000000, R51, 0xb8, !PT ;  /* 0x800000002e264812 */ /* 0x000fe200078eb833 */
[C---:B------:R-:W-:Y:S01]  /*dc70*/  FMUL R45, R55.reuse, R55 ;  /* 0x00000037372d7220 */ /* 0x040fe20000400000 */
[----:B------:R-:W-:Y:S01]  /*dc80*/  FSETP.GE.AND P4, PT, |R55|, 1.0029599666595458984, PT ;  /* 0x3f8060fe3700780b */ /* 0x000fe20003f86200 */
[----:B------:R-:W-:Y:S01]  /*dc90*/  FMUL R57, R41, 0.70710676908493041992 ;  /* 0x3f3504f329397820 */ /* 0x000fe20000400000 */
[----:B------:R-:W-:-:S02]  /*dca0*/  FSEL R43, |R53|, R43, P0 ;  /* 0x0000002b352b7208 */ /* 0x000fc40000000200 */
[C---:B------:R-:W-:Y:S02]  /*dcb0*/  FSEL R44, R6.reuse, 8.4834944573231041431e-05, P0 ;  /* 0x38b1e96a062c7808 */ /* 0x040fe40000000000 */
        /* <DEDUP_REMOVED lines=43> */
[----:B------:R-:W-:Y:S01]  /*df70*/  FFMA R48, R47, R54, R48 ;  /* 0x000000362f307223 */ /* 0x000fe20000000030 */
[----:B------:R-:W-:-:S03]  /*df80*/  FSEL R49, R12, 0.12837915122509002686, P5 ;  /* 0x3e0375d30c317808 */ /* 0x000fc60002800000 */
[----:B------:R-:W-:Y:S01]  /*df90*/  FFMA R45, R44, R45, R45 ;  /* 0x0000002d2c2d7223 */ /* 0x000fe2000000002d */
[----:B------:R-:W-:Y:S01]  /*dfa0*/  FSEL R44, -|R57|, R57, P5 ;  /* 0x00000039392c7208 */ /* 0x000fe20002800300 */
[----:B------:R-:W-:-:S04]  /*dfb0*/  FFMA R49, R47, R48, R49 ;  /* 0x000000302f317223 */ /* 0x000fc80000000031 */
[----:B------:R-:W-:Y:S01]  /*dfc0*/  FFMA R44, R49, R44, R44 ;  /* 0x0000002c312c7223 */ /* 0x000fe2000000002c */
[----:B------:R-:W-:Y:S01]  /*dfd0*/  @P0 MUFU.EX2 R46, R43 ;  /* 0x0000002b002e0308 */ /* 0x000fe20000000800 */
[----:B------:R-:W-:-:S07]  /*dfe0*/  F2FP.F16.E4M3.UNPACK_B R47, R5 ;  /* 0x00000005ff2f723e */ /* 0x000fce00020006ff */
[----:B------:R-:W1:Y:S01]  /*dff0*/  @P5 MUFU.EX2 R50, R44 ;  /* 0x0000002c00325308 */ /* 0x000e620000000800 */
[----:B------:R-:W-:Y:S02]  /*e000*/  HADD2.F32 R59, -RZ, R59.H1_H1 ;  /* 0x3000003bff3b7230 */ /* 0x000fe40000004100 */
[----:B------:R-:W-:-:S05]  /*e010*/  FMUL R51, R2, R60 ;  /* 0x0000003c02337220 */ /* 0x000fca0000400000 */
[----:B------:R-:W2:Y:S01]  /*e020*/  @P4 MUFU.EX2 R48, R45 ;  /* 0x0000002d00304308 */ /* 0x000ea20000000800 */
[--C-:B------:R-:W-:Y:S02]  /*e030*/  HADD2.F32 R54, -RZ, R47.reuse.H0_H0 ;  /* 0x2000002fff367230 */ /* 0x100fe40000004100 */
[----:B------:R-:W-:Y:S02]  /*e040*/  HADD2.F32 R56, -RZ, R47.H1_H1 ;  /* 0x3000002fff387230 */ /* 0x000fe40000004100 */
[----:B------:R-:W-:Y:S01]  /*e050*/  FMUL R47, R2, R17 ;  /* 0x00000011022f7220 */ /* 0x000fe20000400000 */
[----:B------:R-:W-:Y:S01]  /*e060*/  FFMA R17, R16, R59, R51 ;  /* 0x0000003b10117223 */ /* 0x000fe20000000033 */
[----:B------:R-:W-:Y:S02]  /*e070*/  FMUL R49, R2, R228 ;  /* 0x000000e402317220 */ /* 0x000fe40000400000 */
[----:B------:R-:W-:Y:S01]  /*e080*/  FFMA R54, R16, R54, R47 ;  /* 0x0000003610367223 */ /* 0x000fe2000000002f */
[----:B-1----:R-:W-:Y:S01]  /*e090*/  @P5 FADD R50, -R50, 1 ;  /* 0x3f80000032325421 */ /* 0x002fe20000000100 */
[----:B------:R-:W-:Y:S01]  /*e0a0*/  @P0 FADD R46, -R46, 1 ;  /* 0x3f8000002e2e0421 */ /* 0x000fe20000000100 */
[----:B------:R-:W-:Y:S01]  /*e0b0*/  FMUL R60, R17, 0.70710676908493041992 ;  /* 0x3f3504f3113c7820 */ /* 0x000fe20000400000 */
[----:B------:R-:W-:Y:S01]  /*e0c0*/  FFMA R56, R16, R56, R49 ;  /* 0x0000003810387223 */ /* 0x000fe20000000031 */
[----:B------:R-:W-:Y:S01]  /*e0d0*/  FMUL R58, R54, 0.70710676908493041992 ;  /* 0x3f3504f3363a7820 */ /* 0x000fe20000400000 */
[----:B------:R-:W-:Y:S01]  /*e0e0*/  @P5 LOP3.LUT R44, R50, 0x80000000, R57, 0xb8, !PT ;  /* 0x80000000322c5812 */ /* 0x000fe200078eb839 */
[----:B------:R-:W-:Y:S01]  /*e0f0*/  FMUL R47, R60, R60 ;  /* 0x0000003c3c2f7220 */ /* 0x000fe20000400000 */
[----:B------:R-:W-:Y:S01]  /*e100*/  @P0 LOP3.LUT R43, R46, 0x80000000, R53, 0xb8, !PT ;  /* 0x800000002e2b0812 */ /* 0x000fe200078eb835 */
[----:B--2---:R-:W-:Y:S01]  /*e110*/  @P4 FADD R48, -R48, 1 ;  /* 0x3f80000030304421 */ /* 0x004fe20000000100 */
[----:B------:R-:W-:Y:S01]  /*e120*/  FSETP.GE.AND P5, PT, |R60|, 1.0029599666595458984, PT ;  /* 0x3f8060fe3c00780b */ /* 0x000fe20003fa6200 */
[----:B------:R-:W-:Y:S01]  /*e130*/  FMUL R61, R56, 0.70710676908493041992 ;  /* 0x3f3504f3383d7820 */ /* 0x000fe20000400000 */
[C---:B------:R-:W-:Y:S01]  /*e140*/  FMUL R46, R58.reuse, R58 ;  /* 0x0000003a3a2e7220 */ /* 0x040fe20000400000 */
[----:B------:R-:W-:-:S02]  /*e150*/  FSETP.GE.AND P0, PT, |R58|, 1.0029599666595458984, PT ;  /* 0x3f8060fe3a00780b */ /* 0x000fc40003f06200 */
[----:B------:R-:W-:Y:S01]  /*e160*/  @P4 LOP3.LUT R45, R48, 0x80000000, R55, 0xb8, !PT ;  /* 0x80000000302d4812 */ /* 0x000fe200078eb837 */
[----:B------:R-:W-:Y:S01]  /*e170*/  FMUL R48, R61, R61 ;  /* 0x0000003d3d307220 */ /* 0x000fe20000400000 */
[----:B------:R-:W-:Y:S02]  /*e180*/  FSEL R50, |R60|, R47, P5 ;  /* 0x0000002f3c327208 */ /* 0x000fe40002800200 */
[----:B------:R-:W-:Y:S02]  /*e190*/  FSEL R51, R6, 8.4834944573231041431e-05, P5 ;  /* 0x38b1e96a06337808 */ /* 0x000fe40002800000 */
[----:B------:R-:W-:Y:S02]  /*e1a0*/  FSEL R53, -R7, -0.00082130916416645050049, P5 ;  /* 0xba574d2007357808 */ /* 0x000fe40002800100 */
[----:B------:R-:W-:Y:S02]  /*e1b0*/  FSETP.GE.AND P4, PT, |R61|, 1.0029599666595458984, PT ;  /* 0x3f8060fe3d00780b */ /* 0x000fe40003f86200 */
[----:B------:R-:W-:-:S02]  /*e1c0*/  FSEL R46, |R58|, R46, P0 ;  /* 0x0000002e3a2e7208 */ /* 0x000fc40000000200 */
[----:B------:R-:W-:Y:S02]  /*e1d0*/  FSEL R47, R6, 8.4834944573231041431e-05, P0 ;  /* 0x38b1e96a062f7808 */ /* 0x000fe40000000000 */
[----:B------:R-:W-:Y:S01]  /*e1e0*/  FSEL R49, -R7, -0.00082130916416645050049, P0 ;  /* 0xba574d2007317808 */ /* 0x000fe20000000100 */
[----:B------:R-:W-:Y:S01]  /*e1f0*/  FFMA R57, R50, R51, R53 ;  /* 0x0000003332397223 */ /* 0x000fe20000000035 */
[----:B------:R-:W-:Y:S02]  /*e200*/  FSEL R48, |R61|, R48, P4 ;  /* 0x000000303d307208 */ /* 0x000fe40002000200 */
[----:B------:R-:W-:Y:S01]  /*e210*/  FSEL R51, R6, 8.4834944573231041431e-05, P4 ;  /* 0x38b1e96a06337808 */ /* 0x000fe20002000000 */
[----:B------:R-:W-:Y:S01]  /*e220*/  FFMA R47, R46, R47, R49 ;  /* 0x0000002f2e2f7223 */ /* 0x000fe20000000031 */
[----:B------:R-:W-:Y:S02]  /*e230*/  FSEL R53, -R7, -0.00082130916416645050049, P4 ;  /* 0xba574d2007357808 */ /* 0x000fe40002000100 */
[----:B------:R-:W-:-:S02]  /*e240*/  FSEL R59, R8, 0.0052134888246655464172, P5 ;  /* 0x3baad5ea083b7808 */ /* 0x000fc40002800000 */
[----:B------:R-:W-:Y:S01]  /*e250*/  FSEL R49, R8, 0.0052134888246655464172, P0 ;  /* 0x3baad5ea08317808 */ /* 0x000fe20000000000 */
[----:B------:R-:W-:Y:S01]  /*e260*/  FFMA R51, R48, R51, R53 ;  /* 0x0000003330337223 */ /* 0x000fe20000000035 */
[C---:B------:R-:W-:Y:S01]  /*e270*/  FSEL R53, -R9.reuse, -0.026868773624300956726, P5 ;  /* 0xbcdc1be709357808 */ /* 0x040fe20002800100 */
[----:B------:R-:W-:Y:S01]  /*e280*/  FFMA R57, R50, R57, R59 ;  /* 0x0000003932397223 */ /* 0x000fe2000000003b */
[----:B------:R-:W-:Y:S01]  /*e290*/  FSEL R55, R8, 0.0052134888246655464172, P4 ;  /* 0x3baad5ea08377808 */ /* 0x000fe20002000000 */
[----:B------:R-:W-:Y:S01]  /*e2a0*/  FFMA R47, R46, R47, R49 ;  /* 0x0000002f2e2f7223 */ /* 0x000fe20000000031 */
[----:B------:R-:W-:Y:S01]  /*e2b0*/  FSEL R49, -R9, -0.026868773624300956726, P0 ;  /* 0xbcdc1be709317808 */ /* 0x000fe20000000100 */
[----:B------:R-:W-:Y:S01]  /*e2c0*/  FFMA R57, R50, R57, R53 ;  /* 0x0000003932397223 */ /* 0x000fe20000000035 */
[----:B------:R-:W-:Y:S01]  /*e2d0*/  FSEL R59, R10, 0.11284004896879196167, P5 ;  /* 0x3de718af0a3b7808 */ /* 0x000fe20002800000 */
        /* <DEDUP_REMOVED lines=24> */
[----:B------:R-:W-:-:S02]  /*e460*/  FFMA R49, R48, R49, R50 ;  /* 0x0000003130317223 */ /* 0x000fc40000000032 */
[----:B------:R-:W-:Y:S02]  /*e470*/  FFMA R46, R47, R46, R46 ;  /* 0x0000002e2f2e7223 */ /* 0x000fe4000000002e */
[----:B------:R-:W-:Y:S02]  /*e480*/  FFMA R49, R49, R52, R52 ;  /* 0x0000003431317223 */ /* 0x000fe40000000034 */
[----:B------:R-:W1:Y:S08]  /*e490*/  @P0 MUFU.EX2 R47, R46 ;  /* 0x0000002e002f0308 */ /* 0x000e700000000800 */
[----:B------:R-:W2:Y:S08]  /*e4a0*/  @P5 MUFU.EX2 R51, R57 ;  /* 0x0000003900335308 */ /* 0x000eb00000000800 */
[----:B------:R-:W3:Y:S01]  /*e4b0*/  @P4 MUFU.EX2 R48, R49 ;  /* 0x0000003100304308 */ /* 0x000ee20000000800 */
[----:B-1----:R-:W-:Y:S01]  /*e4c0*/  @P0 FADD R47, -R47, 1 ;  /* 0x3f8000002f2f0421 */ /* 0x002fe20000000100 */
[----:B------:R-:W-:Y:S01]  /*e4d0*/  FMUL R20, R20, 0.5 ;  /* 0x3f00000014147820 */ /* 0x000fe20000400000 */
[----:B------:R-:W-:Y:S01]  /*e4e0*/  FADD R21, R21, 1 ;  /* 0x3f80000015157421 */ /* 0x000fe20000000000 */
[----:B------:R-:W-:Y:S01]  /*e4f0*/  FMUL R22, R22, 0.5 ;  /* 0x3f00000016167820 */ /* 0x000fe20000400000 */
[----:B------:R-:W-:Y:S01]  /*e500*/  FMUL R23, R23, 0.5 ;  /* 0x3f00000017177820 */ /* 0x000fe20000400000 */
[----:B------:R-:W-:Y:S01]  /*e510*/  @P0 LOP3.LUT R46, R47, 0x80000000, R58, 0xb8, !PT ;  /* 0x800000002f2e0812 */ /* 0x000fe200078eb83a */
[----:B--2---:R-:W-:Y:S01]  /*e520*/  @P5 FADD R51, -R51, 1 ;  /* 0x3f80000033335421 */ /* 0x004fe20000000100 */
[----:B------:R-:W-:Y:S01]  /*e530*/  FADD R25, R25, 1 ;  /* 0x3f80000019197421 */ /* 0x000fe20000000000 */
[----:B------:R-:W-:Y:S01]  /*e540*/  FADD R26, R26, 1 ;  /* 0x3f8000001a1a7421 */ /* 0x000fe20000000000 */
[----:B------:R-:W-:Y:S01]  /*e550*/  FMUL R47, R20, R21 ;  /* 0x00000015142f7220 */ /* 0x000fe20000400000 */
[----:B---3--:R-:W-:Y:S01]  /*e560*/  @P4 FADD R48, -R48, 1 ;  /* 0x3f80000030304421 */ /* 0x008fe20000000100 */
[----:B------:R-:W-:Y:S01]  /*e570*/  @P5 LOP3.LUT R57, R51, 0x80000000, R60, 0xb8, !PT ;  /* 0x8000000033395812 */ /* 0x000fe200078eb83c */
[----:B------:R-:W-:Y:S01]  /*e580*/  FMUL R35, R35, 0.5 ;  /* 0x3f00000023237820 */ /* 0x000fe20000400000 */
[----:B------:R-:W-:-:S02]  /*e590*/  FADD R20, R39, 1 ;  /* 0x3f80000027147421 */ /* 0x000fc40000000000 */
[----:B------:R-:W-:Y:S01]  /*e5a0*/  @P4 LOP3.LUT R49, R48, 0x80000000, R61, 0xb8, !PT ;  /* 0x8000000030314812 */ /* 0x000fe200078eb83d */
[----:B------:R-:W-:Y:S01]  /*e5b0*/  FMUL R48, R22, R25 ;  /* 0x0000001916307220 */ /* 0x000fe20000400000 */
[----:B------:R-:W-:Y:S01]  /*e5c0*/  FMUL R23, R23, R26 ;  /* 0x0000001a17177220 */ /* 0x000fe20000400000 */
[----:B------:R-:W-:Y:S01]  /*e5d0*/  FMUL R26, R35, R20 ;  /* 0x00000014231a7220 */ /* 0x000fe20000400000 */
[----:B------:R-:W-:Y:S01]  /*e5e0*/  FMUL R22, R17, 0.5 ;  /* 0x3f00000011167820 */ /* 0x000fe20000400000 */
[----:B------:R-:W-:Y:S01]  /*e5f0*/  FMUL R24, R24, 0.5 ;  /* 0x3f00000018187820 */ /* 0x000fe20000400000 */
[----:B------:R-:W-:Y:S01]  /*e600*/  FADD R27, R27, 1 ;  /* 0x3f8000001b1b7421 */ /* 0x000fe20000000000 */
[----:B------:R-:W-:Y:S01]  /*e610*/  FMUL R28, R28, 0.5 ;  /* 0x3f0000001c1c7820 */ /* 0x000fe20000400000 */
[----:B------:R-:W-:Y:S01]  /*e620*/  FMUL R29, R29, 0.5 ;  /* 0x3f0000001d1d7820 */ /* 0x000fe20000400000 */
[----:B------:R-:W-:Y:S01]  /*e630*/  FMUL R30, R30, 0.5 ;  /* 0x3f0000001e1e7820 */ /* 0x000fe20000400000 */
[----:B------:R-:W-:Y:S01]  /*e640*/  FMUL R36, R36, 0.5 ;  /* 0x3f00000024247820 */ /* 0x000fe20000400000 */
[----:B------:R-:W-:Y:S01]  /*e650*/  FADD R31, R31, 1 ;  /* 0x3f8000001f1f7421 */ /* 0x000fe20000000000 */
[----:B------:R-:W-:Y:S01]  /*e660*/  FADD R32, R32, 1 ;  /* 0x3f80000020207421 */ /* 0x000fe20000000000 */
[----:B------:R-:W-:Y:S01]  /*e670*/  FADD R33, R33, 1 ;  /* 0x3f80000021217421 */ /* 0x000fe20000000000 */
[----:B------:R-:W-:Y:S01]  /*e680*/  FADD R37, R37, 1 ;  /* 0x3f80000025257421 */ /* 0x000fe20000000000 */
[----:B------:R-:W-:Y:S01]  /*e690*/  FMUL R34, R34, 0.5 ;  /* 0x3f00000022227820 */ /* 0x000fe20000400000 */
[----:B------:R-:W-:Y:S01]  /*e6a0*/  FMUL R40, R40, 0.5 ;  /* 0x3f00000028287820 */ /* 0x000fe20000400000 */
[----:B------:R-:W-:Y:S01]  /*e6b0*/  FMUL R42, R42, 0.5 ;  /* 0x3f0000002a2a7820 */ /* 0x000fe20000400000 */
        /* <DEDUP_REMOVED lines=9> */
[----:B------:R-:W-:Y:S01]  /*e750*/  FADD R49, R49, 1 ;  /* 0x3f80000031317421 */ /* 0x000fe20000000000 */
[----:B------:R-:W-:Y:S01]  /*e760*/  FMUL R24, R24, R27 ;  /* 0x0000001b18187220 */ /* 0x000fe20000400000 */
        /* <DEDUP_REMOVED lines=11> */
[----:B------:R-:W-:-:S02]  /*e820*/  F2FP.SATFINITE.E4M3.F32.PACK_AB_MERGE_C R48, R48, R47, RZ ;  /* 0x0000002f3030723e */ /* 0x000fc400048070ff */
[----:B------:R-:W-:Y:S02]  /*e830*/  F2FP.SATFINITE.E4M3.F32.PACK_AB_MERGE_C R24, R24, R23, RZ ;  /* 0x000000171818723e */ /* 0x000fe400048070ff */
[----:B------:R-:W-:Y:S02]  /*e840*/  F2FP.SATFINITE.E4M3.F32.PACK_AB_MERGE_C R28, R29, R28, RZ ;  /* 0x0000001c1d1c723e */ /* 0x000fe400048070ff */
[----:B------:R-:W-:Y:S02]  /*e850*/  F2FP.SATFINITE.E4M3.F32.PACK_AB_MERGE_C R30, R37, R30, RZ ;  /* 0x0000001e251e723e */ /* 0x000fe400048070ff */
[----:B------:R-:W-:Y:S02]  /*e860*/  F2FP.SATFINITE.E4M3.F32.PACK_AB_MERGE_C R26, R26, R21, RZ ;  /* 0x000000151a1a723e */ /* 0x000fe400048070ff */
[----:B------:R-:W-:Y:S02]  /*e870*/  F2FP.SATFINITE.E4M3.F32.PACK_AB_MERGE_C R40, R45, R40, RZ ;  /* 0x000000282d28723e */ /* 0x000fe400048070ff */
[----:B------:R-:W-:-:S02]  /*e880*/  F2FP.SATFINITE.E4M3.F32.PACK_AB_MERGE_C R22, R22, R41, RZ ;  /* 0x000000291616723e */ /* 0x000fc400048070ff */
[----:B------:R-:W-:Y:S01]  /*e890*/  F2FP.SATFINITE.E4M3.F32.PACK_AB_MERGE_C R20, R20, R17, RZ ;  /* 0x000000111414723e */ /* 0x000fe200048070ff */
[----:B------:R-:W-:Y:S06]  /*e8a0*/  @P1 BRA `(.L_x_88) ;  /* 0x0000000000041947 */ /* 0x000fec0003800000 */
[----:B------:R-:W-:-:S04]  /*e8b0*/  DEPBAR.LE SB0, 0x1 ;  /* 0x000080400000791a */ /* 0x000fc80000000000 */
.L_x_88:
        /* <DEDUP_REMOVED lines=22> */
[----:B------:R-:W-:Y:S02]  /*ea20*/  UIADD3 UR4, UR47, 0x5100, URZ ;  /* 0x000051002f047890 */ /* 0x000fe4000fffe03f */
[----:B------:R-:W-:Y:S01]  /*ea30*/  UIADD3.X UR9, URZ, UR45, URZ, UP0, !UPT ;  /* 0x0000002d3f097290 */ /* 0x000fe200087fe43f */
[----:B------:R-:W-:-:S08]  /*ea40*/  UMOV UR7, UR51 ;  /* 0x0000003300077c82 */ /* 0x000fd00008000000 */
[----:B------:R1:W-:Y:S02]  /*ea50*/  UTMASTG.3D [UR4], [UR8] ;  /* 0x00000004080073b5 */ /* 0x0003e40008010000 */
[----:B-1----:R0:W-:Y:S02]  /*ea60*/  UTMACMDFLUSH ;  /* 0x00000000000079b7 */ /* 0x0021e40000000000 */
.L_x_90:
[----:B------:R-:W-:Y:S05]  /*ea70*/  BSYNC B0 ;  /* 0x0000000000007941 */ /* 0x000fea0003800000 */
.L_x_89:
[----:B------:R-:W-:Y:S04]  /*ea80*/  BSSY B0, `(.L_x_91) ;  /* 0x000003c000007945 */ /* 0x000fe80003800000 */
[----:B------:R-:W-:Y:S05]  /*ea90*/  @P3 BRA `(.L_x_92) ;  /* 0x0000000000e83947 */ /* 0x000fea0003800000 */
[----:B------:R-:W2:Y:S02]  /*eaa0*/  LDL R17, [R1+0xcc] ;  /* 0x0000cc0001117983 */ /* 0x000ea40000100800 */
[----:B--2---:R-:W-:-:S13]  /*eab0*/  ISETP.NE.AND P4, PT, R17, 0x3, PT ;  /* 0x000000031100780c */ /* 0x004fda0003f85270 */
[----:B------:R-:W-:Y:S05]  /*eac0*/  @!P4 BRA `(.L_x_93) ;  /* 0x000000000004c947 */ /* 0x000fea0003800000 */
[----:B------:R-:W-:Y:S01]  /*ead0*/  BPT.TRAP 0x1 ;  /* 0x000000040000795c */ /* 0x000fe20000300000 */
.L_x_93:
[----:B------:R-:W2:Y:S04]  /*eae0*/  LDL R20, [R1+0xb8] ;  /* 0x0000b80001147983 */ /* 0x000ea80000100800 */
[----:B------:R-:W3:Y:S01]  /*eaf0*/  LDL R17, [R1+0xb4] ;  /* 0x0000b40001117983 */ /* 0x000ee20000100800 */
[----:B------:R-:W-:Y:S01]  /*eb00*/  BSSY B1, `(.L_x_94) ;  /* 0x0000005000017945 */ /* 0x000fe20003800000 */
[----:B--2---:R-:W-:Y:S02]  /*eb10*/  SHF.L.U32 R20, R20, 0x1f, RZ ;  /* 0x0000001f14147819 */ /* 0x004fe400000006ff */
[----:B---3--:R-:W-:-:S04]  /*eb20*/  LEA R17, R17, UR47, 0x3 ;  /* 0x0000002f11117c11 */ /* 0x008fc8000f8e18ff */
[----:B------:R-:W1:Y:S02]  /*eb30*/  SYNCS.PHASECHK.TRANS64.TRYWAIT P0, [R17+URZ+0x80], R20 ;  /* 0x00008014110075a7 */ /* 0x000e64000800017f */
[----:B-1----:R-:W-:Y:S05]  /*eb40*/  @!P0 BRA `(.L_x_95) ;  /* 0x000000c400c08947 */ /* 0x002fea0003800000 */
.L_x_243:
[----:B------:R-:W-:Y:S05]  /*eb50*/  BSYNC B1 ;  /* 0x0000000000017941 */ /* 0x000fea0003800000 */
.L_x_94:
        /* <DEDUP_REMOVED lines=18> */
.L_x_97:
[----:B------:R-:W-:Y:S05]  /*ec80*/  BSYNC B1 ;  /* 0x0000000000017941 */ /* 0x000fea0003800000 */
.L_x_96:
        /* <DEDUP_REMOVED lines=8> */
.L_x_98:
[----:B------:R-:W3:Y:S04]  /*ed10*/  LDL.LU R21, [R1+0xb4] ;  /* 0x0000b40001157983 */ /* 0x000ee80000300800 */
[----:B------:R-:W4:Y:S01]  /*ed20*/  LDL.LU R22, [R1+0xb8] ;  /* 0x0000b80001167983 */ /* 0x000f220000300800 */
[C---:B-1----:R-:W-:Y:S02]  /*ed30*/  LEA R17, R18.reuse, UR47, 0x3 ;  /* 0x0000002f12117c11 */ /* 0x042fe4000f8e18ff */
[----:B------:R-:W-:Y:S01]  /*ed40*/  IADD3 R18, R18, 0x1, RZ ;  /* 0x0000000112127810 */ /* 0x000fe20007ffe0ff */
[----:B------:R-:W1:Y:S01]  /*ed50*/  S2R R20, SR_CgaCtaId ;  /* 0x0000000000147919 */ /* 0x000e620000008800 */
[----:B------:R-:W-:Y:S02]  /*ed60*/  IADD3 R17, R17, 0xa0, RZ ;  /* 0x000000a011117810 */ /* 0x000fe40007ffe0ff */
[----:B------:R-:W-:-:S04]  /*ed70*/  ISETP.NE.AND P0, PT, R18, 0x4, PT ;  /* 0x000000041200780c */ /* 0x000fc80003f05270 */
[----:B------:R-:W-:Y:S02]  /*ed80*/  SEL R18, R18, RZ, P0 ;  /* 0x000000ff12127207 */ /* 0x000fe40000000000 */
[----:B-1----:R-:W-:Y:S02]  /*ed90*/  PRMT R17, R20, 0x654, R17 ;  /* 0x0000065414117816 */ /* 0x002fe40000000011 */
[----:B------:R-:W-:Y:S02]  /*eda0*/  SEL R20, RZ, 0x1, P0 ;  /* 0x00000001ff147807 */ /* 0x000fe40000000000 */
[----:B--2---:R3:W-:Y:S02]  /*edb0*/  SYNCS.ARRIVE.TRANS64.RED.A1T0 RZ, [R17+URZ], RZ ;  /* 0x000000ff11ff79a7 */ /* 0x0047e4000810043f */
[----:B------:R-:W-:Y:S02]  /*edc0*/  LOP3.LUT R19, R19, R20, RZ, 0x3c, !PT ;  /* 0x0000001413137212 */ /* 0x000fe400078e3cff */
[----:B---3--:R-:W-:-:S04]  /*edd0*/  IADD3 R17, R21, 0x1, RZ ;  /* 0x0000000115117810 */ /* 0x008fc80007ffe0ff */
[----:B------:R-:W-:-:S04]  /*ede0*/  ISETP.NE.AND P4, PT, R17, 0x4, PT ;  /* 0x000000041100780c */ /* 0x000fc80003f85270 */
[----:B------:R-:W-:Y:S02]  /*edf0*/  SEL R21, RZ, 0x1, P4 ;  /* 0x00000001ff157807 */ /* 0x000fe40002000000 */
[----:B------:R-:W-:Y:S02]  /*ee00*/  SEL R17, R17, RZ, P4 ;  /* 0x000000ff11117207 */ /* 0x000fe40002000000 */
[----:B----4-:R-:W-:-:S03]  /*ee10*/  LOP3.LUT R22, R22, R21, RZ, 0x3c, !PT ;  /* 0x0000001516167212 */ /* 0x010fc600078e3cff */
[----:B------:R1:W-:Y:S04]  /*ee20*/  STL [R1+0xb4], R17 ;  /* 0x0000b41101007387 */ /* 0x0003e80000100800 */
[----:B------:R1:W-:Y:S02]  /*ee30*/  STL [R1+0xb8], R22 ;  /* 0x0000b81601007387 */ /* 0x0003e40000100800 */
.L_x_92:
[----:B------:R-:W-:Y:S05]  /*ee40*/  BSYNC B0 ;  /* 0x0000000000007941 */ /* 0x000fea0003800000 */
.L_x_91:
[----:B------:R-:W-:Y:S01]  /*ee50*/  F2FP.F16.E4M3.UNPACK_B R26, R5.H1 ;  /* 0x00000005ff1a723e */ /* 0x000fe200030006ff */
[C---:B-1----:R-:W-:Y:S01]  /*ee60*/  FMUL R17, R2.reuse, R193 ;  /* 0x000000c102117220 */ /* 0x042fe20000400000 */
[C---:B------:R-:W-:Y:S01]  /*ee70*/  FMUL R191, R2.reuse, R191 ;  /* 0x000000bf02bf7220 */ /* 0x040fe20000400000 */
[----:B------:R-:W-:Y:S01]  /*ee80*/  F2FP.F16.E4M3.UNPACK_B R42, R3 ;  /* 0x00000003ff2a723e */ /* 0x000fe200020006ff */
[C---:B------:R-:W-:Y:S01]  /*ee90*/  FMUL R187, R2.reuse, R187 ;  /* 0x000000bb02bb7220 */ /* 0x040fe20000400000 */
[--C-:B------:R-:W-:Y:S02]  /*eea0*/  HADD2.F32 R20, -RZ, R26.reuse.H0_H0 ;  /* 0x2000001aff147230 */ /* 0x100fe40000004100 */
[----:B------:R-:W-:Y:S01]  /*eeb0*/  FMUL R183, R2, R183 ;  /* 0x000000b702b77220 */ /* 0x000fe20000400000 */
[----:B------:R-:W-:Y:S01]  /*eec0*/  HADD2.F32 R26, -RZ, R26.H1_H1 ;  /* 0x3000001aff1a7230 */ /* 0x000fe20000004100 */
[----:B------:R-:W-:Y:S01]  /*eed0*/  F2FP.F16.E4M3.UNPACK_B R56, R0.H1 ;  /* 0x00000000ff38723e */ /* 0x000fe200030006ff */
[----:B------:R-:W-:-:S02]  /*eee0*/  HADD2.F32 R38, -RZ, R42.H0_H0 ;  /* 0x2000002aff267230 */ /* 0x000fc40000004100 */
[----:B------:R-:W-:Y:S01]  /*eef0*/  FFMA R17, R16, R20, R17 ;  /* 0x0000001410117223 */ /* 0x000fe20000000011 */
[----:B------:R-:W-:Y:S02]  /*ef00*/  HADD2.F32 R42, -RZ, R42.H1_H1 ;  /* 0x3000002aff2a7230 */ /* 0x000fe40000004100 */
[----:B------:R-:W-:Y:S01]  /*ef10*/  FMUL R195, R2, R195 ;  /* 0x000000c302c37220 */ /* 0x000fe20000400000 */
[----:B------:R-:W-:Y:S02]  /*ef20*/  HADD2.F32 R50, -RZ, R56.H0_H0 ;  /* 0x20000038ff327230 */ /* 0x000fe40000004100 */
        /* <DEDUP_REMOVED lines=17> */
[----:B------:R-:W-:-:S04]  /*f040*/  FFMA R21, R20, R21, R24 ;  /* 0x0000001514157223 */ /* 0x000fc80000000018 */
[----:B------:R-:W-:Y:S01]  /*f050*/  FFMA R20, R20, R21, R22 ;  /* 0x0000001514147223 */ /* 0x000fe20000000016 */
[----:B------:R-:W-:-:S03]  /*f060*/  F2FP.F16.E4M3.UNPACK_B R21, R4 ;  /* 0x00000004ff15723e */ /* 0x000fc600020006ff */
[----:B------:R-:W-:Y:S01]  /*f070*/  FFMA R20, R20, R23, R23 ;  /* 0x0000001714147223 */ /* 0x000fe20000000017 */
[C---:B------:R-:W-:Y:S01]  /*f080*/  FMUL R23, R2.reuse, R190 ;  /* 0x000000be02177220 */ /* 0x040fe20000400000 */
[--C-:B------:R-:W-:Y:S02]  /*f090*/  HADD2.F32 R22, -RZ, R21.reuse.H0_H0 ;  /* 0x20000015ff167230 */ /* 0x100fe40000004100 */
[----:B------:R-:W1:Y:S01]  /*f0a0*/  @P0 MUFU.EX2 R24, R20 ;  /* 0x0000001400180308 */ /* 0x000e620000000800 */
[----:B------:R-:W-:Y:S02]  /*f0b0*/  HADD2.F32 R28, -RZ, R21.H1_H1 ;  /* 0x30000015ff1c7230 */ /* 0x000fe40000004100 */
[----:B------:R-:W-:Y:S01]  /*f0c0*/  FMUL R21, R2, R192 ;  /* 0x000000c002157220 */ /* 0x000fe20000400000 */
[----:B------:R-:W-:-:S03]  /*f0d0*/  FFMA R22, R16, R22, R191 ;  /* 0x0000001610167223 */ /* 0x000fc600000000bf */
[----:B------:R-:W-:Y:S01]  /*f0e0*/  FFMA R21, R16, R26, R21 ;  /* 0x0000001a10157223 */ /* 0x000fe20000000015 */
[----:B------:R-:W-:Y:S01]  /*f0f0*/  FMUL R34, R22, 0.70710676908493041992 ;  /* 0x3f3504f316227820 */ /* 0x000fe20000400000 */
[----:B------:R-:W-:Y:S01]  /*f100*/  FFMA R23, R16, R28, R23 ;  /* 0x0000001c10177223 */ /* 0x000fe20000000017 */
[----:B------:R-:W-:Y:S01]  /*f110*/  FMUL R22, R22, 0.5 ;  /* 0x3f00000016167820 */ /* 0x000fe20000400000 */
[----:B------:R-:W-:Y:S01]  /*f120*/  FMUL R41, R21, 0.70710676908493041992 ;  /* 0x3f3504f315297820 */ /* 0x000fe20000400000 */
[C---:B------:R-:W-:Y:S01]  /*f130*/  FMUL R26, R34.reuse, R34 ;  /* 0x00000022221a7220 */ /* 0x040fe20000400000 */
[C---:B------:R-:W-:Y:S01]  /*f140*/  FSETP.GE.AND P4, PT, |R34|.reuse, 1.0029599666595458984, PT ;  /* 0x3f8060fe2200780b */ /* 0x040fe20003f86200 */
[----:B------:R-:W-:Y:S01]  /*f150*/  FMUL R43, R23, 0.70710676908493041992 ;  /* 0x3f3504f3172b7820 */ /* 0x000fe20000400000 */
[----:B------:R-:W-:Y:S01]  /*f160*/  FMUL R21, R21, 0.5 ;  /* 0x3f00000015157820 */ /* 0x000fe20000400000 */
[----:B------:R-:W-:Y:S01]  /*f170*/  FMUL R23, R23, 0.5 ;  /* 0x3f00000017177820 */ /* 0x000fe20000400000 */
[----:B------:R-:W-:Y:S01]  /*f180*/  FSEL R26, |R34|, R26, P4 ;  /* 0x0000001a221a7208 */ /* 0x000fe20002000200 */
[----:B-1----:R-:W-:Y:S01]  /*f190*/  @P0 FADD R24, -R24, 1 ;  /* 0x3f80000018180421 */ /* 0x002fe20000000100 */
[----:B------:R-:W-:Y:S01]  /*f1a0*/  FSEL R29, R6, 8.4834944573231041431e-05, P4 ;  /* 0x38b1e96a061d7808 */ /* 0x000fe20002000000 */
[----:B------:R-:W-:Y:S01]  /*f1b0*/  FMUL R28, R43, R43 ;  /* 0x0000002b2b1c7220 */ /* 0x000fe20000400000 */
[----:B------:R-:W-:-:S02]  /*f1c0*/  FSEL R31, -R7, -0.00082130916416645050049, P4 ;  /* 0xba574d20071f7808 */ /* 0x000fc40002000100 */
[----:B------:R-:W-:Y:S01]  /*f1d0*/  @P0 LOP3.LUT R20, R24, 0x80000000, R25, 0xb8, !PT ;  /* 0x8000000018140812 */ /* 0x000fe200078eb819 */
[C---:B------:R-:W-:Y:S01]  /*f1e0*/  FMUL R24, R41.reuse, R41 ;  /* 0x0000002929187220 */ /* 0x040fe20000400000 */
[----:B------:R-:W-:Y:S01]  /*f1f0*/  FSETP.GE.AND P0, PT, |R41|, 1.0029599666595458984, PT ;  /* 0x3f8060fe2900780b */ /* 0x000fe20003f06200 */
[----:B------:R-:W-:Y:S01]  /*f200*/  FFMA R31, R26, R29, R31 ;  /* 0x0000001d1a1f7223 */ /* 0x000fe2000000001f */
[----:B------:R-:W-:Y:S01]  /*f210*/  FSETP.GE.AND P5, PT, |R43|, 1.0029599666595458984, PT ;  /* 0x3f8060fe2b00780b */ /* 0x000fe20003fa6200 */
[----:B------:R-:W-:Y:S01]  /*f220*/  FADD R20, R20, 1 ;  /* 0x3f80000014147421 */ /* 0x000fe20000000000 */
[----:B------:R-:W-:Y:S02]  /*f230*/  FSEL R24, |R41|, R24, P0 ;  /* 0x0000001829187208 */ /* 0x000fe40000000200 */
[----:B------:R-:W-:Y:S02]  /*f240*/  FSEL R25, R6, 8.4834944573231041431e-05, P0 ;  /* 0x38b1e96a06197808 */ /* 0x000fe40000000000 */
[----:B------:R-:W-:-:S02]  /*f250*/  FSEL R27, -R7, -0.00082130916416645050049, P0 ;  /* 0xba574d20071b7808 */ /* 0x000fc40000000100 */
[----:B------:R-:W-:Y:S02]  /*f260*/  FSEL R30, |R43|, R28, P5 ;  /* 0x0000001c2b1e7208 */ /* 0x000fe40002800200 */
[----:B------:R-:W-:Y:S01]  /*f270*/  FSEL R35, R6, 8.4834944573231041431e-05, P5 ;  /* 0x38b1e96a06237808 */ /* 0x000fe20002800000 */
[----:B------:R-:W-:Y:S01]  /*f280*/  FFMA R25, R24, R25, R27 ;  /* 0x0000001918197223 */ /* 0x000fe2000000001b */
[C---:B------:R-:W-:Y:S02]  /*f290*/  FSEL R27, R8.reuse, 0.0052134888246655464172, P0 ;  /* 0x3baad5ea081b7808 */ /* 0x040fe40000000000 */
[----:B------:R-:W-:Y:S02]  /*f2a0*/  FSEL R37, -R7, -0.00082130916416645050049, P5 ;  /* 0xba574d2007257808 */ /* 0x000fe40002800100 */
[----:B------:R-:W-:Y:S01]  /*f2b0*/  FSEL R33, R8, 0.0052134888246655464172, P4 ;  /* 0x3baad5ea08217808 */ /* 0x000fe20002000000 */
[----:B------:R-:W-:Y:S01]  /*f2c0*/  FFMA R25, R24, R25, R27 ;  /* 0x0000001918197223 */ /* 0x000fe2000000001b */
        /* <DEDUP_REMOVED lines=26> */
[----:B------:R-:W-:Y:S01]  /*f470*/  FSEL R26, -|R34|, R34, P4 ;  /* 0x00000022221a7208 */ /* 0x000fe20002000300 */
[----:B------:R-:W-:Y:S01]  /*f480*/  FFMA R27, R30, R35, R27 ;  /* 0x000000231e1b7223 */ /* 0x000fe2000000001b */
[----:B------:R-:W-:Y:S01]  /*f490*/  FSEL R32, R12, 0.12837915122509002686, P5 ;  /* 0x3e0375d30c207808 */ /* 0x000fe20002800000 */
[----:B------:R-:W-:Y:S01]  /*f4a0*/  FFMA R24, R24, R29, R29 ;  /* 0x0000001d18187223 */ /* 0x000fe2000000001d */
[----:B------:R-:W-:Y:S01]  /*f4b0*/  FMUL R29, R2, R188 ;  /* 0x000000bc021d7220 */ /* 0x000fe20000400000 */
[----:B------:R-:W-:Y:S01]  /*f4c0*/  FFMA R25, R25, R26, R26 ;  /* 0x0000001a19197223 */ /* 0x000fe2000000001a */
[----:B------:R-:W-:Y:S01]  /*f4d0*/  FSEL R26, -|R43|, R43, P5 ;  /* 0x0000002b2b1a7208 */ /* 0x000fe20002800300 */
[----:B------:R-:W-:Y:S01]  /*f4e0*/  FFMA R27, R30, R27, R32 ;  /* 0x0000001b1e1b7223 */ /* 0x000fe20000000020 */
[----:B------:R-:W1:Y:S03]  /*f4f0*/  @P0 MUFU.EX2 R28, R24 ;  /* 0x00000018001c0308 */ /* 0x000e660000000800 */
[----:B------:R-:W-:Y:S01]  /*f500*/  FFMA R26, R27, R26, R26 ;  /* 0x0000001a1b1a7223 */ /* 0x000fe2000000001a */
[----:B------:R-:W-:-:S04]  /*f510*/  F2FP.F16.E4M3.UNPACK_B R27, R4.H1 ;  /* 0x00000004ff1b723e */ /* 0x000fc800030006ff */
[----:B------:R-:W2:Y:S01]  /*f520*/  @P5 MUFU.EX2 R32, R26 ;  /* 0x0000001a00205308 */ /* 0x000ea20000000800 */
[--C-:B------:R-:W-:Y:S02]  /*f530*/  HADD2.F32 R33, -RZ, R27.reuse.H0_H0 ;  /* 0x2000001bff217230 */ /* 0x100fe40000004100 */
[----:B------:R-:W-:Y:S02]  /*f540*/  HADD2.F32 R36, -RZ, R27.H1_H1 ;  /* 0x3000001bff247230 */ /* 0x000fe40000004100 */
[----:B------:R-:W-:-:S03]  /*f550*/  FMUL R27, R2, R189 ;  /* 0x000000bd021b7220 */ /* 0x000fc60000400000 */
[----:B------:R-:W3:Y:S01]  /*f560*/  @P4 MUFU.EX2 R31, R25 ;  /* 0x00000019001f4308 */ /* 0x000ee20000000800 */
[----:B------:R-:W-:Y:S01]  /*f570*/  FFMA R27, R16, R33, R27 ;  /* 0x00000021101b7223 */ /* 0x000fe2000000001b */
[----:B-1----:R-:W-:Y:S01]  /*f580*/  @P0 FADD R30, -R28, 1 ;  /* 0x3f8000001c1e0421 */ /* 0x002fe20000000100 */
[C---:B------:R-:W-:Y:S01]  /*f590*/  FFMA R28, R16.reuse, R36, R29 ;  /* 0x00000024101c7223 */ /* 0x040fe2000000001d */
[----:B------:R-:W-:Y:S01]  /*f5a0*/  FFMA R29, R16, R38, R187 ;  /* 0x00000026101d7223 */ /* 0x000fe200000000bb */
[C---:B------:R-:W-:Y:S01]  /*f5b0*/  FMUL R47, R27.reuse, 0.70710676908493041992 ;  /* 0x3f3504f31b2f7820 */ /* 0x040fe20000400000 */
[----:B------:R-:W-:Y:S01]  /*f5c0*/  FMUL R27, R27, 0.5 ;  /* 0x3f0000001b1b7820 */ /* 0x000fe20000400000 */
[----:B------:R-:W-:Y:S01]  /*f5d0*/  @P0 LOP3.LUT R24, R30, 0x80000000, R41, 0xb8, !PT ;  /* 0x800000001e180812 */ /* 0x000fe200078eb829 */
[----:B------:R-:W-:Y:S01]  /*f5e0*/  FMUL R49, R28, 0.70710676908493041992 ;  /* 0x3f3504f31c317820 */ /* 0x000fe20000400000 */
[----:B--2---:R-:W-:Y:S01]  /*f5f0*/  @P5 FADD R32, -R32, 1 ;  /* 0x3f80000020205421 */ /* 0x004fe20000000100 */
[C---:B------:R-:W-:Y:S01]  /*f600*/  FMUL R30, R47.reuse, R47 ;  /* 0x0000002f2f1e7220 */ /* 0x040fe20000400000 */
[----:B------:R-:W-:Y:S01]  /*f610*/  FSETP.GE.AND P0, PT, |R47|, 1.0029599666595458984, PT ;  /* 0x3f8060fe2f00780b */ /* 0x000fe20003f06200 */
[----:B------:R-:W-:Y:S01]  /*f620*/  FMUL R40, R29, 0.70710676908493041992 ;  /* 0x3f3504f31d287820 */ /* 0x000fe20000400000 */
[----:B------:R-:W-:Y:S01]  /*f630*/  FADD R24, R24, 1 ;  /* 0x3f80000018187421 */ /* 0x000fe20000000000 */
[----:B------:R-:W-:Y:S01]  /*f640*/  @P5 LOP3.LUT R26, R32, 0x80000000, R43, 0xb8, !PT ;  /* 0x80000000201a5812 */ /* 0x000fe200078eb82b */
[----:B------:R-:W-:Y:S01]  /*f650*/  FMUL R32, R49, R49 ;  /* 0x0000003131207220 */ /* 0x000fe20000400000 */
[----:B------:R-:W-:Y:S01]  /*f660*/  FSEL R30, |R47|, R30, P0 ;  /* 0x0000001e2f1e7208 */ /* 0x000fe20000000200 */
[----:B---3--:R-:W-:Y:S01]  /*f670*/  @P4 FADD R31, -R31, 1 ;  /* 0x3f8000001f1f4421 */ /* 0x008fe20000000100 */
[----:B------:R-:W-:Y:S01]  /*f680*/  FSEL R33, -R7, -0.00082130916416645050049, P0 ;  /* 0xba574d2007217808 */ /* 0x000fe20000000100 */
[----:B------:R-:W-:Y:S01]  /*f690*/  FMUL R24, R21, R24 ;  /* 0x0000001815187220 */ /* 0x000fe20000400000 */
[----:B------:R-:W-:Y:S01]  /*f6a0*/  FSETP.GE.AND P5, PT, |R40|, 1.0029599666595458984, PT ;  /* 0x3f8060fe2800780b */ /* 0x000fe20003fa6200 */
[----:B------:R-:W-:Y:S01]  /*f6b0*/  FADD R26, R26, 1 ;  /* 0x3f8000001a1a7421 */ /* 0x000fe20000000000 */
[----:B------:R-:W-:Y:S01]  /*f6c0*/  @P4 LOP3.LUT R25, R31, 0x80000000, R34, 0xb8, !PT ;  /* 0x800000001f194812 */ /* 0x000fe200078eb822 */
[----:B------:R-:W-:Y:S01]  /*f6d0*/  FMUL R34, R40, R40 ;  /* 0x0000002828227220 */ /* 0x000fe20000400000 */
[----:B------:R-:W-:Y:S01]  /*f6e0*/  FSETP.GE.AND P4, PT, |R49|, 1.0029599666595458984, PT ;  /* 0x3f8060fe3100780b */ /* 0x000fe20003f86200 */
[----:B------:R-:W-:Y:S01]  /*f6f0*/  FMUL R28, R28, 0.5 ;  /* 0x3f0000001c1c7820 */ /* 0x000fe20000400000 */
[C---:B------:R-:W-:Y:S01]  /*f700*/  FSEL R31, R6.reuse, 8.4834944573231041431e-05, P0 ;  /* 0x38b1e96a061f7808 */ /* 0x040fe20000000000 */
[----:B------:R-:W-:Y:S01]  /*f710*/  FADD R25, R25, 1 ;  /* 0x3f80000019197421 */ /* 0x000fe20000000000 */
[----:B------:R-:W-:Y:S01]  /*f720*/  FSEL R32, |R49|, R32, P4 ;  /* 0x0000002031207208 */ /* 0x000fe20002000200 */
[----:B------:R-:W-:Y:S01]  /*f730*/  FMUL R29, R29, 0.5 ;  /* 0x3f0000001d1d7820 */ /* 0x000fe20000400000 */
[----:B------:R-:W-:Y:S01]  /*f740*/  FSEL R35, R6, 8.4834944573231041431e-05, P4 ;  /* 0x38b1e96a06237808 */ /* 0x000fe20002000000 */
[----:B------:R-:W-:Y:S01]  /*f750*/  FFMA R31, R30, R31, R33 ;  /* 0x0000001f1e1f7223 */ /* 0x000fe20000000021 */
[----:B------:R-:W-:Y:S01]  /*f760*/  FSEL R37, -R7, -0.00082130916416645050049, P4 ;  /* 0xba574d2007257808 */ /* 0x000fe20002000100 */
[----:B------:R-:W-:Y:S01]  /*f770*/  FMUL R25, R22, R25 ;  /* 0x0000001916197220 */ /* 0x000fe20000400000 */
[----:B------:R-:W-:Y:S01]  /*f780*/  FSEL R33, R8, 0.0052134888246655464172, P0 ;  /* 0x3baad5ea08217808 */ /* 0x000fe20000000000 */
[----:B------:R-:W-:Y:S01]  /*f790*/  FMUL R26, R23, R26 ;  /* 0x0000001a171a7220 */ /* 0x000fe20000400000 */
[----:B------:R-:W-:Y:S01]  /*f7a0*/  FSEL R36, |R40|, R34, P5 ;  /* 0x0000002228247208 */ /* 0x000fe20002800200 */
[----:B------:R-:W-:Y:S01]  /*f7b0*/  FFMA R37, R32, R35, R37 ;  /* 0x0000002320257223 */ /* 0x000fe20000000025 */
[----:B------:R-:W-:Y:S01]  /*f7c0*/  FSEL R41, R6, 8.4834944573231041431e-05, P5 ;  /* 0x38b1e96a06297808 */ /* 0x000fe20002800000 */
[----:B------:R-:W-:Y:S01]  /*f7d0*/  FFMA R31, R30, R31, R33 ;  /* 0x0000001f1e1f7223 */ /* 0x000fe20000000021 */
[----:B------:R-:W-:-:S02]  /*f7e0*/  FSEL R43, -R7, -0.00082130916416645050049, P5 ;  /* 0xba574d20072b7808 */ /* 0x000fc40002800100 */
        /* <DEDUP_REMOVED lines=35> */
[----:B------:R-:W1:Y:S01]  /*fa20*/  @P0 MUFU.EX2 R34, R30 ;  /* 0x0000001e00220308 */ /* 0x000e620000000800 */
[----:B------:R-:W-:Y:S01]  /*fa30*/  FFMA R35, R16, R42, R35 ;  /* 0x0000002a10237223 */ /* 0x000fe20000000023 */
[----:B------:R-:W-:Y:S01]  /*fa40*/  FMUL R37, R2, R184 ;  /* 0x000000b802257220 */ /* 0x000fe20000400000 */
[----:B------:R-:W-:Y:S01]  /*fa50*/  FFMA R32, R33, R32, R32 ;  /* 0x0000002021207223 */ /* 0x000fe20000000020 */
[----:B------:R-:W-:Y:S01]  /*fa60*/  F2FP.F16.E4M3.UNPACK_B R33, R3.H1 ;  /* 0x00000003ff21723e */ /* 0x000fe200030006ff */
[C---:B------:R-:W-:Y:S01]  /*fa70*/  FMUL R53, R35.reuse, 0.70710676908493041992 ;  /* 0x3f3504f323357820 */ /* 0x040fe20000400000 */
[----:B------:R-:W-:Y:S01]  /*fa80*/  FMUL R35, R35, 0.5 ;  /* 0x3f00000023237820 */ /* 0x000fe20000400000 */
[----:B------:R-:W-:Y:S01]  /*fa90*/  F2FP.SATFINITE.E4M3.F32.PACK_AB_MERGE_C R26, R26, R25, RZ ;  /* 0x000000191a1a723e */ /* 0x000fe200048070ff */
[----:B------:R-:W2:Y:S01]  /*faa0*/  @P4 MUFU.EX2 R38, R31 ;  /* 0x0000001f00264308 */ /* 0x000ea20000000800 */
[----:B------:R-:W-:-:S02]  /*fab0*/  HADD2.F32 R44, -RZ, R33.H0_H0 ;  /* 0x20000021ff2c7230 */ /* 0x000fc40000004100 */
[----:B------:R-:W-:Y:S02]  /*fac0*/  HADD2.F32 R46, -RZ, R33.H1_H1 ;  /* 0x30000021ff2e7230 */ /* 0x000fe40000004100 */
[----:B------:R-:W-:-:S03]  /*fad0*/  FMUL R33, R2, R185 ;  /* 0x000000b902217220 */ /* 0x000fc60000400000 */
[----:B------:R-:W3:Y:S01]  /*fae0*/  @P5 MUFU.EX2 R39, R32 ;  /* 0x0000002000275308 */ /* 0x000ee20000000800 */
[----:B-1----:R-:W-:Y:S01]  /*faf0*/  @P0 FADD R36, -R34, 1 ;  /* 0x3f80000022240421 */ /* 0x002fe20000000100 */
[C---:B------:R-:W-:Y:S01]  /*fb00*/  FFMA R33, R16.reuse, R44, R33 ;  /* 0x0000002c10217223 */ /* 0x040fe20000000021 */
[----:B------:R-:W-:-:S03]  /*fb10*/  FFMA R34, R16, R46, R37 ;  /* 0x0000002e10227223 */ /* 0x000fc60000000025 */
[----:B------:R-:W-:Y:S01]  /*fb20*/  @P0 LOP3.LUT R30, R36, 0x80000000, R47, 0xb8, !PT ;  /* 0x80000000241e0812 */ /* 0x000fe200078eb82f */
[----:B------:R-:W-:Y:S01]  /*fb30*/  FMUL R46, R33, 0.70710676908493041992 ;  /* 0x3f3504f3212e7820 */ /* 0x000fe20000400000 */
[C---:B------:R-:W-:Y:S01]  /*fb40*/  FMUL R36, R53.reuse, R53 ;  /* 0x0000003535247220 */ /* 0x040fe20000400000 */
[----:B--2---:R-:W-:Y:S01]  /*fb50*/  @P4 FADD R38, -R38, 1 ;  /* 0x3f80000026264421 */ /* 0x004fe20000000100 */
[----:B------:R-:W-:Y:S01]  /*fb60*/  FSETP.GE.AND P0, PT, |R53|, 1.0029599666595458984, PT ;  /* 0x3f8060fe3500780b */ /* 0x000fe20003f06200 */
[C---:B------:R-:W-:Y:S01]  /*fb70*/  FMUL R55, R34.reuse, 0.70710676908493041992 ;  /* 0x3f3504f322377820 */ /* 0x040fe20000400000 */
[----:B------:R-:W-:Y:S01]  /*fb80*/  FMUL R33, R33, 0.5 ;  /* 0x3f00000021217820 */ /* 0x000fe20000400000 */
        /* <DEDUP_REMOVED lines=8> */
[----:B------:R-:W-:Y:S01]  /*fc10*/  FADD R31, R31, 1 ;  /* 0x3f8000001f1f7421 */ /* 0x000fe20000000000 */
[----:B------:R-:W-:Y:S01]  /*fc20*/  @P5 LOP3.LUT R32, R39, 0x80000000, R40, 0xb8, !PT ;  /* 0x8000000027205812 */ /* 0x000fe200078eb828 */
[----:B------:R-:W-:Y:S01]  /*fc30*/  FMUL R40, R55, R55 ;  /* 0x0000003737287220 */ /* 0x000fe20000400000 */
[----:B------:R-:W-:Y:S01]  /*fc40*/  FSEL R39, -R7, -0.00082130916416645050049, P0 ;  /* 0xba574d2007277808 */ /* 0x000fe20000000100 */
[----:B------:R-:W-:Y:S01]  /*fc50*/  FMUL R27, R27, R30 ;  /* 0x0000001e1b1b7220 */ /* 0x000fe20000400000 */
        /* <DEDUP_REMOVED lines=50> */
[----:B------:R-:W-:-:S02]  /*ff80*/  F2FP.SATFINITE.E4M3.F32.PACK_AB_MERGE_C R28, R28, R27, RZ ;  /* 0x0000001b1c1c723e */ /* 0x000fc400048070ff */
[----:B------:R-:W-:Y:S01]  /*ff90*/  FFMA R38, R39, R38, R38 ;  /* 0x0000002627267223 */ /* 0x000fe20000000026 */
[----:B------:R-:W-:-:S04]  /*ffa0*/  F2FP.F16.E4M3.UNPACK_B R39, R0 ;  /* 0x00000000ff27723e */ /* 0x000fc800020006ff */
[----:B------:R-:W2:Y:S01]  /*ffb0*/  @P5 MUFU.EX2 R44, R38 ;  /* 0x00000026002c5308 */ /* 0x000ea20000000800 */
[--C-:B------:R-:W-:Y:S02]  /*ffc0*/  HADD2.F32 R45, -RZ, R39.reuse.H0_H0 ;  /* 0x20000027ff2d7230 */ /* 0x100fe40000004100 */
[----:B------:R-:W-:Y:S02]  /*ffd0*/  HADD2.F32 R48, -RZ, R39.H1_H1 ;  /* 0x30000027ff307230 */ /* 0x000fe40000004100 */
[----:B------:R-:W-:-:S03]  /*ffe0*/  FMUL R39, R2, R181 ;  /* 0x000000b502277220 */ /* 0x000fc60000400000 */
[----:B------:R-:W3:Y:S01]  /*fff0*/  @P4 MUFU.EX2 R43, R37 ;  /* 0x00000025002b4308 */ /* 0x000ee20000000800 */
[----:B-1----:R-:W-:Y:S01]  /*10000*/  @P0 FADD R42, -R40, 1 ;  /* 0x3f800000282a0421 */ /* 0x002fe20000000100 */
[C---:B------:R-:W-:Y:S01]  /*10010*/  FFMA R40, R16.reuse, R45, R183 ;  /* 0x0000002d10287223 */ /* 0x040fe200000000b7 */
[C---:B------:R-:W-:Y:S01]  /*10020*/  FFMA R41, R16.reuse, R48, R41 ;  /* 0x0000003010297223 */ /* 0x040fe20000000029 */
[----:B------:R-:W-:Y:S02]  /*10030*/  FFMA R39, R16, R50, R39 ;  /* 0x0000003210277223 */ /* 0x000fe40000000027 */
[----:B------:R-:W-:Y:S01]  /*10040*/  FMUL R59, R40, 0.70710676908493041992 ;  /* 0x3f3504f3283b7820 */ /* 0x000fe20000400000 */
        /* <DEDUP_REMOVED lines=12> */
[C---:B------:R-:W-:Y:S01]  /*10110*/  FMUL R48, R63.reuse, R63 ;  /* 0x0000003f3f307220 */ /* 0x040fe20000400000 */
[----:B------:R-:W-:Y:S01]  /*10120*/  FSETP.GE.AND P5, PT, |R63|, 1.0029599666595458984, PT ;  /* 0x3f8060fe3f00780b */ /* 0x000fe20003fa6200 */
[----:B------:R-:W-:Y:S01]  /*10130*/  FMUL R40, R40, 0.5 ;  /* 0x3f00000028287820 */ /* 0x000fe20000400000 */
[----:B------:R-:W-:Y:S01]  /*10140*/  @P4 LOP3.LUT R37, R43, 0x80000000, R46, 0xb8, !PT ;  /* 0x800000002b254812 */ /* 0x000fe200078eb82e */
[----:B------:R-:W-:Y:S01]  /*10150*/  FMUL R41, R41, 0.5 ;  /* 0x3f00000029297820 */ /* 0x000fe20000400000 */
[----:B------:R-:W-:Y:S01]  /*10160*/  FSETP.GE.AND P4, PT, |R61|, 1.0029599666595458984, PT ;  /* 0x3f8060fe3d00780b */ /* 0x000fe20003f86200 */
[----:B------:R-:W-:Y:S01]  /*10170*/  FMUL R39, R39, 0.5 ;  /* 0x3f00000027277820 */ /* 0x000fe20000400000 */
[----:B------:R-:W-:Y:S01]  /*10180*/  FSEL R43, R6, 8.4834944573231041431e-05, P0 ;  /* 0x38b1e96a062b7808 */ /* 0x000fe20000000000 */
[----:B------:R-:W-:Y:S01]  /*10190*/  FMUL R36, R35, R36 ;  /* 0x0000002423247220 */ /* 0x000fe20000400000 */
[----:B------:R-:W-:-:S02]  /*101a0*/  FSEL R46, |R61|, R44, P4 ;  /* 0x0000002c3d2e7208 */ /* 0x000fc40002000200 */
[----:B------:R-:W-:Y:S01]  /*101b0*/  FSEL R47, R6, 8.4834944573231041431e-05, P4 ;  /* 0x38b1e96a062f7808 */ /* 0x000fe20002000000 */
[----:B------:R-:W-:Y:S01]  /*101c0*/  FFMA R43, R42, R43, R45 ;  /* 0x0000002b2a2b7223 */ /* 0x000fe2000000002d */
[----:B------:R-:W-:Y:S02]  /*101d0*/  FSEL R49, -R7, -0.00082130916416645050049, P4 ;  /* 0xba574d2007317808 */ /* 0x000fe40002000100 */
[----:B------:R-:W-:Y:S02]  /*101e0*/  FSEL R45, R8, 0.0052134888246655464172, P0 ;  /* 0x3baad5ea082d7808 */ /* 0x000fe40000000000 */
[----:B------:R-:W-:Y:S01]  /*101f0*/  FSEL R48, |R63|, R48, P5 ;  /* 0x000000303f307208 */ /* 0x000fe20002800200 */
[----:B------:R-:W-:Y:S01]  /*10200*/  FFMA R49, R46, R47, R49 ;  /* 0x0000002f2e317223 */ /* 0x000fe20000000031 */
[----:B------:R-:W-:Y:S01]  /*10210*/  FSEL R47, -R9, -0.026868773624300956726, P0 ;  /* 0xbcdc1be7092f7808 */ /* 0x000fe20000000100 */
[----:B------:R-:W-:Y:S01]  /*10220*/  FFMA R43, R42, R43, R45 ;  /* 0x0000002b2a2b7223 */ /* 0x000fe2000000002d */
[----:B------:R-:W-:-:S02]  /*10230*/  FSEL R53, R6, 8.4834944573231041431e-05, P5 ;  /* 0x38b1e96a06357808 */ /* 0x000fc40002800000 */
[----:B------:R-:W-:Y:S01]  /*10240*/  FSEL R55, -R7, -0.00082130916416645050049, P5 ;  /* 0xba574d2007377808 */ /* 0x000fe20002800100 */
[----:B------:R-:W-:Y:S01]  /*10250*/  FFMA R43, R42, R43, R47 ;  /* 0x0000002b2a2b7223 */ /* 0x000fe2000000002f */
        /* <DEDUP_REMOVED lines=30> */
[----:B------:R-:W1:Y:S01]  /*10440*/  @P0 MUFU.EX2 R42, R50 ;  /* 0x00000032002a0308 */ /* 0x000e620000000800 */
[----:B------:R-:W-:-:S02]  /*10450*/  HADD2.F32 R57, -RZ, R56.H1_H1 ;  /* 0x30000038ff397230 */ /* 0x000fc40000004100 */
[----:B------:R-:W-:Y:S01]  /*10460*/  FFMA R43, R48, R43, R46 ;  /* 0x0000002b302b7223 */ /* 0x000fe2000000002e */
[----:B------:R-:W-:Y:S01]  /*10470*/  F2FP.SATFINITE.E4M3.F32.PACK_AB_MERGE_C R36, R36, R29, RZ ;  /* 0x0000001d2424723e */ /* 0x000fe200048070ff */
[----:B------:R-:W-:Y:S01]  /*10480*/  FFMA R52, R45, R44, R44 ;  /* 0x0000002c2d347223 */ /* 0x000fe2000000002c */
[----:B------:R-:W-:Y:S01]  /*10490*/  FMUL R45, R2, R180 ;  /* 0x000000b4022d7220 */ /* 0x000fe20000400000 */
[----:B------:R-:W-:Y:S01]  /*104a0*/  FFMA R54, R43, R54, R54 ;  /* 0x000000362b367223 */ /* 0x000fe20000000036 */
[----:B------:R-:W-:Y:S01]  /*104b0*/  F2FP.F16.E4M3.UNPACK_B R43, R5 ;  /* 0x00000005ff2b723e */ /* 0x000fe200020006ff */
[----:B------:R-:W2:Y:S01]  /*104c0*/  @P4 MUFU.EX2 R44, R52 ;  /* 0x00000034002c4308 */ /* 0x000ea20000000800 */
[----:B------:R-:W-:-:S03]  /*104d0*/  FFMA R57, R16, R57, R45 ;  /* 0x0000003910397223 */ /* 0x000fc6000000002d */
[--C-:B------:R-:W-:Y:S02]  /*104e0*/  HADD2.F32 R48, -RZ, R43.reuse.H0_H0 ;  /* 0x2000002bff307230 */ /* 0x100fe40000004100 */
[----:B------:R-:W-:Y:S01]  /*104f0*/  FMUL R60, R57, 0.70710676908493041992 ;  /* 0x3f3504f3393c7820 */ /* 0x000fe20000400000 */
[----:B------:R-:W-:Y:S02]  /*10500*/  HADD2.F32 R56, -RZ, R43.H1_H1 ;  /* 0x3000002bff387230 */ /* 0x000fe40000004100 */
[----:B------:R-:W-:Y:S01]  /*10510*/  FMUL R43, R2, R194 ;  /* 0x000000c2022b7220 */ /* 0x000fe20000400000 */
[----:B------:R-:W3:Y:S01]  /*10520*/  @P5 MUFU.EX2 R46, R54 ;  /* 0x00000036002e5308 */ /* 0x000ee20000000800 */
[----:B------:R-:W-:Y:S01]  /*10530*/  FFMA R195, R16, R48, R195 ;  /* 0x0000003010c37223 */ /* 0x000fe200000000c3 */
[----:B-1----:R-:W-:Y:S01]  /*10540*/  @P0 FADD R42, -R42, 1 ;  /* 0x3f8000002a2a0421 */ /* 0x002fe20000000100 */
[----:B------:R-:W-:Y:S01]  /*10550*/  FFMA R56, R16, R56, R43 ;  /* 0x0000003810387223 */ /* 0x000fe2000000002b */
[----:B------:R-:W-:Y:S01]  /*10560*/  FMUL R43, R60, R60 ;  /* 0x0000003c3c2b7220 */ /* 0x000fe20000400000 */
[----:B------:R-:W-:Y:S01]  /*10570*/  FMUL R58, R195, 0.70710676908493041992 ;  /* 0x3f3504f3c33a7820 */ /* 0x000fe20000400000 */
[----:B------:R-:W-:Y:S01]  /*10580*/  FMUL R22, R57, 0.5 ;  /* 0x3f00000039167820 */ /* 0x000fe20000400000 */
[----:B------:R-:W-:Y:S01]  /*10590*/  @P0 LOP3.LUT R50, R42, 0x80000000, R59, 0xb8, !PT ;  /* 0x800000002a320812 */ /* 0x000fe200078eb83b */
[----:B------:R-:W-:Y:S01]  /*105a0*/  FMUL R59, R56, 0.70710676908493041992 ;  /* 0x3f3504f3383b7820 */ /* 0x000fe20000400000 */
[----:B--2---:R-:W-:Y:S01]  /*105b0*/  @P4 FADD R44, -R44, 1 ;  /* 0x3f8000002c2c4421 */ /* 0x004fe20000000100 */
[C---:B------:R-:W-:Y:S01]  /*105c0*/  FMUL R42, R58.reuse, R58 ;  /* 0x0000003a3a2a7220 */ /* 0x040fe20000400000 */
[----:B------:R-:W-:Y:S01]  /*105d0*/  FSETP.GE.AND P0, PT, |R58|, 1.0029599666595458984, PT ;  /* 0x3f8060fe3a00780b */ /* 0x000fe20003f06200 */
[----:B------:R-:W-:-:S02]  /*105e0*/  FADD R21, R50, 1 ;  /* 0x3f80000032157421 */ /* 0x000fc40000000000 */
[----:B------:R-:W-:Y:S01]  /*105f0*/  @P4 LOP3.LUT R52, R44, 0x80000000, R61, 0xb8, !PT ;  /* 0x800000002c344812 */ /* 0x000fe200078eb83d */
[C---:B------:R-:W-:Y:S01]  /*10600*/  FMUL R44, R59.reuse, R59 ;  /* 0x0000003b3b2c7220 */ /* 0x040fe20000400000 */
[----:B------:R-:W-:Y:S01]  /*10610*/  FSETP.GE.AND P4, PT, |R59|, 1.0029599666595458984, PT ;  /* 0x3f8060fe3b00780b */ /* 0x000fe20003f86200 */
[----:B---3--:R-:W-:Y:S01]  /*10620*/  @P5 FADD R46, -R46, 1 ;  /* 0x3f8000002e2e5421 */ /* 0x008fe20000000100 */
[----:B------:R-:W-:Y:S01]  /*10630*/  FSEL R42, |R58|, R42, P0 ;  /* 0x0000002a3a2a7208 */ /* 0x000fe20000000200 */
[----:B------:R-:W-:Y:S01]  /*10640*/  FADD R52, R52, 1 ;  /* 0x3f80000034347421 */ /* 0x000fe20000000000 */
[----:B------:R-:W-:Y:S01]  /*10650*/  FSEL R45, -R7, -0.00082130916416645050049, P0 ;  /* 0xba574d20072d7808 */ /* 0x000fe20000000100 */
[----:B------:R-:W-:Y:S01]  /*10660*/  FMUL R21, R40, R21 ;  /* 0x0000001528157220 */ /* 0x000fe20000400000 */
[----:B------:R-:W-:Y:S01]  /*10670*/  @P5 LOP3.LUT R54, R46, 0x80000000, R63, 0xb8, !PT ;  /* 0x800000002e365812 */ /* 0x000fe200078eb83f */
[----:B------:R-:W-:Y:S01]  /*10680*/  FMUL R52, R41, R52 ;  /* 0x0000003429347220 */ /* 0x000fe20000400000 */
[----:B------:R-:W-:-:S02]  /*10690*/  FSETP.GE.AND P5, PT, |R60|, 1.0029599666595458984, PT ;  /* 0x3f8060fe3c00780b */ /* 0x000fc40003fa6200 */
[----:B------:R-:W-:Y:S01]  /*106a0*/  FSEL R44, |R59|, R44, P4 ;  /* 0x0000002c3b2c7208 */ /* 0x000fe20002000200 */
[----:B------:R-:W-:Y:S01]  /*106b0*/  FADD R54, R54, 1 ;  /* 0x3f80000036367421 */ /* 0x000fe20000000000 */
[----:B------:R-:W-:Y:S02]  /*106c0*/  FSEL R46, |R60|, R43, P5 ;  /* 0x0000002b3c2e7208 */ /* 0x000fe40002800200 */
[C---:B------:R-:W-:Y:S01]  /*106d0*/  FSEL R47, R6.reuse, 8.4834944573231041431e-05, P5 ;  /* 0x38b1e96a062f7808 */ /* 0x040fe20002800000 */
[----:B------:R-:W-:Y:S01]  /*106e0*/  FMUL R39, R39, R54 ;  /* 0x0000003627277220 */ /* 0x000fe20000400000 */
[C---:B------:R-:W-:Y:S02]  /*106f0*/  FSEL R49, -R7.reuse, -0.00082130916416645050049, P5 ;  /* 0xba574d2007317808 */ /* 0x040fe40002800100 */
[----:B------:R-:W-:Y:S02]  /*10700*/  FSEL R43, R6, 8.4834944573231041431e-05, P0 ;  /* 0x38b1e96a062b7808 */ /* 0x000fe40000000000 */
[----:B------:R-:W-:Y:S01]  /*10710*/  FSEL R55, R8, 0.0052134888246655464172, P5 ;  /* 0x3baad5ea08377808 */ /* 0x000fe20002800000 */
[----:B------:R-:W-:Y:S01]  /*10720*/  FFMA R53, R46, R47, R49 ;  /* 0x0000002f2e357223 */ /* 0x000fe20000000031 */
[----:B------:R-:W-:Y:S01]  /*10730*/  FSEL R47, R6, 8.4834944573231041431e-05, P4 ;  /* 0x38b1e96a062f7808 */ /* 0x000fe20002000000 */
[----:B------:R-:W-:Y:S01]  /*10740*/  FFMA R43, R42, R43, R45 ;  /* 0x0000002b2a2b7223 */ /* 0x000fe2000000002d */
[----:B------:R-:W-:Y:S01]  /*10750*/  FSEL R49, -R7, -0.00082130916416645050049, P4 ;  /* 0xba574d2007317808 */ /* 0x000fe20002000100 */
[----:B------:R-:W-:Y:S01]  /*10760*/  FFMA R53, R46, R53, R55 ;  /* 0x000000352e357223 */ /* 0x000fe20000000037 */
[----:B------:R-:W-:-:S02]  /*10770*/  FSEL R45, R8, 0.0052134888246655464172, P0 ;  /* 0x3baad5ea082d7808 */ /* 0x000fc40000000000 */
[----:B------:R-:W-:Y:S01]  /*10780*/  FSEL R51, R8, 0.0052134888246655464172, P4 ;  /* 0x3baad5ea08337808 */ /* 0x000fe20002000000 */
[----:B------:R-:W-:Y:S01]  /*10790*/  FFMA R47, R44, R47, R49 ;  /* 0x0000002f2c2f7223 */ /* 0x000fe20000000031 */
[C---:B------:R-:W-:Y:S01]  /*107a0*/  FSEL R49, -R9.reuse, -0.026868773624300956726, P5 ;  /* 0xbcdc1be709317808 */ /* 0x040fe20002800100 */
        /* <DEDUP_REMOVED lines=31> */
[----:B------:R-:W1:Y:S01]  /*109a0*/  @P5 MUFU.EX2 R47, R53 ;  /* 0x00000035002f5308 */ /* 0x000e620000000800 */
[----:B------:R-:W-:-:S07]  /*109b0*/  FFMA R45, R45, R48, R48 ;  /* 0x000000302d2d7223 */ /* 0x000fce0000000030 */
[----:B------:R-:W2:Y:S08]  /*109c0*/  @P0 MUFU.EX2 R43, R42 ;  /* 0x0000002a002b0308 */ /* 0x000eb00000000800 */
[----:B------:R-:W3:Y:S01]  /*109d0*/  @P4 MUFU.EX2 R44, R45 ;  /* 0x0000002d002c4308 */ /* 0x000ee20000000800 */
[----:B-1----:R-:W-:-:S05]  /*109e0*/  @P5 FADD R47, -R47, 1 ;  /* 0x3f8000002f2f5421 */ /* 0x002fca0000000100 */
[----:B------:R-:W-:Y:S01]  /*109f0*/  @P5 LOP3.LUT R53, R47, 0x80000000, R60, 0xb8, !PT ;  /* 0x800000002f355812 */ /* 0x000fe200078eb83c */
[----:B--2---:R-:W-:-:S04]  /*10a00*/  @P0 FADD R43, -R43, 1 ;  /* 0x3f8000002b2b0421 */ /* 0x004fc80000000100 */
[----:B------:R-:W-:Y:S01]  /*10a10*/  FADD R53, R53, 1 ;  /* 0x3f80000035357421 */ /* 0x000fe20000000000 */
[----:B------:R-:W-:Y:S01]  /*10a20*/  @P0 LOP3.LUT R42, R43, 0x80000000, R58, 0xb8, !PT ;  /* 0x800000002b2a0812 */ /* 0x000fe200078eb83a */
[----:B------:R-:W-:Y:S01]  /*10a30*/  FMUL R43, R17, R20 ;  /* 0x00000014112b7220 */ /* 0x000fe20000400000 */
[----:B------:R-:W-:Y:S01]  /*10a40*/  FADD R20, R37, 1 ;  /* 0x3f80000025147421 */ /* 0x000fe20000000000 */
[----:B---3--:R-:W-:Y:S01]  /*10a50*/  @P4 FADD R44, -R44, 1 ;  /* 0x3f8000002c2c4421 */ /* 0x008fe20000000100 */
[----:B------:R-:W-:Y:S01]  /*10a60*/  FADD R17, R38, 1 ;  /* 0x3f80000026117421 */ /* 0x000fe20000000000 */
[----:B------:R-:W-:Y:S01]  /*10a70*/  FADD R42, R42, 1 ;  /* 0x3f8000002a2a7421 */ /* 0x000fe20000000000 */
[----:B------:R-:W-:Y:S01]  /*10a80*/  FMUL R33, R33, R20 ;  /* 0x0000001421217220 */ /* 0x000fe20000400000 */
[----:B------:R-:W-:Y:S01]  /*10a90*/  FMUL R20, R56, 0.5 ;  /* 0x3f00000038147820 */ /* 0x000fe20000400000 */
[----:B------:R-:W-:Y:S01]  /*10aa0*/  @P4 LOP3.LUT R45, R44, 0x80000000, R59, 0xb8, !PT ;  /* 0x800000002c2d4812 */ /* 0x000fe200078eb83b */
[----:B------:R-:W-:Y:S01]  /*10ab0*/  FMUL R34, R34, R17 ;  /* 0x0000001122227220 */ /* 0x000fe20000400000 */
[----:B------:R-:W-:Y:S01]  /*10ac0*/  FMUL R17, R195, 0.5 ;  /* 0x3f000000c3117820 */ /* 0x000fe20000400000 */
[----:B------:R-:W-:Y:S01]  /*10ad0*/  FMUL R22, R53, R22 ;  /* 0x0000001635167220 */ /* 0x000fe20000400000 */
[----:B------:R-:W-:Y:S01]  /*10ae0*/  F2FP.SATFINITE.E4M3.F32.PACK_AB_MERGE_C R24, R24, R43, RZ ;  /* 0x0000002b1818723e */ /* 0x000fe200048070ff */
[----:B------:R-:W-:Y:S01]  /*10af0*/  FADD R45, R45, 1 ;  /* 0x3f8000002d2d7421 */ /* 0x000fe20000000000 */
[----:B------:R-:W-:Y:S01]  /*10b00*/  FMUL R17, R17, R42 ;  /* 0x0000002a11117220 */ /* 0x000fe20000400000 */
[----:B------:R-:W-:-:S02]  /*10b10*/  F2FP.SATFINITE.E4M3.F32.PACK_AB_MERGE_C R34, R34, R33, RZ ;  /* 0x000000212222723e */ /* 0x000fc400048070ff */
[----:B------:R-:W-:Y:S01]  /*10b20*/  FMUL R20, R20, R45 ;  /* 0x0000002d14147220 */ /* 0x000fe20000400000 */
[----:B------:R-:W-:-:S04]  /*10b30*/  F2FP.SATFINITE.E4M3.F32.PACK_AB_MERGE_C R22, R22, R39, RZ ;  /* 0x000000271616723e */ /* 0x000fc800048070ff */
[----:B------:R-:W-:Y:S01]  /*10b40*/  F2FP.SATFINITE.E4M3.F32.PACK_AB_MERGE_C R20, R20, R17, RZ ;  /* 0x000000111414723e */ /* 0x000fe200048070ff */
[----:B------:R-:W-:Y:S06]  /*10b50*/  @P1 BRA `(.L_x_99) ;  /* 0x0000000000041947 */ /* 0x000fec0003800000 */
[----:B------:R-:W-:-:S04]  /*10b60*/  DEPBAR.LE SB0, 0x1 ;  /* 0x000080400000791a */ /* 0x000fc80000000000 */
.L_x_99:
        /* <DEDUP_REMOVED lines=27> */
.L_x_101:
[----:B------:R-:W-:Y:S05]  /*10d20*/  BSYNC B0 ;  /* 0x0000000000007941 */ /* 0x000fea0003800000 */
.L_x_100:
[----:B------:R-:W-:Y:S04]  /*10d30*/  BSSY B0, `(.L_x_102) ;  /* 0x000003c000007945 */ /* 0x000fe80003800000 */
[----:B------:R-:W-:Y:S05]  /*10d40*/  @P3 BRA `(.L_x_103) ;  /* 0x0000000000e83947 */ /* 0x000fea0003800000 */
[----:B------:R-:W2:Y:S02]  /*10d50*/  LDL R17, [R1+0xcc] ;  /* 0x0000cc0001117983 */ /* 0x000ea40000100800 */
[----:B--2---:R-:W-:-:S13]  /*10d60*/  ISETP.NE.AND P4, PT, R17, 0x3, PT ;  /* 0x000000031100780c */ /* 0x004fda0003f85270 */
[----:B------:R-:W-:Y:S05]  /*10d70*/  @!P4 BRA `(.L_x_104) ;  /* 0x000000000004c947 */ /* 0x000fea0003800000 */
[----:B------:R-:W-:Y:S01]  /*10d80*/  BPT.TRAP 0x1 ;  /* 0x000000040000795c */ /* 0x000fe20000300000 */
.L_x_104:
[----:B------:R-:W2:Y:S04]  /*10d90*/  LDL R20, [R1+0xb8] ;  /* 0x0000b80001147983 */ /* 0x000ea80000100800 */
[----:B------:R-:W3:Y:S01]  /*10da0*/  LDL R17, [R1+0xb4] ;  /* 0x0000b40001117983 */ /* 0x000ee20000100800 */
[----:B------:R-:W-:Y:S01]  /*10db0*/  BSSY B1, `(.L_x_105) ;  /* 0x0000005000017945 */ /* 0x000fe20003800000 */
[----:B--2---:R-:W-:Y:S02]  /*10dc0*/  SHF.L.U32 R20, R20, 0x1f, RZ ;  /* 0x0000001f14147819 */ /* 0x004fe400000006ff */
[----:B---3--:R-:W-:-:S04]  /*10dd0*/  LEA R17, R17, UR47, 0x3 ;  /* 0x0000002f11117c11 */ /* 0x008fc8000f8e18ff */
[----:B------:R-:W1:Y:S02]  /*10de0*/  SYNCS.PHASECHK.TRANS64.TRYWAIT P0, [R17+URZ+0x80], R20 ;  /* 0x00008014110075a7 */ /* 0x000e64000800017f */
[----:B-1----:R-:W-:Y:S05]  /*10df0*/  @!P0 BRA `(.L_x_106) ;  /* 0x000000a400288947 */ /* 0x002fea0003800000 */
.L_x_244:
[----:B------:R-:W-:Y:S05]  /*10e00*/  BSYNC B1 ;  /* 0x0000000000017941 */ /* 0x000fea0003800000 */
.L_x_105:
        /* <DEDUP_REMOVED lines=18> */
.L_x_108:
[----:B------:R-:W-:Y:S05]  /*10f30*/  BSYNC B1 ;  /* 0x0000000000017941 */ /* 0x000fea0003800000 */
.L_x_107:
        /* <DEDUP_REMOVED lines=8> */
.L_x_109:
        /* <DEDUP_REMOVED lines=19> */
.L_x_103:
[----:B------:R-:W-:Y:S05]  /*110f0*/  BSYNC B0 ;  /* 0x0000000000007941 */ /* 0x000fea0003800000 */
.L_x_102:
[----:B-1----:R-:W2:Y:S04]  /*11100*/  LDL.LU R17, [R1+0x3c] ;  /* 0x00003c0001117983 */ /* 0x002ea80000300800 */
[----:B------:R-:W3:Y:S04]  /*11110*/  LDL.LU R31, [R1+0x40] ;  /* 0x00004000011f7983 */ /* 0x000ee80000300800 */
[----:B------:R-:W4:Y:S04]  /*11120*/  LDL.LU R30, [R1+0x44] ;  /* 0x00004400011e7983 */ /* 0x000f280000300800 */
[----:B------:R-:W5:Y:S01]  /*11130*/  LDL.LU R29, [R1+0x48] ;  /* 0x00004800011d7983 */ /* 0x000f620000300800 */
[----:B------:R-:W-:-:S03]  /*11140*/  F2FP.F16.E4M3.UNPACK_B R25, R5.H1 ;  /* 0x00000005ff19723e */ /* 0x000fc600030006ff */
[----:B------:R-:W3:Y:S02]  /*11150*/  LDL.LU R44, [R1+0x4c] ;  /* 0x00004c00012c7983 */ /* 0x000ee40000300800 */
[----:B------:R-:W-:Y:S02]  /*11160*/  HADD2.F32 R20, -RZ, R25.H0_H0 ;  /* 0x20000019ff147230 */ /* 0x000fe40000004100 */
[----:B------:R-:W3:Y:S04]  /*11170*/  LDL.LU R40, [R1+0x50] ;  /* 0x0000500001287983 */ /* 0x000ee80000300800 */
[----:B------:R-:W3:Y:S04]  /*11180*/  LDL.LU R38, [R1+0x54] ;  /* 0x0000540001267983 */ /* 0x000ee80000300800 */
[----:B------:R-:W3:Y:S04]  /*11190*/  LDL.LU R51, [R1+0x58] ;  /* 0x0000580001337983 */ /* 0x000ee80000300800 */
[----:B------:R-:W3:Y:S04]  /*111a0*/  LDL.LU R50, [R1+0x5c] ;  /* 0x00005c0001327983 */ /* 0x000ee80000300800 */
[----:B------:R-:W3:Y:S01]  /*111b0*/  LDL.LU R48, [R1+0x60] ;  /* 0x0000600001307983 */ /* 0x000ee20000300800 */
[----:B------:R-:W-:-:S03]  /*111c0*/  F2FP.F16.E4M3.UNPACK_B R42, R3 ;  /* 0x00000003ff2a723e */ /* 0x000fc600020006ff */
[----:B------:R-:W3:Y:S04]  /*111d0*/  LDL.LU R54, [R1+0x64] ;  /* 0x0000640001367983 */ /* 0x000ee80000300800 */
[----:B------:R-:W3:Y:S01]  /*111e0*/  LDL.LU R52, [R1+0x68] ;  /* 0x0000680001347983 */ /* 0x000ee20000300800 */
[----:B--2---:R-:W-:-:S04]  /*111f0*/  FMUL R17, R2, R17 ;  /* 0x0000001102117220 */ /* 0x004fc80000400000 */
[----:B------:R-:W-:-:S04]  /*11200*/  FFMA R17, R16, R20, R17 ;  /* 0x0000001410117223 */ /* 0x000fc80000000011 */
[----:B------:R-:W-:-:S04]  /*11210*/  FMUL R27, R17, 0.70710676908493041992 ;  /* 0x3f3504f3111b7820 */ /* 0x000fc80000400000 */
        /* <DEDUP_REMOVED lines=19> */
[----:B-----5:R-:W-:Y:S01]  /*11350*/  FMUL R25, R2, R29 ;  /* 0x0000001d02197220 */ /* 0x020fe20000400000 */
[----:B------:R-:W-:Y:S01]  /*11360*/  FFMA R20, R20, R23, R23 ;  /* 0x0000001714147223 */ /* 0x000fe20000000017 */
[----:B----4-:R-:W-:Y:S01]  /*11370*/  FMUL R23, R2, R30 ;  /* 0x0000001e02177220 */ /* 0x010fe20000400000 */
[--C-:B------:R-:W-:Y:S02]  /*11380*/  HADD2.F32 R26, -RZ, R21.reuse.H0_H0 ;  /* 0x20000015ff1a7230 */ /* 0x100fe40000004100 */
[----:B------:R-:W1:Y:S01]  /*11390*/  @P0 MUFU.EX2 R24, R20 ;  /* 0x0000001400180308 */ /* 0x000e620000000800 */
[----:B------:R-:W-:-:S02]  /*113a0*/  HADD2.F32 R28, -RZ, R21.H1_H1 ;  /* 0x30000015ff1c7230 */ /* 0x000fc40000004100 */
[----:B---3--:R-:W-:-:S04]  /*113b0*/  FMUL R21, R2, R31 ;  /* 0x0000001f02157220 */ /* 0x008fc80000400000 */
[C---:B------:R-:W-:Y:S01]  /*113c0*/  FFMA R21, R16.reuse, R22, R21 ;  /* 0x0000001610157223 */ /* 0x040fe20000000015 */
[----:B------:R-:W-:-:S03]  /*113d0*/  FFMA R22, R16, R26, R23 ;  /* 0x0000001a10167223 */ /* 0x000fc60000000017 */
[----:B------:R-:W-:Y:S01]  /*113e0*/  FMUL R41, R21, 0.70710676908493041992 ;  /* 0x3f3504f315297820 */ /* 0x000fe20000400000 */
[----:B------:R-:W-:Y:S01]  /*113f0*/  FMUL R43, R22, 0.70710676908493041992 ;  /* 0x3f3504f3162b7820 */ /* 0x000fe20000400000 */
[----:B-1----:R-:W-:Y:S01]  /*11400*/  @P0 FADD R24, -R24, 1 ;  /* 0x3f80000018180421 */ /* 0x002fe20000000100 */
[----:B------:R-:W-:-:S04]  /*11410*/  FFMA R23, R16, R28, R25 ;  /* 0x0000001c10177223 */ /* 0x000fc80000000019 */
[----:B------:R-:W-:Y:S01]  /*11420*/  @P0 LOP3.LUT R20, R24, 0x80000000, R27, 0xb8, !PT ;  /* 0x8000000018140812 */ /* 0x000fe200078eb81b */
[C---:B------:R-:W-:Y:S01]  /*11430*/  FMUL R24, R41.reuse, R41 ;  /* 0x0000002929187220 */ /* 0x040fe20000400000 */
[----:B------:R-:W-:Y:S01]  /*11440*/  FSETP.GE.AND P0, PT, |R41|, 1.0029599666595458984, PT ;  /* 0x3f8060fe2900780b */ /* 0x000fe20003f06200 */
[C---:B------:R-:W-:Y:S01]  /*11450*/  FMUL R26, R43.reuse, R43 ;  /* 0x0000002b2b1a7220 */ /* 0x040fe20000400000 */
[----:B------:R-:W-:Y:S01]  /*11460*/  FSETP.GE.AND P4, PT, |R43|, 1.0029599666595458984, PT ;  /* 0x3f8060fe2b00780b */ /* 0x000fe20003f86200 */
[----:B------:R-:W-:Y:S01]  /*11470*/  FMUL R34, R23, 0.70710676908493041992 ;  /* 0x3f3504f317227820 */ /* 0x000fe20000400000 */
[----:B------:R-:W-:Y:S02]  /*11480*/  FSEL R24, |R41|, R24, P0 ;  /* 0x0000001829187208 */ /* 0x000fe40000000200 */
[----:B------:R-:W-:Y:S02]  /*11490*/  FSEL R25, R6, 8.4834944573231041431e-05, P0 ;  /* 0x38b1e96a06197808 */ /* 0x000fe40000000000 */
[----:B------:R-:W-:Y:S01]  /*114a0*/  FSEL R27, -R7, -0.00082130916416645050049, P0 ;  /* 0xba574d20071b7808 */ /* 0x000fe20000000100 */
[----:B------:R-:W-:Y:S01]  /*114b0*/  FMUL R28, R34, R34 ;  /* 0x00000022221c7220 */ /* 0x000fe20000400000 */
[----:B------:R-:W-:-:S02]  /*114c0*/  FSEL R26, |R43|, R26, P4 ;  /* 0x0000001a2b1a7208 */ /* 0x000fc40002000200 */
[----:B------:R-:W-:Y:S01]  /*114d0*/  FSEL R29, R6, 8.4834944573231041431e-05, P4 ;  /* 0x38b1e96a061d7808 */ /* 0x000fe20002000000 */
[----:B------:R-:W-:Y:S01]  /*114e0*/  FFMA R25, R24, R25, R27 ;  /* 0x0000001918197223 */ /* 0x000fe2000000001b */
[C---:B------:R-:W-:Y:S02]  /*114f0*/  FSEL R31, -R7.reuse, -0.00082130916416645050049, P4 ;  /* 0xba574d20071f7808 */ /* 0x040fe40002000100 */
[----:B------:R-:W-:Y:S02]  /*11500*/  FSETP.GE.AND P5, PT, |R34|, 1.0029599666595458984, PT ;  /* 0x3f8060fe2200780b */ /* 0x000fe40003fa6200 */
[----:B------:R-:W-:Y:S01]  /*11510*/  FSEL R27, R8, 0.0052134888246655464172, P0 ;  /* 0x3baad5ea081b7808 */ /* 0x000fe20000000000 */
[----:B------:R-:W-:Y:S01]  /*11520*/  FFMA R31, R26, R29, R31 ;  /* 0x0000001d1a1f7223 */ /* 0x000fe2000000001f */
[----:B------:R-:W-:Y:S02]  /*11530*/  FSEL R30, |R34|, R28, P5 ;  /* 0x0000001c221e7208 */ /* 0x000fe40002800200 */
        /* <DEDUP_REMOVED lines=29> */
[----:B------:R-:W-:Y:S02]  /*11710*/  FSEL R26, -|R43|, R43, P4 ;  /* 0x0000002b2b1a7208 */ /* 0x000fe40002000300 */
[----:B------:R-:W-:Y:S01]  /*11720*/  FSEL R29, -|R41|, R41, P0 ;  /* 0x00000029291d7208 */ /* 0x000fe20000000300 */
[----:B------:R-:W-:Y:S01]  /*11730*/  FFMA R27, R30, R35, R27 ;  /* 0x000000231e1b7223 */ /* 0x000fe2000000001b */
[----:B------:R-:W-:Y:S01]  /*11740*/  FSEL R32, R12, 0.12837915122509002686, P5 ;  /* 0x3e0375d30c207808 */ /* 0x000fe20002800000 */
[----:B------:R-:W-:Y:S01]  /*11750*/  FFMA R25, R25, R26, R26 ;  /* 0x0000001a19197223 */ /* 0x000fe2000000001a */
[----:B------:R-:W-:Y:S01]  /*11760*/  FSEL R26, -|R34|, R34, P5 ;  /* 0x00000022221a7208 */ /* 0x000fe20002800300 */
[----:B------:R-:W-:Y:S02]  /*11770*/  FFMA R24, R24, R29, R29 ;  /* 0x0000001d18187223 */ /* 0x000fe4000000001d */
[----:B------:R-:W-:-:S02]  /*11780*/  FFMA R27, R30, R27, R32 ;  /* 0x0000001b1e1b7223 */ /* 0x000fc40000000020 */
[----:B------:R-:W1:Y:S02]  /*11790*/  @P0 MUFU.EX2 R28, R24 ;  /* 0x00000018001c0308 */ /* 0x000e640000000800 */
[----:B------:R-:W-:Y:S01]  /*117a0*/  FFMA R26, R27, R26, R26 ;  /* 0x0000001a1b1a7223 */ /* 0x000fe2000000001a */
[----:B------:R-:W-:-:S05]  /*117b0*/  F2FP.F16.E4M3.UNPACK_B R27, R4.H1 ;  /* 0x00000004ff1b723e */ /* 0x000fca00030006ff */
[----:B------:R-:W2:Y:S01]  /*117c0*/  @P4 MUFU.EX2 R32, R25 ;  /* 0x0000001900204308 */ /* 0x000ea20000000800 */
[--C-:B------:R-:W-:Y:S02]  /*117d0*/  HADD2.F32 R35, -RZ, R27.reuse.H0_H0 ;  /* 0x2000001bff237230 */ /* 0x100fe40000004100 */
[----:B------:R-:W-:-:S05]  /*117e0*/  HADD2.F32 R36, -RZ, R27.H1_H1 ;  /* 0x3000001bff247230 */ /* 0x000fca0000004100 */
[----:B------:R-:W3:Y:S01]  /*117f0*/  @P5 MUFU.EX2 R33, R26 ;  /* 0x0000001a00215308 */ /* 0x000ee20000000800 */
[C---:B------:R-:W-:Y:S01]  /*11800*/  FMUL R27, R2.reuse, R44 ;  /* 0x0000002c021b7220 */ /* 0x040fe20000400000 */
[----:B------:R-:W-:Y:S01]  /*11810*/  FMUL R29, R2, R40 ;  /* 0x00000028021d7220 */ /* 0x000fe20000400000 */
[----:B-1----:R-:W-:Y:S02]  /*11820*/  @P0 FADD R30, -R28, 1 ;  /* 0x3f8000001c1e0421 */ /* 0x002fe40000000100 */
[----:B------:R-:W-:Y:S01]  /*11830*/  FFMA R27, R16, R35, R27 ;  /* 0x00000023101b7223 */ /* 0x000fe2000000001b */
[----:B------:R-:W-:Y:S01]  /*11840*/  FMUL R31, R2, R38 ;  /* 0x00000026021f7220 */ /* 0x000fe20000400000 */
[----:B------:R-:W-:Y:S01]  /*11850*/  FFMA R29, R16, R36, R29 ;  /* 0x00000024101d7223 */ /* 0x000fe2000000001d */
[----:B------:R-:W-:Y:S02]  /*11860*/  HADD2.F32 R38, -RZ, R42.H0_H0 ;  /* 0x2000002aff267230 */ /* 0x000fe40000004100 */
[----:B------:R-:W-:Y:S01]  /*11870*/  FMUL R47, R27, 0.70710676908493041992 ;  /* 0x3f3504f31b2f7820 */ /* 0x000fe20000400000 */
[----:B--2---:R-:W-:Y:S01]  /*11880*/  @P4 FADD R32, -R32, 1 ;  /* 0x3f80000020204421 */ /* 0x004fe20000000100 */
[----:B------:R-:W-:Y:S01]  /*11890*/  @P0 LOP3.LUT R24, R30, 0x80000000, R41, 0xb8, !PT ;  /* 0x800000001e180812 */ /* 0x000fe200078eb829 */
[----:B------:R-:W-:Y:S01]  /*118a0*/  FMUL R49, R29, 0.70710676908493041992 ;  /* 0x3f3504f31d317820 */ /* 0x000fe20000400000 */
[C---:B------:R-:W-:Y:S01]  /*118b0*/  FMUL R30, R47.reuse, R47 ;  /* 0x0000002f2f1e7220 */ /* 0x040fe20000400000 */
[----:B------:R-:W-:Y:S01]  /*118c0*/  FSETP.GE.AND P0, PT, |R47|, 1.0029599666595458984, PT ;  /* 0x3f8060fe2f00780b */ /* 0x000fe20003f06200 */
[----:B---3--:R-:W-:Y:S01]  /*118d0*/  @P5 FADD R33, -R33, 1 ;  /* 0x3f80000021215421 */ /* 0x008fe20000000100 */
[----:B------:R-:W-:Y:S01]  /*118e0*/  FFMA R28, R16, R38, R31 ;  /* 0x00000026101c7223 */ /* 0x000fe2000000001f */
[----:B------:R-:W-:Y:S01]  /*118f0*/  @P4 LOP3.LUT R25, R32, 0x80000000, R43, 0xb8, !PT ;  /* 0x8000000020194812 */ /* 0x000fe200078eb82b */
[C---:B------:R-:W-:Y:S01]  /*11900*/  FMUL R32, R49.reuse, R49 ;  /* 0x0000003131207220 */ /* 0x040fe20000400000 */
[----:B------:R-:W-:-:S02]  /*11910*/  FSETP.GE.AND P4, PT, |R49|, 1.0029599666595458984, PT ;  /* 0x3f8060fe3100780b */ /* 0x000fc40003f86200 */
[----:B------:R-:W-:Y:S01]  /*11920*/  @P5 LOP3.LUT R26, R33, 0x80000000, R34, 0xb8, !PT ;  /* 0x80000000211a5812 */ /* 0x000fe200078eb822 */
[----:B------:R-:W-:Y:S01]  /*11930*/  FMUL R40, R28, 0.70710676908493041992 ;  /* 0x3f3504f31c287820 */ /* 0x000fe20000400000 */
[----:B------:R-:W-:Y:S02]  /*11940*/  FSEL R30, |R47|, R30, P0 ;  /* 0x0000001e2f1e7208 */ /* 0x000fe40000000200 */
[----:B------:R-:W-:Y:S02]  /*11950*/  FSEL R31, R6, 8.4834944573231041431e-05, P0 ;  /* 0x38b1e96a061f7808 */ /* 0x000fe40000000000 */
[----:B------:R-:W-:Y:S01]  /*11960*/  FSEL R33, -R7, -0.00082130916416645050049, P0 ;  /* 0xba574d2007217808 */ /* 0x000fe20000000100 */
[----:B------:R-:W-:Y:S01]  /*11970*/  FMUL R34, R40, R40 ;  /* 0x0000002828227220 */ /* 0x000fe20000400000 */
[----:B------:R-:W-:Y:S02]  /*11980*/  FSEL R32, |R49|, R32, P4 ;  /* 0x0000002031207208 */ /* 0x000fe40002000200 */
[----:B------:R-:W-:Y:S01]  /*11990*/  FSEL R35, R6, 8.4834944573231041431e-05, P4 ;  /* 0x38b1e96a06237808 */ /* 0x000fe20002000000 */
[----:B------:R-:W-:Y:S01]  /*119a0*/  FFMA R31, R30, R31, R33 ;  /* 0x0000001f1e1f7223 */ /* 0x000fe20000000021 */
        /* <DEDUP_REMOVED lines=41> */
[----:B------:R-:W-:-:S05]  /*11c40*/  F2FP.F16.E4M3.UNPACK_B R33, R3.H1 ;  /* 0x00000003ff21723e */ /* 0x000fca00030006ff */
[--C-:B------:R-:W-:Y:S02]  /*11c50*/  HADD2.F32 R44, -RZ, R33.reuse.H0_H0 ;  /* 0x20000021ff2c7230 */ /* 0x100fe40000004100 */
[----:B------:R-:W-:Y:S02]  /*11c60*/  HADD2.F32 R46, -RZ, R33.H1_H1 ;  /* 0x30000021ff2e7230 */ /* 0x000fe40000004100 */
[----:B------:R-:W-:Y:S02]  /*11c70*/  FMUL R33, R2, R50 ;  /* 0x0000003202217220 */ /* 0x000fe40000400000 */
[----:B------:R-:W2:Y:S04]  /*11c80*/  LDL.LU R50, [R1+0x6c] ;  /* 0x00006c0001327983 */ /* 0x000ea80000300800 */
[----:B------:R-:W3:Y:S04]  /*11c90*/  LDL.LU R64, [R1+0x70] ;  /* 0x0000700001407983 */ /* 0x000ee80000300800 */
[----:B------:R-:W4:Y:S04]  /*11ca0*/  LDL.LU R62, [R1+0x34] ;  /* 0x00003400013e7983 */ /* 0x000f280000300800 */
[----:B------:R-:W5:Y:S01]  /*11cb0*/  LDL.LU R60, [R1+0x38] ;  /* 0x00003800013c7983 */ /* 0x000f620000300800 */
[----:B------:R-:W-:-:S05]  /*11cc0*/  FSEL R35, -|R47|, R47, P0 ;  /* 0x0000002f2f237208 */ /* 0x000fca0000000300 */
[----:B------:R-:W-:-:S04]  /*11cd0*/  FFMA R30, R30, R35, R35 ;  /* 0x000000231e1e7223 */ /* 0x000fc80000000023 */
[----:B------:R-:W1:Y:S01]  /*11ce0*/  @P0 MUFU.EX2 R34, R30 ;  /* 0x0000001e00220308 */ /* 0x000e620000000800 */
[----:B------:R-:W-:-:S07]  /*11cf0*/  HADD2.F32 R42, -RZ, R42.H1_H1 ;  /* 0x3000002aff2a7230 */ /* 0x000fce0000004100 */
[----:B------:R-:W1:Y:S01]  /*11d00*/  @P4 MUFU.EX2 R38, R31 ;  /* 0x0000001f00264308 */ /* 0x000e620000000800 */
[----:B------:R-:W-:-:S07]  /*11d10*/  FMUL R35, R2, R51 ;  /* 0x0000003302237220 */ /* 0x000fce0000400000 */
[----:B------:R-:W1:Y:S01]  /*11d20*/  @P5 MUFU.EX2 R39, R32 ;  /* 0x0000002000275308 */ /* 0x000e620000000800 */
[----:B------:R-:W-:Y:S01]  /*11d30*/  FFMA R35, R16, R42, R35 ;  /* 0x0000002a10237223 */ /* 0x000fe20000000023 */
[----:B-1----:R-:W-:Y:S01]  /*11d40*/  @P0 FADD R36, -R34, 1 ;  /* 0x3f80000022240421 */ /* 0x002fe20000000100 */
[----:B------:R-:W-:Y:S02]  /*11d50*/  FFMA R33, R16, R44, R33 ;  /* 0x0000002c10217223 */ /* 0x000fe40000000021 */
[----:B------:R-:W-:Y:S01]  /*11d60*/  FMUL R53, R35, 0.70710676908493041992 ;  /* 0x3f3504f323357820 */ /* 0x000fe20000400000 */
[----:B------:R-:W-:Y:S01]  /*11d70*/  FMUL R37, R2, R48 ;  /* 0x0000003002257220 */ /* 0x000fe20000400000 */
[----:B------:R-:W-:Y:S01]  /*11d80*/  @P0 LOP3.LUT R30, R36, 0x80000000, R47, 0xb8, !PT ;  /* 0x80000000241e0812 */ /* 0x000fe200078eb82f */
[----:B------:R-:W-:Y:S01]  /*11d90*/  @P4 FADD R38, -R38, 1 ;  /* 0x3f80000026264421 */ /* 0x000fe20000000100 */
[----:B------:R-:W-:Y:S01]  /*11da0*/  FMUL R55, R33, 0.70710676908493041992 ;  /* 0x3f3504f321377820 */ /* 0x000fe20000400000 */
[C---:B------:R-:W-:Y:S01]  /*11db0*/  FMUL R36, R53.reuse, R53 ;  /* 0x0000003535247220 */ /* 0x040fe20000400000 */
[----:B------:R-:W-:Y:S01]  /*11dc0*/  FSETP.GE.AND P0, PT, |R53|, 1.0029599666595458984, PT ;  /* 0x3f8060fe3500780b */ /* 0x000fe20003f06200 */
[----:B------:R-:W-:Y:S01]  /*11dd0*/  FFMA R34, R16, R46, R37 ;  /* 0x0000002e10227223 */ /* 0x000fe20000000025 */
[----:B------:R-:W-:Y:S01]  /*11de0*/  @P5 FADD R39, -R39, 1 ;  /* 0x3f80000027275421 */ /* 0x000fe20000000100 */
        /* <DEDUP_REMOVED lines=50> */
[----:B------:R-:W-:-:S02]  /*12110*/  FFMA R39, R42, R47, R39 ;  /* 0x0000002f2a277223 */ /* 0x000fc40000000027 */
[----:B------:R-:W-:Y:S01]  /*12120*/  FFMA R37, R37, R38, R38 ;  /* 0x0000002625257223 */ /* 0x000fe20000000026 */
[----:B------:R-:W-:Y:S01]  /*12130*/  FSEL R38, -|R46|, R46, P5 ;  /* 0x0000002e2e267208 */ /* 0x000fe20002800300 */
[----:B------:R-:W1:Y:S01]  /*12140*/  @P0 MUFU.EX2 R40, R36 ;  /* 0x0000002400280308 */ /* 0x000e620000000800 */
[----:B------:R-:W-:-:S04]  /*12150*/  FFMA R39, R42, R39, R44 ;  /* 0x000000272a277223 */ /* 0x000fc8000000002c */
[----:B------:R-:W-:Y:S01]  /*12160*/  FFMA R38, R39, R38, R38 ;  /* 0x0000002627267223 */ /* 0x000fe20000000026 */
[----:B------:R-:W-:Y:S02]  /*12170*/  F2FP.F16.E4M3.UNPACK_B R39, R0 ;  /* 0x00000000ff27723e */ /* 0x000fe400020006ff */
[----:B------:R-:W1:Y:S03]  /*12180*/  @P4 MUFU.EX2 R44, R37 ;  /* 0x00000025002c4308 */ /* 0x000e660000000800 */
[----:B------:R-:W-:-:S05]  /*12190*/  HADD2.F32 R47, -RZ, R39.H0_H0 ;  /* 0x20000027ff2f7230 */ /* 0x000fca0000004100 */
[----:B------:R-:W1:Y:S01]  /*121a0*/  @P5 MUFU.EX2 R45, R38 ;  /* 0x00000026002d5308 */ /* 0x000e620000000800 */
[----:B------:R-:W-:Y:S02]  /*121b0*/  HADD2.F32 R48, -RZ, R39.H1_H1 ;  /* 0x30000027ff307230 */ /* 0x000fe40000004100 */
[----:B------:R-:W-:Y:S01]  /*121c0*/  FMUL R39, R2, R54 ;  /* 0x0000003602277220 */ /* 0x000fe20000400000 */
[----:B-1----:R-:W-:Y:S01]  /*121d0*/  @P0 FADD R42, -R40, 1 ;  /* 0x3f800000282a0421 */ /* 0x002fe20000000100 */
[----:B------:R-:W-:Y:S02]  /*121e0*/  FMUL R41, R2, R52 ;  /* 0x0000003402297220 */ /* 0x000fe40000400000 */
[C---:B------:R-:W-:Y:S01]  /*121f0*/  FFMA R40, R16.reuse, R47, R39 ;  /* 0x0000002f10287223 */ /* 0x040fe20000000027 */
[----:B------:R-:W-:Y:S01]  /*12200*/  F2FP.F16.E4M3.UNPACK_B R56, R0.H1 ;  /* 0x00000000ff38723e */ /* 0x000fe200030006ff */
[----:B------:R-:W-:Y:S02]  /*12210*/  FFMA R41, R16, R48, R41 ;  /* 0x0000003010297223 */ /* 0x000fe40000000029 */
[----:B------:R-:W-:Y:S01]  /*12220*/  FMUL R59, R40, 0.70710676908493041992 ;  /* 0x3f3504f3283b7820 */ /* 0x000fe20000400000 */
[----:B------:R-:W-:Y:S01]  /*12230*/  @P4 FADD R44, -R44, 1 ;  /* 0x3f8000002c2c4421 */ /* 0x000fe20000000100 */
[----:B------:R-:W-:Y:S01]  /*12240*/  @P0 LOP3.LUT R36, R42, 0x80000000, R53, 0xb8, !PT ;  /* 0x800000002a240812 */ /* 0x000fe200078eb835 */
[----:B------:R-:W-:Y:S01]  /*12250*/  FMUL R61, R41, 0.70710676908493041992 ;  /* 0x3f3504f3293d7820 */ /* 0x000fe20000400000 */
[C---:B------:R-:W-:Y:S01]  /*12260*/  FMUL R42, R59.reuse, R59 ;  /* 0x0000003b3b2a7220 */ /* 0x040fe20000400000 */
[----:B------:R-:W-:Y:S01]  /*12270*/  FSETP.GE.AND P0, PT, |R59|, 1.0029599666595458984, PT ;  /* 0x3f8060fe3b00780b */ /* 0x000fe20003f06200 */
[----:B------:R-:W-:Y:S01]  /*12280*/  @P5 FADD R45, -R45, 1 ;  /* 0x3f8000002d2d5421 */ /* 0x000fe20000000100 */
[----:B------:R-:W-:Y:S01]  /*12290*/  @P4 LOP3.LUT R37, R44, 0x80000000, R55, 0xb8, !PT ;  /* 0x800000002c254812 */ /* 0x000fe200078eb837 */
[C---:B------:R-:W-:Y:S01]  /*122a0*/  FMUL R44, R61.reuse, R61 ;  /* 0x0000003d3d2c7220 */ /* 0x040fe20000400000 */
[----:B------:R-:W-:-:S02]  /*122b0*/  FSETP.GE.AND P4, PT, |R61|, 1.0029599666595458984, PT ;  /* 0x3f8060fe3d00780b */ /* 0x000fc40003f86200 */
[----:B------:R-:W-:Y:S02]  /*122c0*/  @P5 LOP3.LUT R38, R45, 0x80000000, R46, 0xb8, !PT ;  /* 0x800000002d265812 */ /* 0x000fe400078eb82e */
[----:B------:R-:W-:Y:S02]  /*122d0*/  FSEL R42, |R59|, R42, P0 ;  /* 0x0000002a3b2a7208 */ /* 0x000fe40000000200 */
[----:B------:R-:W-:Y:S02]  /*122e0*/  FSEL R45, -R7, -0.00082130916416645050049, P0 ;  /* 0xba574d20072d7808 */ /* 0x000fe40000000100 */
[----:B------:R-:W-:Y:S02]  /*122f0*/  FSEL R46, |R61|, R44, P4 ;  /* 0x0000002c3d2e7208 */ /* 0x000fe40002000200 */
[----:B------:R-:W-:Y:S02]  /*12300*/  FSEL R47, R6, 8.4834944573231041431e-05, P4 ;  /* 0x38b1e96a062f7808 */ /* 0x000fe40002000000 */
[----:B------:R-:W-:-:S02]  /*12310*/  FSEL R49, -R7, -0.00082130916416645050049, P4 ;  /* 0xba574d2007317808 */ /* 0x000fc40002000100 */
[----:B------:R-:W-:-:S03]  /*12320*/  FSEL R51, R8, 0.0052134888246655464172, P4 ;  /* 0x3baad5ea08337808 */ /* 0x000fc60002000000 */
[----:B------:R-:W-:Y:S01]  /*12330*/  FFMA R49, R46, R47, R49 ;  /* 0x0000002f2e317223 */ /* 0x000fe20000000031 */
[----:B------:R-:W-:-:S03]  /*12340*/  FSEL R47, -R9, -0.026868773624300956726, P0 ;  /* 0xbcdc1be7092f7808 */ /* 0x000fc60000000100 */
[----:B------:R-:W-:Y:S01]  /*12350*/  FFMA R49, R46, R49, R51 ;  /* 0x000000312e317223 */ /* 0x000fe20000000033 */
[----:B------:R-:W-:Y:S02]  /*12360*/  FSEL R51, -R9, -0.026868773624300956726, P4 ;  /* 0xbcdc1be709337808 */ /* 0x000fe40002000100 */
[----:B------:R-:W-:-:S03]  /*12370*/  FSEL R44, -|R59|, R59, P0 ;  /* 0x0000003b3b2c7208 */ /* 0x000fc60000000300 */
[----:B------:R-:W-:Y:S01]  /*12380*/  FFMA R49, R46, R49, R51 ;  /* 0x000000312e317223 */ /* 0x000fe20000000033 */
[--C-:B------:R-:W-:Y:S02]  /*12390*/  HADD2.F32 R58, -RZ, R56.reuse.H1_H1 ;  /* 0x30000038ff3a7230 */ /* 0x100fe40000004100 */
[----:B--2---:R-:W-:Y:S01]  /*123a0*/  FMUL R43, R2, R50 ;  /* 0x00000032022b7220 */ /* 0x004fe20000400000 */
[----:B------:R-:W-:-:S05]  /*123b0*/  HADD2.F32 R50, -RZ, R56.H0_H0 ;  /* 0x20000038ff327230 */ /* 0x000fca0000004100 */
[----:B------:R-:W-:Y:S01]  /*123c0*/  FFMA R39, R16, R50, R43 ;  /* 0x0000003210277223 */ /* 0x000fe2000000002b */
[----:B------:R-:W-:-:S03]  /*123d0*/  FSEL R43, R6, 8.4834944573231041431e-05, P0 ;  /* 0x38b1e96a062b7808 */ /* 0x000fc60000000000 */
[----:B------:R-:W-:Y:S02]  /*123e0*/  FMUL R63, R39, 0.70710676908493041992 ;  /* 0x3f3504f3273f7820 */ /* 0x000fe40000400000 */
[----:B------:R-:W-:Y:S01]  /*123f0*/  FFMA R43, R42, R43, R45 ;  /* 0x0000002b2a2b7223 */ /* 0x000fe2000000002d */
[----:B------:R-:W-:Y:S01]  /*12400*/  FSEL R45, R8, 0.0052134888246655464172, P0 ;  /* 0x3baad5ea082d7808 */ /* 0x000fe20000000000 */
[C---:B------:R-:W-:Y:S01]  /*12410*/  FMUL R48, R63.reuse, R63 ;  /* 0x0000003f3f307220 */ /* 0x040fe20000400000 */
[----:B------:R-:W-:-:S03]  /*12420*/  FSETP.GE.AND P5, PT, |R63|, 1.0029599666595458984, PT ;  /* 0x3f8060fe3f00780b */ /* 0x000fc60003fa6200 */
[----:B------:R-:W-:Y:S01]  /*12430*/  FFMA R43, R42, R43, R45 ;  /* 0x0000002b2a2b7223 */ /* 0x000fe2000000002d */
[----:B------:R-:W-:Y:S02]  /*12440*/  FSEL R48, |R63|, R48, P5 ;  /* 0x000000303f307208 */ /* 0x000fe40002800200 */
[----:B------:R-:W-:Y:S02]  /*12450*/  FSEL R53, R6, 8.4834944573231041431e-05, P5 ;  /* 0x38b1e96a06357808 */ /* 0x000fe40002800000 */
[----:B------:R-:W-:Y:S01]  /*12460*/  FSEL R55, -R7, -0.00082130916416645050049, P5 ;  /* 0xba574d2007377808 */ /* 0x000fe20002800100 */
[----:B------:R-:W-:Y:S01]  /*12470*/  FFMA R43, R42, R43, R47 ;  /* 0x0000002b2a2b7223 */ /* 0x000fe2000000002f */
[----:B------:R-:W-:Y:S02]  /*12480*/  FSEL R45, R10, 0.11284004896879196167, P0 ;  /* 0x3de718af0a2d7808 */ /* 0x000fe40000000000 */
[----:B------:R-:W-:Y:S01]  /*12490*/  FSEL R57, R8, 0.0052134888246655464172, P5 ;  /* 0x3baad5ea08397808 */ /* 0x000fe20002800000 */
[----:B------:R-:W-:Y:S01]  /*124a0*/  FFMA R53, R48, R53, R55 ;  /* 0x0000003530357223 */ /* 0x000fe20000000037 */
[----:B------:R-:W-:Y:S01]  /*124b0*/  FSEL R47, R11, -0.37612664699554443359, P0 ;  /* 0xbec093ac0b2f7808 */ /* 0x000fe20000000000 */
[----:B------:R-:W-:Y:S01]  /*124c0*/  FFMA R43, R42, R43, R45 ;  /* 0x0000002b2a2b7223 */ /* 0x000fe2000000002d */
[----:B------:R-:W-:Y:S01]  /*124d0*/  FSEL R45, R12, 0.12837915122509002686, P0 ;  /* 0x3e0375d30c2d7808 */ /* 0x000fe20000000000 */
[----:B------:R-:W-:Y:S01]  /*124e0*/  FFMA R57, R48, R53, R57 ;  /* 0x0000003530397223 */ /* 0x000fe20000000039 */
[----:B------:R-:W-:Y:S01]  /*124f0*/  FSEL R53, R10, 0.11284004896879196167, P4 ;  /* 0x3de718af0a357808 */ /* 0x000fe20002000000 */
[----:B------:R-:W-:Y:S01]  /*12500*/  FFMA R43, R42, R43, R47 ;  /* 0x0000002b2a2b7223 */ /* 0x000fe2000000002f */
[----:B------:R-:W-:-:S02]  /*12510*/  FSEL R55, -R9, -0.026868773624300956726, P5 ;  /* 0xbcdc1be709377808 */ /* 0x000fc40002800100 */
[----:B------:R-:W-:Y:S01]  /*12520*/  FSEL R47, R11, -0.37612664699554443359, P4 ;  /* 0xbec093ac0b2f7808 */ /* 0x000fe20002000000 */
[----:B------:R-:W-:Y:S01]  /*12530*/  FFMA R49, R46, R49, R53 ;  /* 0x000000312e317223 */ /* 0x000fe20000000035 */
[----:B------:R-:W-:Y:S01]  /*12540*/  FFMA R43, R42, R43, R45 ;  /* 0x0000002b2a2b7223 */ /* 0x000fe2000000002d */
[----:B------:R-:W-:Y:S01]  /*12550*/  FSEL R51, R10, 0.11284004896879196167, P5 ;  /* 0x3de718af0a337808 */ /* 0x000fe20002800000 */
[----:B------:R-:W-:Y:S01]  /*12560*/  FFMA R55, R48, R57, R55 ;  /* 0x0000003930377223 */ /* 0x000fe20000000037 */
[----:B------:R-:W-:Y:S01]  /*12570*/  FSEL R45, R12, 0.12837915122509002686, P4 ;  /* 0x3e0375d30c2d7808 */ /* 0x000fe20002000000 */
[----:B------:R-:W-:Y:S01]  /*12580*/  FFMA R47, R46, R49, R47 ;  /* 0x000000312e2f7223 */ /* 0x000fe2000000002f */
[----:B------:R-:W-:Y:S01]  /*12590*/  FFMA R50, R43, R44, R44 ;  /* 0x0000002c2b327223 */ /* 0x000fe2000000002c */
[----:B------:R-:W-:Y:S01]  /*125a0*/  FSEL R43, R11, -0.37612664699554443359, P5 ;  /* 0xbec093ac0b2b7808 */ /* 0x000fe20002800000 */
[----:B------:R-:W-:Y:S01]  /*125b0*/  FFMA R51, R48, R55, R51 ;  /* 0x0000003730337223 */ /* 0x000fe20000000033 */
[----:B------:R-:W-:Y:S01]  /*125c0*/  FFMA R45, R46, R47, R45 ;  /* 0x0000002f2e2d7223 */ /* 0x000fe2000000002d */
[----:B------:R-:W-:-:S02]  /*125d0*/  FSEL R46, R12, 0.12837915122509002686, P5 ;  /* 0x3e0375d30c2e7808 */ /* 0x000fc40002800000 */
[C---:B------:R-:W-:Y:S01]  /*125e0*/  FFMA R43, R48.reuse, R51, R43 ;  /* 0x00000033302b7223 */ /* 0x040fe2000000002b */
[----:B------:R-:W-:Y:S02]  /*125f0*/  FSEL R54, -|R63|, R63, P5 ;  /* 0x0000003f3f367208 */ /* 0x000fe40002800300 */
[----:B------:R-:W-:Y:S01]  /*12600*/  FSEL R44, -|R61|, R61, P4 ;  /* 0x0000003d3d2c7208 */ /* 0x000fe20002000300 */
[----:B------:R-:W-:Y:S01]  /*12610*/  FFMA R43, R48, R43, R46 ;  /* 0x0000002b302b7223 */ /* 0x000fe2000000002e */
[----:B------:R-:W1:Y:S03]  /*12620*/  @P0 MUFU.EX2 R42, R50 ;  /* 0x00000032002a0308 */ /* 0x000e660000000800 */
[----:B------:R-:W-:Y:S01]  /*12630*/  FFMA R54, R43, R54, R54 ;  /* 0x000000362b367223 */ /* 0x000fe20000000036 */
[----:B------:R-:W-:-:S04]  /*12640*/  FFMA R52, R45, R44, R44 ;  /* 0x0000002c2d347223 */ /* 0x000fc8000000002c */
[----:B------:R-:W2:Y:S01]  /*12650*/  @P5 MUFU.EX2 R46, R54 ;  /* 0x00000036002e5308 */ /* 0x000ea20000000800 */
[----:B------:R-:W-:-:S07]  /*12660*/  F2FP.F16.E4M3.UNPACK_B R43, R5 ;  /* 0x00000005ff2b723e */ /* 0x000fce00020006ff */
[----:B------:R-:W2:Y:S01]  /*12670*/  @P4 MUFU.EX2 R44, R52 ;  /* 0x00000034002c4308 */ /* 0x000ea20000000800 */
[C---:B---3--:R-:W-:Y:S01]  /*12680*/  FMUL R47, R2.reuse, R64 ;  /* 0x00000040022f7220 */ /* 0x048fe20000400000 */
[--C-:B------:R-:W-:Y:S02]  /*12690*/  HADD2.F32 R56, -RZ, R43.reuse.H0_H0 ;  /* 0x2000002bff387230 */ /* 0x100fe40000004100 */
[----:B------:R-:W-:Y:S02]  /*126a0*/  HADD2.F32 R48, -RZ, R43.H1_H1 ;  /* 0x3000002bff307230 */ /* 0x000fe40000004100 */
[----:B----4-:R-:W-:Y:S01]  /*126b0*/  FMUL R43, R2, R62 ;  /* 0x0000003e022b7220 */ /* 0x010fe20000400000 */
[----:B-1----:R-:W-:Y:S01]  /*126c0*/  @P0 FADD R42, -R42, 1 ;  /* 0x3f8000002a2a0421 */ /* 0x002fe20000000100 */
[----:B------:R-:W-:Y:S01]  /*126d0*/  FFMA R58, R16, R58, R47 ;  /* 0x0000003a103a7223 */ /* 0x000fe2000000002f */
[----:B-----5:R-:W-:Y:S01]  /*126e0*/  FMUL R45, R2, R60 ;  /* 0x0000003c022d7220 */ /* 0x020fe20000400000 */
[----:B------:R-:W-:Y:S01]  /*126f0*/  FFMA R56, R16, R56, R43 ;  /* 0x0000003810387223 */ /* 0x000fe2000000002b */
[----:B--2---:R-:W-:Y:S01]  /*12700*/  @P5 FADD R46, -R46, 1 ;  /* 0x3f8000002e2e5421 */ /* 0x004fe20000000100 */
[----:B------:R-:W-:Y:S01]  /*12710*/  FMUL R60, R58, 0.70710676908493041992 ;  /* 0x3f3504f33a3c7820 */ /* 0x000fe20000400000 */
[----:B------:R-:W-:Y:S01]  /*12720*/  @P0 LOP3.LUT R50, R42, 0x80000000, R59, 0xb8, !PT ;  /* 0x800000002a320812 */ /* 0x000fe200078eb83b */
[----:B------:R-:W-:Y:S01]  /*12730*/  FFMA R57, R16, R48, R45 ;  /* 0x0000003010397223 */ /* 0x000fe2000000002d */
[----:B------:R-:W-:Y:S01]  /*12740*/  FMUL R59, R56, 0.70710676908493041992 ;  /* 0x3f3504f3383b7820 */ /* 0x000fe20000400000 */
[----:B------:R-:W-:Y:S01]  /*12750*/  @P4 FADD R44, -R44, 1 ;  /* 0x3f8000002c2c4421 */ /* 0x000fe20000000100 */
[----:B------:R-:W-:Y:S01]  /*12760*/  @P5 LOP3.LUT R54, R46, 0x80000000, R63, 0xb8, !PT ;  /* 0x800000002e365812 */ /* 0x000fe200078eb83f */
[C---:B------:R-:W-:Y:S01]  /*12770*/  FMUL R43, R60.reuse, R60 ;  /* 0x0000003c3c2b7220 */ /* 0x040fe20000400000 */
[----:B------:R-:W-:Y:S01]  /*12780*/  FSETP.GE.AND P5, PT, |R60|, 1.0029599666595458984, PT ;  /* 0x3f8060fe3c00780b */ /* 0x000fe20003fa6200 */
[----:B------:R-:W-:Y:S01]  /*12790*/  FMUL R42, R59, R59 ;  /* 0x0000003b3b2a7220 */ /* 0x000fe20000400000 */
[----:B------:R-:W-:Y:S01]  /*127a0*/  @P4 LOP3.LUT R52, R44, 0x80000000, R61, 0xb8, !PT ;  /* 0x800000002c344812 */ /* 0x000fe200078eb83d */
[----:B------:R-:W-:Y:S01]  /*127b0*/  FMUL R61, R57, 0.70710676908493041992 ;  /* 0x3f3504f3393d7820 */ /* 0x000fe20000400000 */
[----:B------:R-:W-:-:S02]  /*127c0*/  FSETP.GE.AND P0, PT, |R59|, 1.0029599666595458984, PT ;  /* 0x3f8060fe3b00780b */ /* 0x000fc40003f06200 */
[----:B------:R-:W-:Y:S01]  /*127d0*/  FSEL R46, |R60|, R43, P5 ;  /* 0x0000002b3c2e7208 */ /* 0x000fe20002800200 */
[----:B------:R-:W-:Y:S01]  /*127e0*/  FMUL R44, R61, R61 ;  /* 0x0000003d3d2c7220 */ /* 0x000fe20000400000 */
[C---:B------:R-:W-:Y:S02]  /*127f0*/  FSEL R47, R6.reuse, 8.4834944573231041431e-05, P5 ;  /* 0x38b1e96a062f7808 */ /* 0x040fe40002800000 */
[----:B------:R-:W-:Y:S02]  /*12800*/  FSEL R49, -R7, -0.00082130916416645050049, P5 ;  /* 0xba574d2007317808 */ /* 0x000fe40002800100 */
[----:B------:R-:W-:Y:S02]  /*12810*/  FSETP.GE.AND P4, PT, |R61|, 1.0029599666595458984, PT ;  /* 0x3f8060fe3d00780b */ /* 0x000fe40003f86200 */
[----:B------:R-:W-:Y:S02]  /*12820*/  FSEL R42, |R59|, R42, P0 ;  /* 0x0000002a3b2a7208 */ /* 0x000fe40000000200 */
[----:B------:R-:W-:-:S02]  /*12830*/  FSEL R43, R6, 8.4834944573231041431e-05, P0 ;  /* 0x38b1e96a062b7808 */ /* 0x000fc40000000000 */
[----:B------:R-:W-:Y:S01]  /*12840*/  FSEL R45, -R7, -0.00082130916416645050049, P0 ;  /* 0xba574d20072d7808 */ /* 0x000fe20000000100 */
[----:B------:R-:W-:Y:S01]  /*12850*/  FFMA R53, R46, R47, R49 ;  /* 0x0000002f2e357223 */ /* 0x000fe20000000031 */
[----:B------:R-:W-:Y:S02]  /*12860*/  FSEL R44, |R61|, R44, P4 ;  /* 0x0000002c3d2c7208 */ /* 0x000fe40002000200 */
[----:B------:R-:W-:Y:S01]  /*12870*/  FSEL R47, R6, 8.4834944573231041431e-05, P4 ;  /* 0x38b1e96a062f7808 */ /* 0x000fe20002000000 */
[----:B------:R-:W-:Y:S01]  /*12880*/  FFMA R43, R42, R43, R45 ;  /* 0x0000002b2a2b7223 */ /* 0x000fe2000000002d */
[----:B------:R-:W-:Y:S02]  /*12890*/  FSEL R49, -R7, -0.00082130916416645050049, P4 ;  /* 0xba574d2007317808 */ /* 0x000fe40002000100 */
[C---:B------:R-:W-:Y:S02]  /*128a0*/  FSEL R55, R8.reuse, 0.0052134888246655464172, P5 ;  /* 0x3baad5ea08377808 */ /* 0x040fe40002800000 */
[----:B------:R-:W-:Y:S01]  /*128b0*/  FSEL R45, R8, 0.0052134888246655464172, P0 ;  /* 0x3baad5ea082d7808 */ /* 0x000fe20000000000 */
[----:B------:R-:W-:Y:S01]  /*128c0*/  FFMA R47, R44, R47, R49 ;  /* 0x0000002f2c2f7223 */ /* 0x000fe20000000031 */
        /* <DEDUP_REMOVED lines=11> */
[----:B------:R-:W-:-:S02]  /*12980*/  FFMA R53, R46, R53, R55 ;  /* 0x000000352e357223 */ /* 0x000fc40000000037 */
[----:B------:R-:W-:Y:S01]  /*12990*/  FFMA R43, R42, R43, R47 ;  /* 0x0000002b2a2b7223 */ /* 0x000fe2000000002f */
[----:B------:R-:W-:Y:S01]  /*129a0*/  FSEL R47, R12, 0.12837915122509002686, P5 ;  /* 0x3e0375d30c2f7808 */ /* 0x000fe20002800000 */
[C---:B------:R-:W-:Y:S01]  /*129b0*/  FFMA R53, R46.reuse, R53, R45 ;  /* 0x000000352e357223 */ /* 0x040fe2000000002d */
[----:B------:R-:W-:Y:S02]  /*129c0*/  FSEL R49, -R9, -0.026868773624300956726, P4 ;  /* 0xbcdc1be709317808 */ /* 0x000fe40002000100 */
[C---:B------:R-:W-:Y:S01]  /*129d0*/  FSEL R45, R11.reuse, -0.37612664699554443359, P0 ;  /* 0xbec093ac0b2d7808 */ /* 0x040fe20000000000 */
[----:B------:R-:W-:Y:S01]  /*129e0*/  FFMA R53, R46, R53, R47 ;  /* 0x000000352e357223 */ /* 0x000fe2000000002f */
[----:B------:R-:W-:Y:S01]  /*129f0*/  FSEL R47, R12, 0.12837915122509002686, P0 ;  /* 0x3e0375d30c2f7808 */ /* 0x000fe20000000000 */
[----:B------:R-:W-:Y:S01]  /*12a00*/  FFMA R49, R44, R51, R49 ;  /* 0x000000332c317223 */ /* 0x000fe20000000031 */
[----:B------:R-:W-:Y:S01]  /*12a10*/  FSEL R51, R10, 0.11284004896879196167, P4 ;  /* 0x3de718af0a337808 */ /* 0x000fe20002000000 */
[----:B------:R-:W-:Y:S01]  /*12a20*/  FFMA R43, R42, R43, R45 ;  /* 0x0000002b2a2b7223 */ /* 0x000fe2000000002d */
[----:B------:R-:W-:-:S03]  /*12a30*/  FSEL R45, R11, -0.37612664699554443359, P4 ;  /* 0xbec093ac0b2d7808 */ /* 0x000fc60002000000 */
[----:B------:R-:W-:Y:S01]  /*12a40*/  FFMA R43, R42, R43, R47 ;  /* 0x0000002b2a2b7223 */ /* 0x000fe2000000002f */
[----:B------:R-:W-:Y:S01]  /*12a50*/  FFMA R49, R44, R49, R51 ;  /* 0x000000312c317223 */ /* 0x000fe20000000033 */
[----:B------:R-:W-:Y:S02]  /*12a60*/  FSEL R42, -|R59|, R59, P0 ;  /* 0x0000003b3b2a7208 */ /* 0x000fe40000000300 */
[----:B------:R-:W-:Y:S01]  /*12a70*/  FSEL R48, -|R60|, R60, P5 ;  /* 0x0000003c3c307208 */ /* 0x000fe20002800300 */
[----:B------:R-:W-:Y:S01]  /*12a80*/  FFMA R45, R44, R49, R45 ;  /* 0x000000312c2d7223 */ /* 0x000fe2000000002d */
[----:B------:R-:W-:Y:S01]  /*12a90*/  FSEL R46, R12, 0.12837915122509002686, P4 ;  /* 0x3e0375d30c2e7808 */ /* 0x000fe20002000000 */
[----:B------:R-:W-:Y:S02]  /*12aa0*/  FFMA R42, R43, R42, R42 ;  /* 0x0000002a2b2a7223 */ /* 0x000fe4000000002a */
[----:B------:R-:W-:Y:S01]  /*12ab0*/  FFMA R53, R53, R48, R48 ;  /* 0x0000003035357223 */ /* 0x000fe20000000030 */
[----:B------:R-:W-:Y:S01]  /*12ac0*/  FSEL R48, -|R61|, R61, P4 ;  /* 0x0000003d3d307208 */ /* 0x000fe20002000300 */
[----:B------:R-:W-:Y:S01]  /*12ad0*/  FFMA R45, R44, R45, R46 ;  /* 0x0000002d2c2d7223 */ /* 0x000fe2000000002e */
[----:B------:R-:W1:Y:S03]  /*12ae0*/  @P0 MUFU.EX2 R43, R42 ;  /* 0x0000002a002b0308 */ /* 0x000e660000000800 */
[----:B------:R-:W-:-:S05]  /*12af0*/  FFMA R45, R45, R48, R48 ;  /* 0x000000302d2d7223 */ /* 0x000fca0000000030 */
[----:B------:R-:W2:Y:S08]  /*12b00*/  @P5 MUFU.EX2 R47, R53 ;  /* 0x00000035002f5308 */ /* 0x000eb00000000800 */
[----:B------:R-:W3:Y:S01]  /*12b10*/  @P4 MUFU.EX2 R44, R45 ;  /* 0x0000002d002c4308 */ /* 0x000ee20000000800 */
[----:B-1----:R-:W-:Y:S01]  /*12b20*/  @P0 FADD R43, -R43, 1 ;  /* 0x3f8000002b2b0421 */ /* 0x002fe20000000100 */
[----:B------:R-:W-:Y:S01]  /*12b30*/  FMUL R17, R17, 0.5 ;  /* 0x3f00000011117820 */ /* 0x000fe20000400000 */
[----:B------:R-:W-:Y:S01]  /*12b40*/  FADD R20, R20, 1 ;  /* 0x3f80000014147421 */ /* 0x000fe20000000000 */
[----:B------:R-:W-:Y:S01]  /*12b50*/  FMUL R27, R27, 0.5 ;  /* 0x3f0000001b1b7820 */ /* 0x000fe20000400000 */
[----:B------:R-:W-:Y:S01]  /*12b60*/  FADD R30, R30, 1 ;  /* 0x3f8000001e1e7421 */ /* 0x000fe20000000000 */
[----:B------:R-:W-:Y:S01]  /*12b70*/  @P0 LOP3.LUT R42, R43, 0x80000000, R59, 0xb8, !PT ;  /* 0x800000002b2a0812 */ /* 0x000fe200078eb83b */
[----:B------:R-:W-:Y:S01]  /*12b80*/  FMUL R43, R17, R20 ;  /* 0x00000014112b7220 */ /* 0x000fe20000400000 */
[----:B------:R-:W-:Y:S01]  /*12b90*/  FMUL R29, R29, 0.5 ;  /* 0x3f0000001d1d7820 */ /* 0x000fe20000400000 */
[----:B--2---:R-:W-:Y:S01]  /*12ba0*/  @P5 FADD R47, -R47, 1 ;  /* 0x3f8000002f2f5421 */ /* 0x004fe20000000100 */
[----:B------:R-:W-:Y:S01]  /*12bb0*/  FMUL R28, R28, 0.5 ;  /* 0x3f0000001c1c7820 */ /* 0x000fe20000400000 */
[----:B------:R-:W-:Y:S01]  /*12bc0*/  FADD R20, R31, 1 ;  /* 0x3f8000001f147421 */ /* 0x000fe20000000000 */
[----:B------:R-:W-:Y:S01]  /*12bd0*/  FADD R17, R32, 1 ;  /* 0x3f80000020117421 */ /* 0x000fe20000000000 */
[----:B------:R-:W-:Y:S01]  /*12be0*/  FMUL R27, R27, R30 ;  /* 0x0000001e1b1b7220 */ /* 0x000fe20000400000 */
[----:B---3--:R-:W-:Y:S01]  /*12bf0*/  @P4 FADD R44, -R44, 1 ;  /* 0x3f8000002c2c4421 */ /* 0x008fe20000000100 */
[----:B------:R-:W-:Y:S01]  /*12c00*/  FMUL R30, R29, R20 ;  /* 0x000000141d1e7220 */ /* 0x000fe20000400000 */
[----:B------:R-:W-:Y:S01]  /*12c10*/  FMUL R28, R28, R17 ;  /* 0x000000111c1c7220 */ /* 0x000fe20000400000 */
[----:B------:R-:W-:Y:S01]  /*12c20*/  @P5 LOP3.LUT R53, R47, 0x80000000, R60, 0xb8, !PT ;  /* 0x800000002f355812 */ /* 0x000fe200078eb83c */
[----:B------:R-:W-:Y:S01]  /*12c30*/  FMUL R21, R21, 0.5 ;  /* 0x3f00000015157820 */ /* 0x000fe20000400000 */
[----:B------:R-:W-:Y:S01]  /*12c40*/  @P4 LOP3.LUT R45, R44, 0x80000000, R61, 0xb8, !PT ;  /* 0x800000002c2d4812 */ /* 0x000fe200078eb83d */
[----:B------:R-:W-:Y:S01]  /*12c50*/  FMUL R22, R22, 0.5 ;  /* 0x3f00000016167820 */ /* 0x000fe20000400000 */
[----:B------:R-:W-:Y:S01]  /*12c60*/  FADD R24, R24, 1 ;  /* 0x3f80000018187421 */ /* 0x000fe20000000000 */
[----:B------:R-:W-:Y:S01]  /*12c70*/  FADD R25, R25, 1 ;  /* 0x3f80000019197421 */ /* 0x000fe20000000000 */
[----:B------:R-:W-:Y:S01]  /*12c80*/  FMUL R33, R33, 0.5 ;  /* 0x3f00000021217820 */ /* 0x000fe20000400000 */
[----:B------:R-:W-:Y:S01]  /*12c90*/  FMUL R34, R34, 0.5 ;  /* 0x3f00000022227820 */ /* 0x000fe20000400000 */
[----:B------:R-:W-:Y:S01]  /*12ca0*/  FADD R20, R37, 1 ;  /* 0x3f80000025147421 */ /* 0x000fe20000000000 */
[----:B------:R-:W-:Y:S01]  /*12cb0*/  FADD R17, R38, 1 ;  /* 0x3f80000026117421 */ /* 0x000fe20000000000 */
[----:B------:R-:W-:Y:S01]  /*12cc0*/  FMUL R24, R21, R24 ;  /* 0x0000001815187220 */ /* 0x000fe20000400000 */
[----:B------:R-:W-:Y:S01]  /*12cd0*/  FMUL R25, R22, R25 ;  /* 0x0000001916197220 */ /* 0x000fe20000400000 */
[----:B------:R-:W-:Y:S01]  /*12ce0*/  FMUL R33, R33, R20 ;  /* 0x0000001421217220 */ /* 0x000fe20000400000 */
[----:B------:R-:W-:Y:S01]  /*12cf0*/  FMUL R34, R34, R17 ;  /* 0x0000001122227220 */ /* 0x000fe20000400000 */
[----:B------:R-:W-:Y:S01]  /*12d00*/  FMUL R23, R23, 0.5 ;  /* 0x3f00000017177820 */ /* 0x000fe20000400000 */
[----:B------:R-:W-:Y:S01]  /*12d10*/  FADD R26, R26, 1 ;  /* 0x3f8000001a1a7421 */ /* 0x000fe20000000000 */
[----:B------:R-:W-:Y:S01]  /*12d20*/  FMUL R35, R35, 0.5 ;  /* 0x3f00000023237820 */ /* 0x000fe20000400000 */
[----:B------:R-:W-:Y:S01]  /*12d30*/  FADD R36, R36, 1 ;  /* 0x3f80000024247421 */ /* 0x000fe20000000000 */
[----:B------:R-:W-:Y:S01]  /*12d40*/  FMUL R40, R40, 0.5 ;  /* 0x3f00000028287820 */ /* 0x000fe20000400000 */
[----:B------:R-:W-:Y:S01]  /*12d50*/  FMUL R41, R41, 0.5 ;  /* 0x3f00000029297820 */ /* 0x000fe20000400000 */
[----:B------:R-:W-:Y:S01]  /*12d60*/  FADD R21, R50, 1 ;  /* 0x3f80000032157421 */ /* 0x000fe20000000000 */
        /* <DEDUP_REMOVED lines=27> */
.L_x_110:
        /* <DEDUP_REMOVED lines=27> */
.L_x_112:
[----:B------:R-:W-:Y:S05]  /*130d0*/  BSYNC B0 ;  /* 0x0000000000007941 */ /* 0x000fea0003800000 */
.L_x_111:
[----:B------:R-:W-:Y:S04]  /*130e0*/  BSSY B0, `(.L_x_113) ;  /* 0x000003c000007945 */ /* 0x000fe80003800000 */
[----:B------:R-:W-:Y:S05]  /*130f0*/  @P3 BRA `(.L_x_114) ;  /* 0x0000000000e83947 */ /* 0x000fea0003800000 */
[----:B------:R-:W2:Y:S02]  /*13100*/  LDL R17, [R1+0xcc] ;  /* 0x0000cc0001117983 */ /* 0x000ea40000100800 */
[----:B--2---:R-:W-:-:S13]  /*13110*/  ISETP.NE.AND P4, PT, R17, 0x3, PT ;  /* 0x000000031100780c */ /* 0x004fda0003f85270 */
[----:B------:R-:W-:Y:S05]  /*13120*/  @!P4 BRA `(.L_x_115) ;  /* 0x000000000004c947 */ /* 0x000fea0003800000 */
[----:B------:R-:W-:Y:S01]  /*13130*/  BPT.TRAP 0x1 ;  /* 0x000000040000795c */ /* 0x000fe20000300000 */
.L_x_115:
[----:B------:R-:W2:Y:S04]  /*13140*/  LDL R20, [R1+0xb8] ;  /* 0x0000b80001147983 */ /* 0x000ea80000100800 */
[----:B------:R-:W3:Y:S01]  /*13150*/  LDL R17, [R1+0xb4] ;  /* 0x0000b40001117983 */ /* 0x000ee20000100800 */
[----:B------:R-:W-:Y:S01]  /*13160*/  BSSY B1, `(.L_x_116) ;  /* 0x0000005000017945 */ /* 0x000fe20003800000 */
[----:B--2---:R-:W-:Y:S02]  /*13170*/  SHF.L.U32 R20, R20, 0x1f, RZ ;  /* 0x0000001f14147819 */ /* 0x004fe400000006ff */
[----:B---3--:R-:W-:-:S04]  /*13180*/  LEA R17, R17, UR47, 0x3 ;  /* 0x0000002f11117c11 */ /* 0x008fc8000f8e18ff */
[----:B------:R-:W1:Y:S02]  /*13190*/  SYNCS.PHASECHK.TRANS64.TRYWAIT P0, [R17+URZ+0x80], R20 ;  /* 0x00008014110075a7 */ /* 0x000e64000800017f */
[----:B-1----:R-:W-:Y:S05]  /*131a0*/  @!P0 BRA `(.L_x_117) ;  /* 0x0000008000508947 */ /* 0x002fea0003800000 */
.L_x_245:
[----:B------:R-:W-:Y:S05]  /*131b0*/  BSYNC B1 ;  /* 0x0000000000017941 */ /* 0x000fea0003800000 */
.L_x_116:
        /* <DEDUP_REMOVED lines=18> */
.L_x_119:
[----:B------:R-:W-:Y:S05]  /*132e0*/  BSYNC B1 ;  /* 0x0000000000017941 */ /* 0x000fea0003800000 */
.L_x_118:
        /* <DEDUP_REMOVED lines=8> */
.L_x_120:
        /* <DEDUP_REMOVED lines=19> */
.L_x_114:
[----:B------:R-:W-:Y:S05]  /*134a0*/  BSYNC B0 ;  /* 0x0000000000007941 */ /* 0x000fea0003800000 */
.L_x_113:
        /* <DEDUP_REMOVED lines=126> */
[----:B------:R-:W-:Y:S01]  /*13c90*/  FMUL R29, R29, 0.5 ;  /* 0x3f0000001d1d7820 */ /* 0x000fe20000400000 */
[----:B------:R-:W-:Y:S01]  /*13ca0*/  @P5 LOP3.LUT R26, R32, 0x80000000, R43, 0xb8, !PT ;  /* 0x80000000201a5812 */ /* 0x000fe200078eb82b */
[----:B------:R-:W-:Y:S01]  /*13cb0*/  FMUL R32, R49, R49 ;  /* 0x0000003131207220 */ /* 0x000fe20000400000 */
[----:B------:R-:W-:Y:S01]  /*13cc0*/  FSEL R30, |R47|, R30, P0 ;  /* 0x0000001e2f1e7208 */ /* 0x000fe20000000200 */
[----:B---3--:R-:W-:Y:S01]  /*13cd0*/  @P4 FADD R31, -R31, 1 ;  /* 0x3f8000001f1f4421 */ /* 0x008fe20000000100 */
[----:B------:R-:W-:Y:S01]  /*13ce0*/  FSEL R33, -R7, -0.00082130916416645050049, P0 ;  /* 0xba574d2007217808 */ /* 0x000fe20000000100 */
[----:B------:R-:W-:Y:S01]  /*13cf0*/  FMUL R28, R28, 0.5 ;  /* 0x3f0000001c1c7820 */ /* 0x000fe20000400000 */
[----:B------:R-:W-:Y:S01]  /*13d00*/  FSETP.GE.AND P5, PT, |R40|, 1.0029599666595458984, PT ;  /* 0x3f8060fe2800780b */ /* 0x000fe20003fa6200 */
[----:B------:R-:W-:Y:S01]  /*13d10*/  FADD R24, R24, 1 ;  /* 0x3f80000018187421 */ /* 0x000fe20000000000 */
[----:B------:R-:W-:Y:S01]  /*13d20*/  @P4 LOP3.LUT R25, R31, 0x80000000, R34, 0xb8, !PT ;  /* 0x800000001f194812 */ /* 0x000fe200078eb822 */
[----:B------:R-:W-:Y:S01]  /*13d30*/  FMUL R34, R40, R40 ;  /* 0x0000002828227220 */ /* 0x000fe20000400000 */
[----:B------:R-:W-:Y:S01]  /*13d40*/  FSETP.GE.AND P4, PT, |R49|, 1.0029599666595458984, PT ;  /* 0x3f8060fe3100780b */ /* 0x000fe20003f86200 */
[----:B------:R-:W-:Y:S01]  /*13d50*/  FMUL R24, R21, R24 ;  /* 0x0000001815187220 */ /* 0x000fe20000400000 */
[----:B------:R-:W-:Y:S01]  /*13d60*/  FSEL R31, R6, 8.4834944573231041431e-05, P0 ;  /* 0x38b1e96a061f7808 */ /* 0x000fe20000000000 */
[----:B------:R-:W-:Y:S01]  /*13d70*/  FADD R25, R25, 1 ;  /* 0x3f80000019197421 */ /* 0x000fe20000000000 */
        /* <DEDUP_REMOVED lines=77> */
[----:B------:R-:W-:Y:S01]  /*14250*/  FMUL R27, R27, R30 ;  /* 0x0000001e1b1b7220 */ /* 0x000fe20000400000 */
[----:B------:R-:W-:Y:S01]  /*14260*/  FSEL R37, R6, 8.4834944573231041431e-05, P0 ;  /* 0x38b1e96a06257808 */ /* 0x000fe20000000000 */
[----:B------:R-:W-:Y:S01]  /*14270*/  FMUL R34, R34, 0.5 ;  /* 0x3f00000022227820 */ /* 0x000fe20000400000 */
[----:B------:R-:W-:Y:S01]  /*14280*/  @P5 LOP3.LUT R32, R39, 0x80000000, R40, 0xb8, !PT ;  /* 0x8000000027205812 */ /* 0x000fe200078eb828 */
[----:B------:R-:W-:Y:S01]  /*14290*/  FMUL R40, R55, R55 ;  /* 0x0000003737287220 */ /* 0x000fe20000400000 */
[----:B------:R-:W-:-:S02]  /*142a0*/  FSEL R39, -R7, -0.00082130916416645050049, P0 ;  /* 0xba574d2007277808 */ /* 0x000fc40000000100 */
[----:B------:R-:W-:Y:S02]  /*142b0*/  FSEL R38, |R46|, R38, P4 ;  /* 0x000000262e267208 */ /* 0x000fe40002000200 */
[----:B------:R-:W-:Y:S01]  /*142c0*/  FSEL R41, R6, 8.4834944573231041431e-05, P4 ;  /* 0x38b1e96a06297808 */ /* 0x000fe20002000000 */
[----:B------:R-:W-:Y:S01]  /*142d0*/  FFMA R37, R36, R37, R39 ;  /* 0x0000002524257223 */ /* 0x000fe20000000027 */
[----:B------:R-:W-:Y:S02]  /*142e0*/  FSEL R43, -R7, -0.00082130916416645050049, P4 ;  /* 0xba574d20072b7808 */ /* 0x000fe40002000100 */
[C---:B------:R-:W-:Y:S02]  /*142f0*/  FSETP.GE.AND P5, PT, |R55|.reuse, 1.0029599666595458984, PT ;  /* 0x3f8060fe3700780b */ /* 0x040fe40003fa6200 */
        /* <DEDUP_REMOVED lines=120> */
[----:B------:R-:W-:Y:S01]  /*14a80*/  FFMA R52, R45, R44, R44 ;  /* 0x0000002c2d347223 */ /* 0x000fe2000000002c */
[----:B------:R-:W-:Y:S02]  /*14a90*/  FMUL R45, R2, R164 ;  /* 0x000000a4022d7220 */ /* 0x000fe40000400000 */
        /* <DEDUP_REMOVED lines=76> */
[----:B------:R-:W-:Y:S01]  /*14f60*/  FSEL R48, -|R59|, R59, P4 ;  /* 0x0000003b3b307208 */ /* 0x000fe20002000300 */
[----:B------:R-:W-:Y:S01]  /*14f70*/  FFMA R42, R43, R42, R42 ;  /* 0x0000002a2b2a7223 */ /* 0x000fe2000000002a */
[----:B------:R-:W-:Y:S01]  /*14f80*/  F2FP.SATFINITE.E4M3.F32.PACK_AB_MERGE_C R52, R52, R21, RZ ;  /* 0x000000153434723e */ /* 0x000fe200048070ff */
[----:B------:R-:W-:Y:S01]  /*14f90*/  FFMA R45, R44, R45, R46 ;  /* 0x0000002d2c2d7223 */ /* 0x000fe2000000002e */
[----:B------:R-:W1:Y:S03]  /*14fa0*/  @P5 MUFU.EX2 R47, R53 ;  /* 0x00000035002f5308 */ /* 0x000e660000000800 */
[----:B------:R-:W-:-:S05]  /*14fb0*/  FFMA R45, R45, R48, R48 ;  /* 0x000000302d2d7223 */ /* 0x000fca0000000030 */
        /* <DEDUP_REMOVED lines=13> */
[----:B------:R-:W-:Y:S01]  /*15090*/  FADD R20, R37, 1 ;  /* 0x3f80000025147421 */ /* 0x000fe20000000000 */
[----:B------:R-:W-:Y:S01]  /*150a0*/  FMUL R28, R28, R17 ;  /* 0x000000111c1c7220 */ /* 0x000fe20000400000 */
[----:B------:R-:W-:Y:S01]  /*150b0*/  @P4 LOP3.LUT R45, R44, 0x80000000, R59, 0xb8, !PT ;  /* 0x800000002c2d4812 */ /* 0x000fe200078eb83b */
[----:B------:R-:W-:Y:S01]  /*150c0*/  FADD R17, R38, 1 ;  /* 0x3f80000026117421 */ /* 0x000fe20000000000 */
[----:B------:R-:W-:Y:S01]  /*150d0*/  FMUL R33, R33, R20 ;  /* 0x0000001421217220 */ /* 0x000fe20000400000 */
[----:B------:R-:W-:Y:S01]  /*150e0*/  FMUL R20, R56, 0.5 ;  /* 0x3f00000038147820 */ /* 0x000fe20000400000 */
[----:B------:R-:W-:Y:S01]  /*150f0*/  FMUL R22, R53, R22 ;  /* 0x0000001635167220 */ /* 0x000fe20000400000 */
[----:B------:R-:W-:Y:S01]  /*15100*/  FMUL R34, R34, R17 ;  /* 0x0000001122227220 */ /* 0x000fe20000400000 */
[----:B------:R-:W-:Y:S01]  /*15110*/  FMUL R17, R179, 0.5 ;  /* 0x3f000000b3117820 */ /* 0x000fe20000400000 */
[----:B------:R-:W-:Y:S01]  /*15120*/  FADD R45, R45, 1 ;  /* 0x3f8000002d2d7421 */ /* 0x000fe20000000000 */
[----:B------:R-:W-:-:S02]  /*15130*/  F2FP.SATFINITE.E4M3.F32.PACK_AB_MERGE_C R24, R24, R43, RZ ;  /* 0x0000002b1818723e */ /* 0x000fc400048070ff */
[----:B------:R-:W-:Y:S01]  /*15140*/  FMUL R17, R17, R42 ;  /* 0x0000002a11117220 */ /* 0x000fe20000400000 */
[----:B------:R-:W-:Y:S01]  /*15150*/  FMUL R20, R20, R45 ;  /* 0x0000002d14147220 */ /* 0x000fe20000400000 */
[----:B------:R-:W-:Y:S02]  /*15160*/  F2FP.SATFINITE.E4M3.F32.PACK_AB_MERGE_C R30, R30, R27, RZ ;  /* 0x0000001b1e1e723e */ /* 0x000fe400048070ff */
[----:B------:R-:W-:Y:S02]  /*15170*/  F2FP.SATFINITE.E4M3.F32.PACK_AB_MERGE_C R28, R35, R28, RZ ;  /* 0x0000001c231c723e */ /* 0x000fe400048070ff */
[----:B------:R-:W-:Y:S02]  /*15180*/  F2FP.SATFINITE.E4M3.F32.PACK_AB_MERGE_C R34, R34, R33, RZ ;  /* 0x000000212222723e */ /* 0x000fe400048070ff */
[----:B------:R-:W-:Y:S02]  /*15190*/  F2FP.SATFINITE.E4M3.F32.PACK_AB_MERGE_C R22, R22, R39, RZ ;  /* 0x000000271616723e */ /* 0x000fe400048070ff */
[----:B------:R-:W-:Y:S01]  /*151a0*/  F2FP.SATFINITE.E4M3.F32.PACK_AB_MERGE_C R20, R20, R17, RZ ;  /* 0x000000111414723e */ /* 0x000fe200048070ff */
[----:B------:R-:W-:Y:S06]  /*151b0*/  @P1 BRA `(.L_x_121) ;  /* 0x0000000000041947 */ /* 0x000fec0003800000 */
[----:B------:R-:W-:-:S04]  /*151c0*/  DEPBAR.LE SB0, 0x1 ;  /* 0x000080400000791a */ /* 0x000fc80000000000 */
.L_x_121:
        /* <DEDUP_REMOVED lines=27> */
.L_x_123:
[----:B------:R-:W-:Y:S05]  /*15380*/  BSYNC B0 ;  /* 0x0000000000007941 */ /* 0x000fea0003800000 */
.L_x_122:
[----:B------:R-:W-:Y:S04]  /*15390*/  BSSY B0, `(.L_x_124) ;  /* 0x0000033000007945 */ /* 0x000fe80003800000 */
[----:B------:R-:W-:Y:S05]  /*153a0*/  @P3 BRA `(.L_x_125) ;  /* 0x0000000000c43947 */ /* 0x000fea0003800000 */
[----:B------:R-:W2:Y:S02]  /*153b0*/  LDL R17, [R1+0xcc] ;  /* 0x0000cc0001117983 */ /* 0x000ea40000100800 */
[----:B--2---:R-:W-:-:S13]  /*153c0*/  ISETP.NE.AND P3, PT, R17, 0x3, PT ;  /* 0x000000031100780c */ /* 0x004fda0003f65270 */
[----:B------:R-:W-:Y:S05]  /*153d0*/  @!P3 BRA `(.L_x_126) ;  /* 0x000000000004b947 */ /* 0x000fea0003800000 */
[----:B------:R-:W-:Y:S01]  /*153e0*/  BPT.TRAP 0x1 ;  /* 0x000000040000795c */ /* 0x000fe20000300000 */
.L_x_126:
[----:B------:R-:W2:Y:S04]  /*153f0*/  LDL R20, [R1+0xb4] ;  /* 0x0000b40001147983 */ /* 0x000ea80000100800 */
[----:B------:R-:W3:Y:S01]  /*15400*/  LDL.LU R17, [R1+0xb8] ;  /* 0x0000b80001117983 */ /* 0x000ee20000300800 */
[----:B------:R-:W-:Y:S01]  /*15410*/  BSSY B1, `(.L_x_127) ;  /* 0x0000005000017945 */ /* 0x000fe20003800000 */
[----:B--2---:R-:W-:Y:S02]  /*15420*/  LEA R20, R20, UR47, 0x3 ;  /* 0x0000002f14147c11 */ /* 0x004fe4000f8e18ff */
[----:B---3--:R-:W-:-:S04]  /*15430*/  SHF.L.U32 R17, R17, 0x1f, RZ ;  /* 0x0000001f11117819 */ /* 0x008fc800000006ff */
[----:B------:R-:W1:Y:S02]  /*15440*/  SYNCS.PHASECHK.TRANS64.TRYWAIT P0, [R20+URZ+0x80], R17 ;  /* 0x00008011140075a7 */ /* 0x000e64000800017f */
[----:B-1----:R-:W-:Y:S05]  /*15450*/  @!P0 BRA `(.L_x_128) ;  /* 0x0000005c00b88947 */ /* 0x002fea0003800000 */
.L_x_246:
[----:B------:R-:W-:Y:S05]  /*15460*/  BSYNC B1 ;  /* 0x0000000000017941 */ /* 0x000fea0003800000 */
.L_x_127:
[----:B------:R-:W-:Y:S04]  /*15470*/  BSSY B1, `(.L_x_129) ;  /* 0x0000012000017945 */ /* 0x000fe80003800000 */
[----:B------:R-:W-:Y:S05]  /*15480*/  @P2 BRA `(.L_x_130) ;  /* 0x0000000000402947 */ /* 0x000fea0003800000 */
[----:B------:R-:W2:Y:S02]  /*15490*/  LDL.LU R21, [R1+0xb4] ;  /* 0x0000b40001157983 */ /* 0x000ea40000300800 */
        /* <DEDUP_REMOVED lines=15> */
.L_x_130:
[----:B------:R-:W-:Y:S05]  /*15590*/  BSYNC B1 ;  /* 0x0000000000017941 */ /* 0x000fea0003800000 */
.L_x_129:
        /* <DEDUP_REMOVED lines=8> */
.L_x_131:
[----:B-1----:R-:W1:Y:S01]  /*15620*/  S2R R17, SR_CgaCtaId ;  /* 0x0000000000117919 */ /* 0x002e620000008800 */
[C---:B------:R-:W-:Y:S02]  /*15630*/  LEA R14, R18.reuse, UR47, 0x3 ;  /* 0x0000002f120e7c11 */ /* 0x040fe4000f8e18ff */
[----:B------:R-:W-:Y:S02]  /*15640*/  IADD3 R18, R18, 0x1, RZ ;  /* 0x0000000112127810 */ /* 0x000fe40007ffe0ff */
[----:B------:R-:W-:Y:S02]  /*15650*/  IADD3 R14, R14, 0xa0, RZ ;  /* 0x000000a00e0e7810 */ /* 0x000fe40007ffe0ff */
[----:B------:R-:W-:-:S04]  /*15660*/  ISETP.NE.AND P0, PT, R18, 0x4, PT ;  /* 0x000000041200780c */ /* 0x000fc80003f05270 */
[----:B------:R-:W-:Y:S02]  /*15670*/  SEL R18, R18, RZ, P0 ;  /* 0x000000ff12127207 */ /* 0x000fe40000000000 */
[----:B-1----:R-:W-:-:S04]  /*15680*/  PRMT R14, R17, 0x654, R14 ;  /* 0x00000654110e7816 */ /* 0x002fc8000000000e */
[----:B--2---:R1:W-:Y:S02]  /*15690*/  SYNCS.ARRIVE.TRANS64.RED.A1T0 RZ, [R14+URZ], RZ ;  /* 0x000000ff0eff79a7 */ /* 0x0043e4000810043f */
[----:B-1----:R-:W-:-:S04]  /*156a0*/  SEL R14, RZ, 0x1, P0 ;  /* 0x00000001ff0e7807 */ /* 0x002fc80000000000 */
[----:B------:R-:W-:-:S07]  /*156b0*/  LOP3.LUT R19, R19, R14, RZ, 0x3c, !PT ;  /* 0x0000000e13137212 */ /* 0x000fce00078e3cff */
.L_x_125:
[----:B------:R-:W-:Y:S05]  /*156c0*/  BSYNC B0 ;  /* 0x0000000000007941 */ /* 0x000fea0003800000 */
.L_x_124:
[----:B------:R-:W2:Y:S04]  /*156d0*/  LDL.LU R14, [R1+0xb0] ;  /* 0x0000b000010e7983 */ /* 0x000ea80000300800 */
[----:B------:R-:W3:Y:S04]  /*156e0*/  LDL.LU R35, [R1+0x84] ;  /* 0x0000840001237983 */ /* 0x000ee80000300800 */
[----:B------:R-:W4:Y:S01]  /*156f0*/  LDL.LU R34, [R1+0x88] ;  /* 0x0000880001227983 */ /* 0x000f220000300800 */
[----:B------:R-:W-:-:S03]  /*15700*/  F2FP.F16.E4M3.UNPACK_B R32, R0.H1 ;  /* 0x00000000ff20723e */ /* 0x000fc600030006ff */
[----:B------:R-:W5:Y:S02]  /*15710*/  LDL.LU R33, [R1+0x8c] ;  /* 0x00008c0001217983 */ /* 0x000f640000300800 */
[----:B------:R-:W-:Y:S02]  /*15720*/  HADD2.F32 R17, -RZ, R32.H1_H1 ;  /* 0x30000020ff117230 */ /* 0x000fe40000004100 */
[----:B------:R-:W3:Y:S04]  /*15730*/  LDL.LU R28, [R1+0x90] ;  /* 0x00009000011c7983 */ /* 0x000ee80000300800 */
[----:B------:R-:W5:Y:S04]  /*15740*/  LDL.LU R26, [R1+0x94] ;  /* 0x00009400011a7983 */ /* 0x000f680000300800 */
[----:B------:R-:W5:Y:S04]  /*15750*/  LDL.LU R31, [R1+0x98] ;  /* 0x00009800011f7983 */ /* 0x000f680000300800 */
[----:B------:R-:W5:Y:S04]  /*15760*/  LDL.LU R29, [R1+0x9c] ;  /* 0x00009c00011d7983 */ /* 0x000f680000300800 */
[----:B------:R-:W5:Y:S04]  /*15770*/  LDL.LU R48, [R1+0xa0] ;  /* 0x0000a00001307983 */ /* 0x000f680000300800 */
[----:B------:R-:W5:Y:S04]  /*15780*/  LDL.LU R44, [R1+0xa4] ;  /* 0x0000a400012c7983 */ /* 0x000f680000300800 */
[----:B------:R-:W5:Y:S01]  /*15790*/  LDL.LU R46, [R1+0xa8] ;  /* 0x0000a800012e7983 */ /* 0x000f620000300800 */
        /* <DEDUP_REMOVED lines=8> */
[----:B------:R-:W-:-:S03]  /*15820*/  FSEL R17, R8, 0.0052134888246655464172, P2 ;  /* 0x3baad5ea08117808 */ /* 0x000fc60001000000 */
[----:B------:R-:W-:Y:S01]  /*15830*/  FFMA R20, R21, R20, R22 ;  /* 0x0000001415147223 */ /* 0x000fe20000000016 */
[----:B------:R-:W-:-:S03]  /*15840*/  FSEL R23, -R9, -0.026868773624300956726, P2 ;  /* 0xbcdc1be709177808 */ /* 0x000fc60001000100 */
[----:B------:R-:W-:Y:S01]  /*15850*/  FFMA R20, R21, R20, R17 ;  /* 0x0000001415147223 */ /* 0x000fe20000000011 */
[----:B------:R-:W-:-:S03]  /*15860*/  FSEL R25, R10, 0.11284004896879196167, P2 ;  /* 0x3de718af0a197808 */ /* 0x000fc60001000000 */
[----:B------:R-:W-:Y:S01]  /*15870*/  FFMA R20, R21, R20, R23 ;  /* 0x0000001415147223 */ /* 0x000fe20000000017 */
[----:B------:R-:W-:Y:S02]  /*15880*/  FSEL R27, R11, -0.37612664699554443359, P2 ;  /* 0xbec093ac0b1b7808 */ /* 0x000fe40001000000 */
[----:B------:R-:W-:Y:S01]  /*15890*/  F2FP.F16.E4M3.UNPACK_B R17, R4 ;  /* 0x00000004ff11723e */ /* 0x000fe200020006ff */
[----:B------:R-:W-:Y:S01]  /*158a0*/  FFMA R20, R21, R20, R25 ;  /* 0x0000001415147223 */ /* 0x000fe20000000019 */
[----:B------:R-:W-:-:S03]  /*158b0*/  FSEL R24, R12, 0.12837915122509002686, P2 ;  /* 0x3e0375d30c187808 */ /* 0x000fc60001000000 */
[C---:B------:R-:W-:Y:S01]  /*158c0*/  FFMA R22, R21.reuse, R20, R27 ;  /* 0x0000001415167223 */ /* 0x040fe2000000001b */
[--C-:B------:R-:W-:Y:S02]  /*158d0*/  HADD2.F32 R23, -RZ, R17.reuse.H0_H0 ;  /* 0x20000011ff177230 */ /* 0x100fe40000004100 */
[----:B----4-:R-:W-:Y:S01]  /*158e0*/  FMUL R20, R2, R34 ;  /* 0x0000002202147220 */ /* 0x010fe20000400000 */
[----:B------:R-:W-:Y:S01]  /*158f0*/  HADD2.F32 R17, -RZ, R17.H1_H1 ;  /* 0x30000011ff117230 */ /* 0x000fe20000004100 */
[----:B------:R-:W-:Y:S01]  /*15900*/  FSEL R27, -|R30|, R30, P2 ;  /* 0x0000001e1e1b7208 */ /* 0x000fe20001000300 */
[----:B------:R-:W-:-:S03]  /*15910*/  FFMA R22, R21, R22, R24 ;  /* 0x0000001615167223 */ /* 0x000fc60000000018 */
[----:B------:R-:W-:Y:S01]  /*15920*/  FFMA R20, R16, R17, R20 ;  /* 0x0000001110147223 */ /* 0x000fe20000000014 */
[----:B------:R-:W-:Y:S01]  /*15930*/  FFMA R17, R22, R27, R27 ;  /* 0x0000001b16117223 */ /* 0x000fe2000000001b */
[----:B---3--:R-:W-:-:S03]  /*15940*/  FMUL R22, R2, R28 ;  /* 0x0000001c02167220 */ /* 0x008fc60000400000 */
[----:B------:R-:W1:Y:S01]  /*15950*/  @P2 MUFU.EX2 R28, R17 ;  /* 0x00000011001c2308 */ /* 0x000e620000000800 */
[----:B------:R-:W-:Y:S01]  /*15960*/  FMUL R25, R2, R35 ;  /* 0x0000002302197220 */ /* 0x000fe20000400000 */
[----:B------:R-:W-:Y:S02]  /*15970*/  F2FP.F16.E4M3.UNPACK_B R21, R4.H1 ;  /* 0x00000004ff15723e */ /* 0x000fe400030006ff */
[----:B------:R-:W-:Y:S01]  /*15980*/  F2FP.F16.E4M3.UNPACK_B R24, R3 ;  /* 0x00000003ff18723e */ /* 0x000fe200020006ff */
[----:B------:R-:W-:Y:S02]  /*15990*/  FFMA R4, R16, R23, R25 ;  /* 0x0000001710047223 */ /* 0x000fe40000000019 */
[--C-:B------:R-:W-:Y:S02]  /*159a0*/  HADD2.F32 R23, -RZ, R21.reuse.H0_H0 ;  /* 0x20000015ff177230 */ /* 0x100fe40000004100 */
[----:B------:R-:W-:Y:S02]  /*159b0*/  HADD2.F32 R25, -RZ, R21.H1_H1 ;  /* 0x30000015ff197230 */ /* 0x000fe40000004100 */
[----:B-----5:R-:W-:Y:S01]  /*159c0*/  FMUL R21, R2, R33 ;  /* 0x0000002102157220 */ /* 0x020fe20000400000 */
[----:B------:R-:W-:-:S02]  /*159d0*/  HADD2.F32 R27, -RZ, R24.H0_H0 ;  /* 0x20000018ff1b7230 */ /* 0x000fc40000004100 */
[----:B------:R-:W-:Y:S01]  /*159e0*/  FMUL R26, R2, R26 ;  /* 0x0000001a021a7220 */ /* 0x000fe20000400000 */
[----:B------:R-:W-:Y:S01]  /*159f0*/  FMUL R47, R4, 0.70710676908493041992 ;  /* 0x3f3504f3042f7820 */ /* 0x000fe20000400000 */
[C---:B------:R-:W-:Y:S01]  /*15a00*/  FFMA R21, R16.reuse, R23, R21 ;  /* 0x0000001710157223 */ /* 0x040fe20000000015 */
[C---:B------:R-:W-:Y:S01]  /*15a10*/  FFMA R22, R16.reuse, R25, R22 ;  /* 0x0000001910167223 */ /* 0x040fe20000000016 */
[----:B------:R-:W-:Y:S01]  /*15a20*/  FFMA R23, R16, R27, R26 ;  /* 0x0000001b10177223 */ /* 0x000fe2000000001a */
[C---:B------:R-:W-:Y:S01]  /*15a30*/  FMUL R26, R47.reuse, R47 ;  /* 0x0000002f2f1a7220 */ /* 0x040fe20000400000 */
[----:B-1----:R-:W-:Y:S01]  /*15a40*/  @P2 FADD R28, -R28, 1 ;  /* 0x3f8000001c1c2421 */ /* 0x002fe20000000100 */
[----:B------:R-:W-:Y:S01]  /*15a50*/  HADD2.F32 R25, -RZ, R24.H1_H1 ;  /* 0x30000018ff197230 */ /* 0x000fe20000004100 */
[----:B------:R-:W-:Y:S01]  /*15a60*/  F2FP.F16.E4M3.UNPACK_B R27, R3.H1 ;  /* 0x00000003ff1b723e */ /* 0x000fe200030006ff */
[----:B------:R-:W-:Y:S01]  /*15a70*/  FMUL R3, R2, R31 ;  /* 0x0000001f02037220 */ /* 0x000fe20000400000 */
[----:B------:R-:W-:Y:S01]  /*15a80*/  FSETP.GE.AND P0, PT, |R47|, 1.0029599666595458984, PT ;  /* 0x3f8060fe2f00780b */ /* 0x000fe20003f06200 */
[----:B------:R-:W-:Y:S01]  /*15a90*/  FMUL R49, R21, 0.70710676908493041992 ;  /* 0x3f3504f315317820 */ /* 0x000fe20000400000 */
[----:B------:R-:W-:Y:S01]  /*15aa0*/  FMUL R42, R20, 0.70710676908493041992 ;  /* 0x3f3504f3142a7820 */ /* 0x000fe20000400000 */
[----:B------:R-:W-:Y:S01]  /*15ab0*/  @P2 LOP3.LUT R17, R28, 0x80000000, R30, 0xb8, !PT ;  /* 0x800000001c112812 */ /* 0x000fe200078eb81e */
[----:B------:R-:W-:Y:S01]  /*15ac0*/  FMUL R24, R2, R29 ;  /* 0x0000001d02187220 */ /* 0x000fe20000400000 */
[----:B------:R-:W-:Y:S01]  /*15ad0*/  FSEL R26, |R47|, R26, P0 ;  /* 0x0000001a2f1a7208 */ /* 0x000fe20000000200 */
[----:B------:R-:W-:Y:S01]  /*15ae0*/  FFMA R3, R16, R25, R3 ;  /* 0x0000001910037223 */ /* 0x000fe20000000003 */
[----:B------:R-:W-:Y:S01]  /*15af0*/  FSEL R31, R6, 8.4834944573231041431e-05, P0 ;  /* 0x38b1e96a061f7808 */ /* 0x000fe20000000000 */
[----:B------:R-:W-:Y:S01]  /*15b00*/  FMUL R28, R49, R49 ;  /* 0x00000031311c7220 */ /* 0x000fe20000400000 */
[----:B------:R-:W-:Y:S01]  /*15b10*/  FSEL R33, -R7, -0.00082130916416645050049, P0 ;  /* 0xba574d2007217808 */ /* 0x000fe20000000100 */
[----:B------:R-:W-:-:S02]  /*15b20*/  HADD2.F32 R29, -RZ, R27.H0_H0 ;  /* 0x2000001bff1d7230 */ /* 0x000fc40000004100 */
[C---:B------:R-:W-:Y:S01]  /*15b30*/  FMUL R25, R42.reuse, R42 ;  /* 0x0000002a2a197220 */ /* 0x040fe20000400000 */
[C---:B------:R-:W-:Y:S02]  /*15b40*/  FSETP.GE.AND P3, PT, |R49|.reuse, 1.0029599666595458984, PT ;  /* 0x3f8060fe3100780b */ /* 0x040fe40003f66200 */
[----:B------:R-:W-:Y:S01]  /*15b50*/  FSETP.GE.AND P2, PT, |R42|, 1.0029599666595458984, PT ;  /* 0x3f8060fe2a00780b */ /* 0x000fe20003f46200 */
[----:B------:R-:W-:Y:S01]  /*15b60*/  FFMA R31, R26, R31, R33 ;  /* 0x0000001f1a1f7223 */ /* 0x000fe20000000021 */
[----:B------:R-:W-:Y:S01]  /*15b70*/  FSEL R36, |R49|, R28, P3 ;  /* 0x0000001c31247208 */ /* 0x000fe20001800200 */
[----:B------:R-:W-:Y:S01]  /*15b80*/  FFMA R24, R16, R29, R24 ;  /* 0x0000001d10187223 */ /* 0x000fe20000000018 */
[----:B------:R-:W-:Y:S02]  /*15b90*/  FSEL R33, R6, 8.4834944573231041431e-05, P3 ;  /* 0x38b1e96a06217808 */ /* 0x000fe40001800000 */
[----:B------:R-:W-:Y:S02]  /*15ba0*/  FSEL R35, -R7, -0.00082130916416645050049, P3 ;  /* 0xba574d2007237808 */ /* 0x000fe40001800100 */
[----:B------:R-:W-:-:S02]  /*15bb0*/  FSEL R30, |R42|, R25, P2 ;  /* 0x000000192a1e7208 */ /* 0x000fc40001000200 */
[----:B------:R-:W-:Y:S02]  /*15bc0*/  FSEL R25, R6, 8.4834944573231041431e-05, P2 ;  /* 0x38b1e96a06197808 */ /* 0x000fe40001000000 */
[----:B------:R-:W-:Y:S01]  /*15bd0*/  FSEL R29, -R7, -0.00082130916416645050049, P2 ;  /* 0xba574d20071d7808 */ /* 0x000fe20001000100 */
[----:B------:R-:W-:Y:S01]  /*15be0*/  FFMA R35, R36, R33, R35 ;  /* 0x0000002124237223 */ /* 0x000fe20000000023 */
[----:B------:R-:W-:Y:S01]  /*15bf0*/  FSEL R33, R8, 0.0052134888246655464172, P2 ;  /* 0x3baad5ea08217808 */ /* 0x000fe20001000000 */
[----:B------:R-:W-:Y:S02]  /*15c00*/  FMUL R51, R22, 0.70710676908493041992 ;  /* 0x3f3504f316337820 */ /* 0x000fe40000400000 */
[----:B------:R-:W-:Y:S01]  /*15c10*/  FFMA R29, R30, R25, R29 ;  /* 0x000000191e1d7223 */ /* 0x000fe2000000001d */
[----:B------:R-:W-:Y:S01]  /*15c20*/  FSEL R25, R8, 0.0052134888246655464172, P0 ;  /* 0x3baad5ea08197808 */ /* 0x000fe20000000000 */
[C---:B------:R-:W-:Y:S01]  /*15c30*/  FMUL R28, R51.reuse, R51 ;  /* 0x00000033331c7220 */ /* 0x040fe20000400000 */
[----:B------:R-:W-:Y:S01]  /*15c40*/  FSETP.GE.AND P4, PT, |R51|, 1.0029599666595458984, PT ;  /* 0x3f8060fe3300780b */ /* 0x000fe20003f86200 */
[----:B------:R-:W-:Y:S01]  /*15c50*/  FFMA R33, R30, R29, R33 ;  /* 0x0000001d1e217223 */ /* 0x000fe20000000021 */
[----:B------:R-:W-:Y:S01]  /*15c60*/  FSEL R37, R8, 0.0052134888246655464172, P3 ;  /* 0x3baad5ea08257808 */ /* 0x000fe20001800000 */
[----:B------:R-:W-:Y:S01]  /*15c70*/  FMUL R53, R23, 0.70710676908493041992 ;  /* 0x3f3504f317357820 */ /* 0x000fe20000400000 */
[----:B------:R-:W-:Y:S01]  /*15c80*/  FSEL R29, -R9, -0.026868773624300956726, P0 ;  /* 0xbcdc1be7091d7808 */ /* 0x000fe20000000100 */
[----:B------:R-:W-:Y:S01]  /*15c90*/  FFMA R25, R26, R31, R25 ;  /* 0x0000001f1a197223 */ /* 0x000fe20000000019 */
[----:B------:R-:W-:Y:S01]  /*15ca0*/  FSEL R38, |R51|, R28, P4 ;  /* 0x0000001c33267208 */ /* 0x000fe20002000200 */
[----:B------:R-:W-:Y:S01]  /*15cb0*/  FMUL R34, R53, R53 ;  /* 0x0000003535227220 */ /* 0x000fe20000400000 */
[----:B------:R-:W-:Y:S01]  /*15cc0*/  FSEL R39, R6, 8.4834944573231041431e-05, P4 ;  /* 0x38b1e96a06277808 */ /* 0x000fe20002000000 */
[----:B------:R-:W-:Y:S01]  /*15cd0*/  FFMA R37, R36, R35, R37 ;  /* 0x0000002324257223 */ /* 0x000fe20000000025 */
[----:B------:R-:W-:Y:S01]  /*15ce0*/  FSEL R41, -R7, -0.00082130916416645050049, P4 ;  /* 0xba574d2007297808 */ /* 0x000fe20002000100 */
[----:B------:R-:W-:Y:S01]  /*15cf0*/  FFMA R25, R26, R25, R29 ;  /* 0x000000191a197223 */ /* 0x000fe2000000001d */
[----:B------:R-:W-:-:S02]  /*15d00*/  FSEL R31, R10, 0.11284004896879196167, P0 ;  /* 0x3de718af0a1f7808 */ /* 0x000fc40000000000 */
[----:B------:R-:W-:Y:S02]  /*15d10*/  FSETP.GE.AND P5, PT, |R53|, 1.0029599666595458984, PT ;  /* 0x3f8060fe3500780b */ /* 0x000fe40003fa6200 */
[----:B------:R-:W-:Y:S01]  /*15d20*/  FSEL R35, -R9, -0.026868773624300956726, P2 ;  /* 0xbcdc1be709237808 */ /* 0x000fe20001000100 */
[----:B------:R-:W-:Y:S01]  /*15d30*/  FFMA R41, R38, R39, R41 ;  /* 0x0000002726297223 */ /* 0x000fe20000000029 */
[----:B------:R-:W-:Y:S01]  /*15d40*/  FFMA R25, R26, R25, R31 ;  /* 0x000000191a197223 */ /* 0x000fe2000000001f */
[----:B------:R-:W-:Y:S02]  /*15d50*/  FSEL R40, |R53|, R34, P5 ;  /* 0x0000002235287208 */ /* 0x000fe40002800200 */
[----:B------:R-:W-:Y:S01]  /*15d60*/  FSEL R43, R6, 8.4834944573231041431e-05, P5 ;  /* 0x38b1e96a062b7808 */ /* 0x000fe20002800000 */
[----:B------:R-:W-:Y:S01]  /*15d70*/  FFMA R33, R30, R33, R35 ;  /* 0x000000211e217223 */ /* 0x000fe20000000023 */
[----:B------:R-:W-:Y:S02]  /*15d80*/  FSEL R45, -R7, -0.00082130916416645050049, P5 ;  /* 0xba574d20072d7808 */ /* 0x000fe40002800100 */
[----:B------:R-:W-:-:S02]  /*15d90*/  FSEL R39, -R9, -0.026868773624300956726, P3 ;  /* 0xbcdc1be709277808 */ /* 0x000fc40001800100 */
[----:B------:R-:W-:Y:S01]  /*15da0*/  FSEL R31, R10, 0.11284004896879196167, P2 ;  /* 0x3de718af0a1f7808 */ /* 0x000fe20001000000 */
[----:B------:R-:W-:Y:S01]  /*15db0*/  FFMA R45, R40, R43, R45 ;  /* 0x0000002b282d7223 */ /* 0x000fe2000000002d */
[----:B------:R-:W-:Y:S01]  /*15dc0*/  FSEL R35, R11, -0.37612664699554443359, P2 ;  /* 0xbec093ac0b237808 */ /* 0x000fe20001000000 */
[----:B------:R-:W-:Y:S01]  /*15dd0*/  FFMA R37, R36, R37, R39 ;  /* 0x0000002524257223 */ /* 0x000fe20000000027 */
[----:B------:R-:W-:Y:S01]  /*15de0*/  FSEL R43, R8, 0.0052134888246655464172, P4 ;  /* 0x3baad5ea082b7808 */ /* 0x000fe20002000000 */
[----:B------:R-:W-:Y:S01]  /*15df0*/  FFMA R31, R30, R33, R31 ;  /* 0x000000211e1f7223 */ /* 0x000fe2000000001f */
[----:B------:R-:W-:-:S03]  /*15e00*/  FSEL R39, R10, 0.11284004896879196167, P3 ;  /* 0x3de718af0a277808 */ /* 0x000fc60001800000 */
[----:B------:R-:W-:Y:S01]  /*15e10*/  FFMA R31, R30, R31, R35 ;  /* 0x0000001f1e1f7223 */ /* 0x000fe20000000023 */
[----:B------:R-:W-:Y:S01]  /*15e20*/  FSEL R35, R11, -0.37612664699554443359, P3 ;  /* 0xbec093ac0b237808 */ /* 0x000fe20001800000 */
[----:B------:R-:W-:Y:S01]  /*15e30*/  FFMA R41, R38, R41, R43 ;  /* 0x0000002926297223 */ /* 0x000fe2000000002b */
[----:B------:R-:W-:Y:S01]  /*15e40*/  FFMA R37, R36, R37, R39 ;  /* 0x0000002524257223 */ /* 0x000fe20000000027 */
[----:B------:R-:W-:Y:S02]  /*15e50*/  FSEL R43, R8, 0.0052134888246655464172, P5 ;  /* 0x3baad5ea082b7808 */ /* 0x000fe40002800000 */
[----:B------:R-:W-:Y:S01]  /*15e60*/  FSEL R33, R12, 0.12837915122509002686, P2 ;  /* 0x3e0375d30c217808 */ /* 0x000fe20001000000 */
[----:B------:R-:W-:Y:S01]  /*15e70*/  FFMA R35, R36, R37, R35 ;  /* 0x0000002524237223 */ /* 0x000fe20000000023 */
[C---:B------:R-:W-:Y:S01]  /*15e80*/  FSEL R39, -R9.reuse, -0.026868773624300956726, P4 ;  /* 0xbcdc1be709277808 */ /* 0x040fe20002000100 */
[----:B------:R-:W-:Y:S01]  /*15e90*/  FFMA R43, R40, R45, R43 ;  /* 0x0000002d282b7223 */ /* 0x000fe2000000002b */
[----:B------:R-:W-:Y:S01]  /*15ea0*/  FSEL R37, -R9, -0.026868773624300956726, P5 ;  /* 0xbcdc1be709257808 */ /* 0x000fe20002800100 */
[----:B------:R-:W-:Y:S01]  /*15eb0*/  FFMA R31, R30, R31, R33 ;  /* 0x0000001f1e1f7223 */ /* 0x000fe20000000021 */
[----:B------:R-:W-:Y:S01]  /*15ec0*/  FSEL R33, R10, 0.11284004896879196167, P4 ;  /* 0x3de718af0a217808 */ /* 0x000fe20002000000 */
[----:B------:R-:W-:-:S02]  /*15ed0*/  FFMA R39, R38, R41, R39 ;  /* 0x0000002926277223 */ /* 0x000fc40000000027 */
[----:B------:R-:W-:Y:S01]  /*15ee0*/  FFMA R43, R40, R43, R37 ;  /* 0x0000002b282b7223 */ /* 0x000fe20000000025 */
[----:B------:R-:W-:Y:S01]  /*15ef0*/  FSEL R37, R11, -0.37612664699554443359, P4 ;  /* 0xbec093ac0b257808 */ /* 0x000fe20002000000 */
[----:B------:R-:W-:-:S04]  /*15f00*/  FFMA R33, R38, R39, R33 ;  /* 0x0000002726217223 */ /* 0x000fc80000000021 */
[----:B------:R-:W-:Y:S01]  /*15f10*/  FFMA R37, R38, R33, R37 ;  /* 0x0000002126257223 */ /* 0x000fe20000000025 */
[----:B------:R-:W-:Y:S02]  /*15f20*/  FMUL R33, R2, R44 ;  /* 0x0000002c02217220 */ /* 0x000fe40000400000 */
[----:B------:R-:W2:Y:S01]  /*15f30*/  LDL.LU R44, [R1+0xac] ;  /* 0x0000ac00012c7983 */ /* 0x000ea20000300800 */
[----:B------:R-:W-:-:S05]  /*15f40*/  FSEL R29, R11, -0.37612664699554443359, P0 ;  /* 0xbec093ac0b1d7808 */ /* 0x000fca0000000000 */
[----:B------:R-:W-:Y:S01]  /*15f50*/  FFMA R25, R26, R25, R29 ;  /* 0x000000191a197223 */ /* 0x000fe2000000001d */
[----:B------:R-:W-:-:S05]  /*15f60*/  FSEL R29, R12, 0.12837915122509002686, P0 ;  /* 0x3e0375d30c1d7808 */ /* 0x000fca0000000000 */
[----:B------:R-:W-:Y:S01]  /*15f70*/  FFMA R25, R26, R25, R29 ;  /* 0x000000191a197223 */ /* 0x000fe2000000001d */
[----:B------:R-:W-:Y:S02]  /*15f80*/  FSEL R29, R12, 0.12837915122509002686, P3 ;  /* 0x3e0375d30c1d7808 */ /* 0x000fe40001800000 */
[----:B------:R-:W-:-:S03]  /*15f90*/  FSEL R28, -|R47|, R47, P0 ;  /* 0x0000002f2f1c7208 */ /* 0x000fc60000000300 */
[----:B------:R-:W-:Y:S01]  /*15fa0*/  FFMA R36, R36, R35, R29 ;  /* 0x0000002324247223 */ /* 0x000fe2000000001d */
[----:B------:R-:W-:Y:S01]  /*15fb0*/  HADD2.F32 R29, -RZ, R27.H1_H1 ;  /* 0x3000001bff1d7230 */ /* 0x000fe20000004100 */
[----:B------:R-:W-:Y:S01]  /*15fc0*/  FSEL R27, -|R49|, R49, P3 ;  /* 0x00000031311b7208 */ /* 0x000fe20001800300 */
[----:B------:R-:W-:Y:S01]  /*15fd0*/  FFMA R25, R25, R28, R28 ;  /* 0x0000001c19197223 */ /* 0x000fe2000000001c */
[----:B------:R-:W-:-:S03]  /*15fe0*/  FSEL R26, -|R42|, R42, P2 ;  /* 0x0000002a2a1a7208 */ /* 0x000fc60001000300 */
[----:B------:R-:W-:Y:S01]  /*15ff0*/  FFMA R27, R36, R27, R27 ;  /* 0x0000001b241b7223 */ /* 0x000fe2000000001b */
[----:B------:R-:W1:Y:S01]  /*16000*/  @P0 MUFU.EX2 R34, R25 ;  /* 0x0000001900220308 */ /* 0x000e620000000800 */
[----:B------:R-:W-:Y:S01]  /*16010*/  FFMA R26, R31, R26, R26 ;  /* 0x0000001a1f1a7223 */ /* 0x000fe2000000001a */
[----:B------:R-:W-:Y:S01]  /*16020*/  FMUL R31, R2, R48 ;  /* 0x00000030021f7220 */ /* 0x000fe20000400000 */
[----:B------:R-:W-:Y:S02]  /*16030*/  F2FP.F16.E4M3.UNPACK_B R28, R0 ;  /* 0x00000000ff1c723e */ /* 0x000fe400020006ff */
[----:B------:R-:W-:-:S03]  /*16040*/  FSEL R39, R10, 0.11284004896879196167, P5 ;  /* 0x3de718af0a277808 */ /* 0x000fc60002800000 */
[----:B------:R-:W3:Y:S01]  /*16050*/  @P3 MUFU.EX2 R36, R27 ;  /* 0x0000001b00243308 */ /* 0x000ee20000000800 */
[----:B------:R-:W-:Y:S01]  /*16060*/  FFMA R0, R16, R29, R31 ;  /* 0x0000001d10007223 */ /* 0x000fe2000000001f */
[--C-:B------:R-:W-:Y:S02]  /*16070*/  HADD2.F32 R29, -RZ, R28.reuse.H0_H0 ;  /* 0x2000001cff1d7230 */ /* 0x100fe40000004100 */
[----:B------:R-:W-:Y:S01]  /*16080*/  FFMA R43, R40, R43, R39 ;  /* 0x0000002b282b7223 */ /* 0x000fe20000000027 */
[----:B------:R-:W-:Y:S01]  /*16090*/  HADD2.F32 R31, -RZ, R28.H1_H1 ;  /* 0x3000001cff1f7230 */ /* 0x000fe20000004100 */
[----:B------:R-:W-:Y:S01]  /*160a0*/  FSEL R41, R11, -0.37612664699554443359, P5 ;  /* 0xbec093ac0b297808 */ /* 0x000fe20002800000 */
[----:B------:R-:W-:Y:S01]  /*160b0*/  FMUL R30, R2, R46 ;  /* 0x0000002e021e7220 */ /* 0x000fe20000400000 */
[----:B------:R-:W-:Y:S01]  /*160c0*/  FSEL R39, R12, 0.12837915122509002686, P4 ;  /* 0x3e0375d30c277808 */ /* 0x000fe20002000000 */
[----:B------:R-:W-:Y:S01]  /*160d0*/  FFMA R28, R16, R29, R33 ;  /* 0x0000001d101c7223 */ /* 0x000fe20000000021 */
[----:B------:R-:W-:Y:S01]  /*160e0*/  FSEL R45, R12, 0.12837915122509002686, P5 ;  /* 0x3e0375d30c2d7808 */ /* 0x000fe20002800000 */
[----:B------:R-:W-:Y:S01]  /*160f0*/  FFMA R29, R16, R31, R30 ;  /* 0x0000001f101d7223 */ /* 0x000fe2000000001e */
[----:B------:R-:W-:Y:S01]  /*16100*/  FFMA R41, R40, R43, R41 ;  /* 0x0000002b28297223 */ /* 0x000fe20000000029 */
[----:B------:R-:W-:Y:S01]  /*16110*/  FSEL R30, -|R51|, R51, P4 ;  /* 0x00000033331e7208 */ /* 0x000fe20002000300 */
[----:B------:R-:W-:Y:S01]  /*16120*/  FFMA R37, R38, R37, R39 ;  /* 0x0000002526257223 */ /* 0x000fe20000000027 */
[----:B------:R-:W4:Y:S01]  /*16130*/  @P2 MUFU.EX2 R35, R26 ;  /* 0x0000001a00232308 */ /* 0x000f220000000800 */
[----:B------:R-:W-:Y:S01]  /*16140*/  FSEL R38, -|R53|, R53, P5 ;  /* 0x0000003535267208 */ /* 0x000fe20002800300 */
[----:B-1----:R-:W-:Y:S01]  /*16150*/  @P0 FADD R34, -R34, 1 ;  /* 0x3f80000022220421 */ /* 0x002fe20000000100 */
[----:B------:R-:W-:Y:S01]  /*16160*/  FFMA R41, R40, R41, R45 ;  /* 0x0000002928297223 */ /* 0x000fe2000000002d */
[----:B------:R-:W-:Y:S01]  /*16170*/  FFMA R30, R37, R30, R30 ;  /* 0x0000001e251e7223 */ /* 0x000fe2000000001e */
[----:B---3--:R-:W-:Y:S01]  /*16180*/  @P3 FADD R36, -R36, 1 ;  /* 0x3f80000024243421 */ /* 0x008fe20000000100 */
[----:B------:R-:W-:Y:S01]  /*16190*/  FMUL R55, R3, 0.70710676908493041992 ;  /* 0x3f3504f303377820 */ /* 0x000fe20000400000 */
[----:B------:R-:W-:Y:S01]  /*161a0*/  FFMA R31, R41, R38, R38 ;  /* 0x00000026291f7223 */ /* 0x000fe20000000026 */
[----:B------:R-:W-:Y:S01]  /*161b0*/  @P0 LOP3.LUT R25, R34, 0x80000000, R47, 0xb8, !PT ;  /* 0x8000000022190812 */ /* 0x000fe200078eb82f */
[----:B------:R-:W-:Y:S01]  /*161c0*/  FMUL R57, R24, 0.70710676908493041992 ;  /* 0x3f3504f318397820 */ /* 0x000fe20000400000 */
[----:B------:R-:W1:Y:S01]  /*161d0*/  @P4 MUFU.EX2 R34, R30 ;  /* 0x0000001e00224308 */ /* 0x000e620000000800 */
[----:B------:R-:W-:Y:S01]  /*161e0*/  @P3 LOP3.LUT R27, R36, 0x80000000, R49, 0xb8, !PT ;  /* 0x80000000241b3812 */ /* 0x000fe200078eb831 */
[----:B------:R-:W-:Y:S01]  /*161f0*/  FMUL R54, R0, 0.70710676908493041992 ;  /* 0x3f3504f300367820 */ /* 0x000fe20000400000 */
[----:B------:R-:W-:-:S02]  /*16200*/  HADD2.F32 R33, -RZ, R32.H0_H0 ;  /* 0x20000020ff217230 */ /* 0x000fc40000004100 */
[----:B------:R-:W-:Y:S01]  /*16210*/  FMUL R59, R28, 0.70710676908493041992 ;  /* 0x3f3504f31c3b7820 */ /* 0x000fe20000400000 */
[----:B------:R-:W-:Y:S01]  /*16220*/  FMUL R61, R29, 0.70710676908493041992 ;  /* 0x3f3504f31d3d7820 */ /* 0x000fe20000400000 */
[----:B------:R-:W3:Y:S01]  /*16230*/  LDL.LU R45, [R1+0x74] ;  /* 0x00007400012d7983 */ /* 0x000ee20000300800 */
[----:B------:R-:W5:Y:S01]  /*16240*/  @P5 MUFU.EX2 R36, R31 ;  /* 0x0000001f00245308 */ /* 0x000f620000000800 */
[----:B----4-:R-:W-:Y:S01]  /*16250*/  @P2 FADD R35, -R35, 1 ;  /* 0x3f80000023232421 */ /* 0x010fe20000000100 */
[----:B------:R-:W-:Y:S01]  /*16260*/  FMUL R32, R55, R55 ;  /* 0x0000003737207220 */ /* 0x000fe20000400000 */
[----:B------:R-:W-:Y:S01]  /*16270*/  FMUL R38, R57, R57 ;  /* 0x0000003939267220 */ /* 0x000fe20000400000 */
[----:B------:R-:W-:Y:S01]  /*16280*/  FMUL R40, R54, R54 ;  /* 0x0000003636287220 */ /* 0x000fe20000400000 */
[----:B------:R-:W-:Y:S01]  /*16290*/  FSETP.GE.AND P0, PT, |R55|, 1.0029599666595458984, PT ;  /* 0x3f8060fe3700780b */ /* 0x000fe20003f06200 */
[----:B------:R-:W4:Y:S01]  /*162a0*/  LDL.LU R58, [R1+0x78] ;  /* 0x00007800013a7983 */ /* 0x000f220000300800 */
[----:B------:R-:W-:-:S02]  /*162b0*/  @P2 LOP3.LUT R26, R35, 0x80000000, R42, 0xb8, !PT ;  /* 0x80000000231a2812 */ /* 0x000fc400078eb82a */
[----:B------:R-:W-:Y:S01]  /*162c0*/  FSETP.GE.AND P2, PT, |R57|, 1.0029599666595458984, PT ;  /* 0x3f8060fe3900780b */ /* 0x000fe20003f46200 */
[----:B-1----:R-:W-:Y:S01]  /*162d0*/  @P4 FADD R34, -R34, 1 ;  /* 0x3f80000022224421 */ /* 0x002fe20000000100 */
[C---:B------:R-:W-:Y:S01]  /*162e0*/  FSETP.GE.AND P3, PT, |R54|.reuse, 1.0029599666595458984, PT ;  /* 0x3f8060fe3600780b */ /* 0x040fe20003f66200 */
[----:B------:R-:W4:Y:S01]  /*162f0*/  LDL.LU R56, [R1+0x7c] ;  /* 0x00007c0001387983 */ /* 0x000f220000300800 */
[----:B------:R-:W-:Y:S02]  /*16300*/  FSEL R37, |R55|, R32, P0 ;  /* 0x0000002037257208 */ /* 0x000fe40000000200 */
[----:B------:R-:W-:Y:S02]  /*16310*/  FSEL R39, |R57|, R38, P2 ;  /* 0x0000002639277208 */ /* 0x000fe40001000200 */
[----:B------:R-:W-:Y:S01]  /*16320*/  FSEL R41, |R54|, R40, P3 ;  /* 0x0000002836297208 */ /* 0x000fe20001800200 */
[----:B-----5:R-:W-:Y:S01]  /*16330*/  @P5 FADD R36, -R36, 1 ;  /* 0x3f80000024245421 */ /* 0x020fe20000000100 */
[----:B------:R-:W-:-:S02]  /*16340*/  FSEL R38, R6, 8.4834944573231041431e-05, P0 ;  /* 0x38b1e96a06267808 */ /* 0x000fc40000000000 */
[----:B------:R-:W-:Y:S02]  /*16350*/  FSEL R40, -R7, -0.00082130916416645050049, P0 ;  /* 0xba574d2007287808 */ /* 0x000fe40000000100 */
[----:B------:R-:W-:Y:S02]  /*16360*/  @P4 LOP3.LUT R30, R34, 0x80000000, R51, 0xb8, !PT ;  /* 0x80000000221e4812 */ /* 0x000fe400078eb833 */
[----:B------:R-:W-:Y:S01]  /*16370*/  FSETP.GE.AND P4, PT, |R59|, 1.0029599666595458984, PT ;  /* 0x3f8060fe3b00780b */ /* 0x000fe20003f86200 */
[----:B------:R-:W-:Y:S01]  /*16380*/  FMUL R34, R61, R61 ;  /* 0x0000003d3d227220 */ /* 0x000fe20000400000 */
[----:B------:R-:W-:Y:S01]  /*16390*/  @P5 LOP3.LUT R31, R36, 0x80000000, R53, 0xb8, !PT ;  /* 0x80000000241f5812 */ /* 0x000fe200078eb835 */
[----:B------:R-:W-:Y:S01]  /*163a0*/  FFMA R38, R37, R38, R40 ;  /* 0x0000002625267223 */ /* 0x000fe20000000028 */
[----:B------:R-:W-:Y:S02]  /*163b0*/  FSEL R42, R6, 8.4834944573231041431e-05, P2 ;  /* 0x38b1e96a062a7808 */ /* 0x000fe40001000000 */
[----:B------:R-:W-:-:S02]  /*163c0*/  FSETP.GE.AND P5, PT, |R61|, 1.0029599666595458984, PT ;  /* 0x3f8060fe3d00780b */ /* 0x000fc40003fa6200 */
[C---:B------:R-:W-:Y:S02]  /*163d0*/  FSEL R36, R6.reuse, 8.4834944573231041431e-05, P4 ;  /* 0x38b1e96a06247808 */ /* 0x040fe40002000000 */
[C---:B------:R-:W-:Y:S02]  /*163e0*/  FSEL R40, -R7.reuse, -0.00082130916416645050049, P4 ;  /* 0xba574d2007287808 */ /* 0x040fe40002000100 */
[----:B------:R-:W-:Y:S02]  /*163f0*/  FSEL R46, R6, 8.4834944573231041431e-05, P3 ;  /* 0x38b1e96a062e7808 */ /* 0x000fe40001800000 */
[----:B------:R-:W-:Y:S02]  /*16400*/  FSEL R48, -R7, -0.00082130916416645050049, P3 ;  /* 0xba574d2007307808 */ /* 0x000fe40001800100 */
[----:B------:R-:W-:Y:S02]  /*16410*/  FSEL R47, |R61|, R34, P5 ;  /* 0x000000223d2f7208 */ /* 0x000fe40002800200 */
[----:B------:R-:W-:Y:S01]  /*16420*/  FSEL R34, R8, 0.0052134888246655464172, P0 ;  /* 0x3baad5ea08227808 */ /* 0x000fe20000000000 */
[----:B------:R-:W-:Y:S01]  /*16430*/  FFMA R46, R41, R46, R48 ;  /* 0x0000002e292e7223 */ /* 0x000fe20000000030 */
[----:B------:R-:W-:-:S02]  /*16440*/  FSEL R48, R6, 8.4834944573231041431e-05, P5 ;  /* 0x38b1e96a06307808 */ /* 0x000fc40002800000 */
[----:B------:R-:W-:Y:S01]  /*16450*/  FSEL R50, -R7, -0.00082130916416645050049, P5 ;  /* 0xba574d2007327808 */ /* 0x000fe20002800100 */
[----:B------:R-:W-:Y:S01]  /*16460*/  FFMA R34, R37, R38, R34 ;  /* 0x0000002625227223 */ /* 0x000fe20000000022 */
[----:B------:R-:W-:-:S03]  /*16470*/  FSEL R38, R8, 0.0052134888246655464172, P4 ;  /* 0x3baad5ea08267808 */ /* 0x000fc60002000000 */
[----:B------:R-:W-:Y:S01]  /*16480*/  FFMA R48, R47, R48, R50 ;  /* 0x000000302f307223 */ /* 0x000fe20000000032 */
[----:B------:R-:W-:-:S05]  /*16490*/  FSEL R50, R8, 0.0052134888246655464172, P5 ;  /* 0x3baad5ea08327808 */ /* 0x000fca0002800000 */
[----:B------:R-:W-:Y:S01]  /*164a0*/  FFMA R50, R47, R48, R50 ;  /* 0x000000302f327223 */ /* 0x000fe20000000032 */
[----:B------:R-:W-:Y:S01]  /*164b0*/  FSEL R48, -R9, -0.026868773624300956726, P4 ;  /* 0xbcdc1be709307808 */ /* 0x000fe20002000100 */
[----:B--2---:R-:W-:-:S04]  /*164c0*/  FMUL R35, R2, R44 ;  /* 0x0000002c02237220 */ /* 0x004fc80000400000 */
[----:B------:R-:W-:Y:S01]  /*164d0*/  FFMA R32, R16, R33, R35 ;  /* 0x0000002110207223 */ /* 0x000fe20000000023 */
[----:B------:R-:W-:Y:S01]  /*164e0*/  FMUL R33, R59, R59 ;  /* 0x0000003b3b217220 */ /* 0x000fe20000400000 */
[----:B------:R-:W-:-:S04]  /*164f0*/  FSEL R44, -R7, -0.00082130916416645050049, P2 ;  /* 0xba574d20072c7808 */ /* 0x000fc80001000100 */
[----:B------:R-:W-:Y:S01]  /*16500*/  FSEL R43, |R59|, R33, P4 ;  /* 0x000000213b2b7208 */ /* 0x000fe20002000200 */
[----:B------:R-:W-:-:S04]  /*16510*/  FFMA R42, R39, R42, R44 ;  /* 0x0000002a272a7223 */ /* 0x000fc8000000002c */
[----:B------:R-:W-:Y:S01]  /*16520*/  FFMA R44, R43, R36, R40 ;  /* 0x000000242b2c7223 */ /* 0x000fe20000000028 */
[C---:B------:R-:W-:Y:S02]  /*16530*/  FSEL R36, R8.reuse, 0.0052134888246655464172, P2 ;  /* 0x3baad5ea08247808 */ /* 0x040fe40001000000 */
[----:B------:R-:W-:-:S03]  /*16540*/  FSEL R40, R8, 0.0052134888246655464172, P3 ;  /* 0x3baad5ea08287808 */ /* 0x000fc60001800000 */
[----:B------:R-:W-:Y:S01]  /*16550*/  FFMA R42, R39, R42, R36 ;  /* 0x0000002a272a7223 */ /* 0x000fe20000000024 */
[----:B------:R-:W-:Y:S01]  /*16560*/  FSEL R36, -R9, -0.026868773624300956726, P0 ;  /* 0xbcdc1be709247808 */ /* 0x000fe20000000100 */
[----:B------:R-:W-:Y:S01]  /*16570*/  FFMA R40, R41, R46, R40 ;  /* 0x0000002e29287223 */ /* 0x000fe20000000028 */
[----:B------:R-:W-:Y:S01]  /*16580*/  FFMA R46, R43, R44, R38 ;  /* 0x0000002c2b2e7223 */ /* 0x000fe20000000026 */
[C---:B------:R-:W-:Y:S02]  /*16590*/  FSEL R38, -R9.reuse, -0.026868773624300956726, P2 ;  /* 0xbcdc1be709267808 */ /* 0x040fe40001000100 */
[----:B------:R-:W-:Y:S01]  /*165a0*/  FSEL R44, -R9, -0.026868773624300956726, P3 ;  /* 0xbcdc1be7092c7808 */ /* 0x000fe20001800100 */
[----:B------:R-:W-:Y:S01]  /*165b0*/  FFMA R34, R37, R34, R36 ;  /* 0x0000002225227223 */ /* 0x000fe20000000024 */
[C---:B------:R-:W-:Y:S01]  /*165c0*/  FSEL R36, R10.reuse, 0.11284004896879196167, P0 ;  /* 0x3de718af0a247808 */ /* 0x040fe20000000000 */
[----:B------:R-:W-:Y:S01]  /*165d0*/  FFMA R42, R39, R42, R38 ;  /* 0x0000002a272a7223 */ /* 0x000fe20000000026 */
[----:B------:R-:W-:Y:S01]  /*165e0*/  FSEL R38, R11, -0.37612664699554443359, P0 ;  /* 0xbec093ac0b267808 */ /* 0x000fe20000000000 */
[----:B------:R-:W-:Y:S01]  /*165f0*/  FFMA R44, R41, R40, R44 ;  /* 0x00000028292c7223 */ /* 0x000fe2000000002c */
[C---:B------:R-:W-:Y:S01]  /*16600*/  FSEL R40, R10.reuse, 0.11284004896879196167, P2 ;  /* 0x3de718af0a287808 */ /* 0x040fe20001000000 */
[----:B------:R-:W-:Y:S01]  /*16610*/  FFMA R34, R37, R34, R36 ;  /* 0x0000002225227223 */ /* 0x000fe20000000024 */
[----:B------:R-:W-:Y:S01]  /*16620*/  FFMA R48, R43, R46, R48 ;  /* 0x0000002e2b307223 */ /* 0x000fe20000000030 */
[----:B------:R-:W-:-:S02]  /*16630*/  FSEL R46, R10, 0.11284004896879196167, P3 ;  /* 0x3de718af0a2e7808 */ /* 0x000fc40001800000 */
[----:B------:R-:W-:Y:S01]  /*16640*/  FSEL R36, R12, 0.12837915122509002686, P0 ;  /* 0x3e0375d30c247808 */ /* 0x000fe20000000000 */
[----:B------:R-:W-:Y:S01]  /*16650*/  FFMA R34, R37, R34, R38 ;  /* 0x0000002225227223 */ /* 0x000fe20000000026 */
[----:B------:R-:W-:Y:S01]  /*16660*/  FFMA R40, R39, R42, R40 ;  /* 0x0000002a27287223 */ /* 0x000fe20000000028 */
[----:B------:R-:W-:Y:S01]  /*16670*/  FSEL R42, R11, -0.37612664699554443359, P3 ;  /* 0xbec093ac0b2a7808 */ /* 0x000fe20001800000 */
[----:B------:R-:W-:Y:S01]  /*16680*/  FFMA R44, R41, R44, R46 ;  /* 0x0000002c292c7223 */ /* 0x000fe2000000002e */
[----:B------:R-:W-:Y:S01]  /*16690*/  FSEL R33, -|R55|, R55, P0 ;  /* 0x0000003737217208 */ /* 0x000fe20000000300 */
[----:B------:R-:W-:Y:S02]  /*166a0*/  FFMA R34, R37, R34, R36 ;  /* 0x0000002225227223 */ /* 0x000fe40000000024 */
[----:B------:R-:W-:Y:S02]  /*166b0*/  FFMA R44, R41, R44, R42 ;  /* 0x0000002c292c7223 */ /* 0x000fe4000000002a */
[----:B------:R-:W-:Y:S01]  /*166c0*/  FFMA R42, R34, R33, R33 ;  /* 0x00000021222a7223 */ /* 0x000fe20000000021 */
[----:B------:R-:W-:-:S05]  /*166d0*/  FSEL R34, R12, 0.12837915122509002686, P3 ;  /* 0x3e0375d30c227808 */ /* 0x000fca0001800000 */
[----:B------:R-:W-:Y:S02]  /*166e0*/  FFMA R34, R41, R44, R34 ;  /* 0x0000002c29227223 */ /* 0x000fe40000000022 */
[----:B------:R-:W2:Y:S01]  /*166f0*/  LDL.LU R41, [R1+0x80] ;  /* 0x0000800001297983 */ /* 0x000ea20000300800 */
[----:B------:R-:W-:Y:S02]  /*16700*/  FSEL R38, R11, -0.37612664699554443359, P2 ;  /* 0xbec093ac0b267808 */ /* 0x000fe40001000000 */
[----:B------:R-:W-:-:S03]  /*16710*/  FSEL R36, R12, 0.12837915122509002686, P2 ;  /* 0x3e0375d30c247808 */ /* 0x000fc60001000000 */
[----:B------:R-:W-:Y:S01]  /*16720*/  FFMA R38, R39, R40, R38 ;  /* 0x0000002827267223 */ /* 0x000fe20000000026 */
[----:B------:R-:W-:-:S03]  /*16730*/  FSEL R35, -|R57|, R57, P2 ;  /* 0x0000003939237208 */ /* 0x000fc60001000300 */
[----:B------:R-:W-:Y:S01]  /*16740*/  FFMA R38, R39, R38, R36 ;  /* 0x0000002627267223 */ /* 0x000fe20000000024 */
[----:B------:R-:W-:Y:S02]  /*16750*/  FSEL R52, -R9, -0.026868773624300956726, P5 ;  /* 0xbcdc1be709347808 */ /* 0x000fe40002800100 */
[----:B------:R-:W-:Y:S01]  /*16760*/  F2FP.F16.E4M3.UNPACK_B R33, R5 ;  /* 0x00000005ff21723e */ /* 0x000fe200020006ff */
[----:B------:R-:W-:Y:S01]  /*16770*/  FFMA R44, R38, R35, R35 ;  /* 0x00000023262c7223 */ /* 0x000fe20000000023 */
[C---:B------:R-:W-:Y:S01]  /*16780*/  FSEL R40, R10.reuse, 0.11284004896879196167, P4 ;  /* 0x3de718af0a287808 */ /* 0x040fe20002000000 */
[----:B------:R-:W-:Y:S02]  /*16790*/  FFMA R50, R47, R50, R52 ;  /* 0x000000322f327223 */ /* 0x000fe40000000034 */
[----:B------:R-:W1:Y:S01]  /*167a0*/  @P2 MUFU.EX2 R38, R44 ;  /* 0x0000002c00262308 */ /* 0x000e620000000800 */
[----:B------:R-:W-:Y:S01]  /*167b0*/  HADD2.F32 R35, -RZ, R33.H0_H0 ;  /* 0x20000021ff237230 */ /* 0x000fe20000004100 */
[----:B------:R-:W-:Y:S01]  /*167c0*/  FSEL R52, R10, 0.11284004896879196167, P5 ;  /* 0x3de718af0a347808 */ /* 0x000fe20002800000 */
[----:B---3--:R-:W-:Y:S01]  /*167d0*/  FMUL R37, R2, R45 ;  /* 0x0000002d02257220 */ /* 0x008fe20000400000 */
[----:B------:R-:W-:-:S02]  /*167e0*/  FSEL R39, -|R54|, R54, P3 ;  /* 0x0000003636277208 */ /* 0x000fc40001800300 */
[----:B------:R-:W-:Y:S01]  /*167f0*/  F2FP.F16.E4M3.UNPACK_B R5, R5.H1 ;  /* 0x00000005ff05723e */ /* 0x000fe200030006ff */
[----:B------:R-:W-:Y:S01]  /*16800*/  FFMA R40, R43, R48, R40 ;  /* 0x000000302b287223 */ /* 0x000fe20000000028 */
[C---:B------:R-:W-:Y:S01]  /*16810*/  FSEL R46, R11.reuse, -0.37612664699554443359, P4 ;  /* 0xbec093ac0b2e7808 */ /* 0x040fe20002000000 */
[----:B------:R-:W-:Y:S01]  /*16820*/  FFMA R49, R16, R35, R37 ;  /* 0x0000002310317223 */ /* 0x000fe20000000025 */
[----:B------:R-:W-:Y:S01]  /*16830*/  FSEL R48, R11, -0.37612664699554443359, P5 ;  /* 0xbec093ac0b307808 */ /* 0x000fe20002800000 */
[----:B------:R-:W-:Y:S01]  /*16840*/  FFMA R50, R47, R50, R52 ;  /* 0x000000322f327223 */ /* 0x000fe20000000034 */
[----:B------:R-:W-:Y:S01]  /*16850*/  FFMA R45, R34, R39, R39 ;  /* 0x00000027222d7223 */ /* 0x000fe20000000027 */
[----:B------:R-:W-:Y:S02]  /*16860*/  HADD2.F32 R33, -RZ, R33.H1_H1 ;  /* 0x30000021ff217230 */ /* 0x000fe40000004100 */
[----:B------:R-:W-:Y:S01]  /*16870*/  FFMA R40, R43, R40, R46 ;  /* 0x000000282b287223 */ /* 0x000fe2000000002e */
[----:B------:R-:W-:-:S02]  /*16880*/  HADD2.F32 R35, -RZ, R5.H0_H0 ;  /* 0x20000005ff237230 */ /* 0x000fc40000004100 */
[C---:B----4-:R-:W-:Y:S01]  /*16890*/  FMUL R37, R2.reuse, R58 ;  /* 0x0000003a02257220 */ /* 0x050fe20000400000 */
[----:B------:R-:W-:Y:S01]  /*168a0*/  FMUL R34, R2, R56 ;  /* 0x0000003802227220 */ /* 0x000fe20000400000 */
[C---:B------:R-:W-:Y:S01]  /*168b0*/  FSEL R46, R12.reuse, 0.12837915122509002686, P4 ;  /* 0x3e0375d30c2e7808 */ /* 0x040fe20002000000 */
[----:B------:R-:W-:Y:S01]  /*168c0*/  FFMA R48, R47, R50, R48 ;  /* 0x000000322f307223 */ /* 0x000fe20000000030 */
[----:B------:R-:W-:Y:S01]  /*168d0*/  FSEL R52, R12, 0.12837915122509002686, P5 ;  /* 0x3e0375d30c347808 */ /* 0x000fe20002800000 */
[----:B------:R-:W3:Y:S01]  /*168e0*/  @P0 MUFU.EX2 R36, R42 ;  /* 0x0000002a00240308 */ /* 0x000ee20000000800 */
[C---:B------:R-:W-:Y:S01]  /*168f0*/  FFMA R51, R16.reuse, R33, R37 ;  /* 0x0000002110337223 */ /* 0x040fe20000000025 */
[----:B------:R-:W-:Y:S01]  /*16900*/  FFMA R53, R16, R35, R34 ;  /* 0x0000002310357223 */ /* 0x000fe20000000022 */
[----:B------:R-:W-:Y:S01]  /*16910*/  FSEL R33, -|R59|, R59, P4 ;  /* 0x0000003b3b217208 */ /* 0x000fe20002000300 */
[----:B------:R-:W-:Y:S01]  /*16920*/  FFMA R40, R43, R40, R46 ;  /* 0x000000282b287223 */ /* 0x000fe2000000002e */
[----:B------:R-:W-:Y:S01]  /*16930*/  FSEL R35, -|R61|, R61, P5 ;  /* 0x0000003d3d237208 */ /* 0x000fe20002800300 */
[----:B------:R-:W-:-:S02]  /*16940*/  FFMA R48, R47, R48, R52 ;  /* 0x000000302f307223 */ /* 0x000fc40000000034 */
[----:B------:R-:W4:Y:S01]  /*16950*/  @P3 MUFU.EX2 R39, R45 ;  /* 0x0000002d00273308 */ /* 0x000f220000000800 */
[----:B-1----:R-:W-:Y:S01]  /*16960*/  @P2 FADD R38, -R38, 1 ;  /* 0x3f80000026262421 */ /* 0x002fe20000000100 */
[----:B------:R-:W-:Y:S01]  /*16970*/  FFMA R46, R40, R33, R33 ;  /* 0x00000021282e7223 */ /* 0x000fe20000000021 */
[----:B------:R-:W-:-:S03]  /*16980*/  FFMA R48, R48, R35, R35 ;  /* 0x0000002330307223 */ /* 0x000fc60000000023 */
[----:B------:R-:W-:Y:S02]  /*16990*/  @P2 LOP3.LUT R44, R38, 0x80000000, R57, 0xb8, !PT ;  /* 0x80000000262c2812 */ /* 0x000fe400078eb839 */
[----:B------:R-:W1:Y:S01]  /*169a0*/  @P4 MUFU.EX2 R38, R46 ;  /* 0x0000002e00264308 */ /* 0x000e620000000800 */
[----:B---3--:R-:W-:-:S07]  /*169b0*/  @P0 FADD R36, -R36, 1 ;  /* 0x3f80000024240421 */ /* 0x008fce0000000100 */
[----:B------:R-:W3:Y:S01]  /*169c0*/  @P5 MUFU.EX2 R40, R48 ;  /* 0x0000003000285308 */ /* 0x000ee20000000800 */
[----:B----4-:R-:W-:Y:S01]  /*169d0*/  @P3 FADD R39, -R39, 1 ;  /* 0x3f80000027273421 */ /* 0x010fe20000000100 */
[----:B------:R-:W-:Y:S02]  /*169e0*/  HADD2.F32 R5, -RZ, R5.H1_H1 ;  /* 0x30000005ff057230 */ /* 0x000fe40000004100 */
[----:B------:R-:W-:Y:S01]  /*169f0*/  FMUL R60, R32, 0.70710676908493041992 ;  /* 0x3f3504f3203c7820 */ /* 0x000fe20000400000 */
[----:B------:R-:W-:Y:S01]  /*16a00*/  @P0 LOP3.LUT R42, R36, 0x80000000, R55, 0xb8, !PT ;  /* 0x80000000242a0812 */ /* 0x000fe200078eb837 */
[----:B------:R-:W-:Y:S01]  /*16a10*/  FMUL R56, R51, 0.70710676908493041992 ;  /* 0x3f3504f333387820 */ /* 0x000fe20000400000 */
[----:B------:R-:W-:Y:S01]  /*16a20*/  FMUL R55, R49, 0.70710676908493041992 ;  /* 0x3f3504f331377820 */ /* 0x000fe20000400000 */
[----:B------:R-:W-:Y:S01]  /*16a30*/  @P3 LOP3.LUT R45, R39, 0x80000000, R54, 0xb8, !PT ;  /* 0x80000000272d3812 */ /* 0x000fe200078eb836 */
[C---:B------:R-:W-:Y:S01]  /*16a40*/  FMUL R36, R60.reuse, R60 ;  /* 0x0000003c3c247220 */ /* 0x040fe20000400000 */
[----:B------:R-:W-:Y:S01]  /*16a50*/  FSETP.GE.AND P0, PT, |R60|, 1.0029599666595458984, PT ;  /* 0x3f8060fe3c00780b */ /* 0x000fe20003f06200 */
[C---:B------:R-:W-:Y:S01]  /*16a60*/  FMUL R35, R56.reuse, R56 ;  /* 0x0000003838237220 */ /* 0x040fe20000400000 */
[----:B------:R-:W-:Y:S01]  /*16a70*/  FSETP.GE.AND P2, PT, |R56|, 1.0029599666595458984, PT ;  /* 0x3f8060fe3800780b */ /* 0x000fe20003f46200 */
[C---:B------:R-:W-:Y:S01]  /*16a80*/  FMUL R34, R55.reuse, R55 ;  /* 0x0000003737227220 */ /* 0x040fe20000400000 */
[----:B------:R-:W-:Y:S01]  /*16a90*/  FSETP.GE.AND P3, PT, |R55|, 1.0029599666595458984, PT ;  /* 0x3f8060fe3700780b */ /* 0x000fe20003f66200 */
[----:B-1----:R-:W-:Y:S01]  /*16aa0*/  @P4 FADD R38, -R38, 1 ;  /* 0x3f80000026264421 */ /* 0x002fe20000000100 */
[----:B------:R-:W-:Y:S01]  /*16ab0*/  FMUL R57, R53, 0.70710676908493041992 ;  /* 0x3f3504f335397820 */ /* 0x000fe20000400000 */
[----:B---3--:R-:W-:Y:S01]  /*16ac0*/  @P5 FADD R40, -R40, 1 ;  /* 0x3f80000028285421 */ /* 0x008fe20000000100 */
[----:B------:R-:W-:-:S02]  /*16ad0*/  FSEL R47, |R60|, R36, P0 ;  /* 0x000000243c2f7208 */ /* 0x000fc40000000200 */
[----:B------:R-:W-:Y:S02]  /*16ae0*/  FSEL R36, |R56|, R35, P2 ;  /* 0x0000002338247208 */ /* 0x000fe40001000200 */
[----:B------:R-:W-:Y:S02]  /*16af0*/  FSEL R34, |R55|, R34, P3 ;  /* 0x0000002237227208 */ /* 0x000fe40001800200 */
[C---:B------:R-:W-:Y:S02]  /*16b00*/  FSEL R35, R6.reuse, 8.4834944573231041431e-05, P3 ;  /* 0x38b1e96a06237808 */ /* 0x040fe40001800000 */
[----:B------:R-:W-:Y:S02]  /*16b10*/  FSEL R37, -R7, -0.00082130916416645050049, P3 ;  /* 0xba574d2007257808 */ /* 0x000fe40001800100 */
[----:B------:R-:W-:Y:S02]  /*16b20*/  FSEL R39, R6, 8.4834944573231041431e-05, P2 ;  /* 0x38b1e96a06277808 */ /* 0x000fe40001000000 */
[----:B------:R-:W-:-:S02]  /*16b30*/  @P4 LOP3.LUT R46, R38, 0x80000000, R59, 0xb8, !PT ;  /* 0x80000000262e4812 */ /* 0x000fc400078eb83b */
[----:B------:R-:W-:Y:S02]  /*16b40*/  @P5 LOP3.LUT R48, R40, 0x80000000, R61, 0xb8, !PT ;  /* 0x8000000028305812 */ /* 0x000fe400078eb83d */
[----:B------:R-:W-:Y:S01]  /*16b50*/  FSETP.GE.AND P4, PT, |R57|, 1.0029599666595458984, PT ;  /* 0x3f8060fe3900780b */ /* 0x000fe20003f86200 */
[----:B------:R-:W-:Y:S01]  /*16b60*/  FFMA R35, R34, R35, R37 ;  /* 0x0000002322237223 */ /* 0x000fe20000000025 */
[C---:B------:R-:W-:Y:S02]  /*16b70*/  FSEL R50, R6.reuse, 8.4834944573231041431e-05, P0 ;  /* 0x38b1e96a06327808 */ /* 0x040fe40000000000 */
[----:B------:R-:W-:Y:S02]  /*16b80*/  FSEL R52, -R7, -0.00082130916416645050049, P0 ;  /* 0xba574d2007347808 */ /* 0x000fe40000000100 */
[----:B------:R-:W-:-:S03]  /*16b90*/  FSEL R38, R6, 8.4834944573231041431e-05, P4 ;  /* 0x38b1e96a06267808 */ /* 0x000fc60002000000 */
[----:B------:R-:W-:Y:S01]  /*16ba0*/  FFMA R50, R47, R50, R52 ;  /* 0x000000322f327223 */ /* 0x000fe20000000034 */
[----:B------:R-:W-:-:S05]  /*16bb0*/  FSEL R52, R8, 0.0052134888246655464172, P0 ;  /* 0x3baad5ea08347808 */ /* 0x000fca0000000000 */
[----:B------:R-:W-:Y:S01]  /*16bc0*/  FFMA R50, R47, R50, R52 ;  /* 0x000000322f327223 */ /* 0x000fe20000000034 */
[----:B------:R-:W-:Y:S01]  /*16bd0*/  FMUL R21, R21, 0.5 ;  /* 0x3f00000015157820 */ /* 0x000fe20000400000 */
[----:B------:R-:W-:Y:S01]  /*16be0*/  FMUL R4, R4, 0.5 ;  /* 0x3f00000004047820 */ /* 0x000fe20000400000 */
[----:B------:R-:W-:Y:S01]  /*16bf0*/  FMUL R20, R20, 0.5 ;  /* 0x3f00000014147820 */ /* 0x000fe20000400000 */
[----:B------:R-:W-:Y:S01]  /*16c00*/  FADD R25, R25, 1 ;  /* 0x3f80000019197421 */ /* 0x000fe20000000000 */
[----:B------:R-:W-:Y:S01]  /*16c10*/  FMUL R22, R22, 0.5 ;  /* 0x3f00000016167820 */ /* 0x000fe20000400000 */
[----:B------:R-:W-:Y:S01]  /*16c20*/  FMUL R14, R14, 0.5 ;  /* 0x3f0000000e0e7820 */ /* 0x000fe20000400000 */
[----:B------:R-:W-:Y:S01]  /*16c30*/  FADD R17, R17, 1 ;  /* 0x3f80000011117421 */ /* 0x000fe20000000000 */
[----:B------:R-:W-:Y:S01]  /*16c40*/  FMUL R25, R4, R25 ;  /* 0x0000001904197220 */ /* 0x000fe20000400000 */
[----:B------:R-:W-:Y:S01]  /*16c50*/  FMUL R23, R23, 0.5 ;  /* 0x3f00000017177820 */ /* 0x000fe20000400000 */
[----:B------:R-:W-:Y:S01]  /*16c60*/  FADD R4, R31, 1 ;  /* 0x3f8000001f047421 */ /* 0x000fe20000000000 */
[----:B------:R-:W-:Y:S01]  /*16c70*/  FMUL R0, R0, 0.5 ;  /* 0x3f00000000007820 */ /* 0x000fe20000400000 */
[----:B------:R-:W-:Y:S01]  /*16c80*/  FMUL R28, R28, 0.5 ;  /* 0x3f0000001c1c7820 */ /* 0x000fe20000400000 */
[----:B------:R-:W-:Y:S01]  /*16c90*/  FADD R45, R45, 1 ;  /* 0x3f8000002d2d7421 */ /* 0x000fe20000000000 */
[----:B------:R-:W-:Y:S01]  /*16ca0*/  FMUL R14, R17, R14 ;  /* 0x0000000e110e7220 */ /* 0x000fe20000400000 */
[----:B------:R-:W-:Y:S01]  /*16cb0*/  FMUL R23, R23, R4 ;  /* 0x0000000417177220 */ /* 0x000fe20000400000 */
[----:B------:R-:W-:Y:S01]  /*16cc0*/  FMUL R24, R24, 0.5 ;  /* 0x3f00000018187820 */ /* 0x000fe20000400000 */
[----:B------:R-:W-:Y:S01]  /*16cd0*/  FADD R17, R44, 1 ;  /* 0x3f8000002c117421 */ /* 0x000fe20000000000 */
[----:B------:R-:W-:Y:S01]  /*16ce0*/  FMUL R29, R29, 0.5 ;  /* 0x3f0000001d1d7820 */ /* 0x000fe20000400000 */
[----:B------:R-:W-:Y:S01]  /*16cf0*/  FMUL R32, R32, 0.5 ;  /* 0x3f00000020207820 */ /* 0x000fe20000400000 */
[----:B------:R-:W-:Y:S01]  /*16d00*/  FADD R48, R48, 1 ;  /* 0x3f80000030307421 */ /* 0x000fe20000000000 */
[----:B------:R-:W-:Y:S01]  /*16d10*/  FMUL R4, R53, 0.5 ;  /* 0x3f00000035047820 */ /* 0x000fe20000400000 */
[----:B------:R-:W-:-:S02]  /*16d20*/  FMUL R17, R24, R17 ;  /* 0x0000001118117220 */ /* 0x000fc40000400000 */
[----:B------:R-:W-:Y:S01]  /*16d30*/  FMUL R29, R29, R48 ;  /* 0x000000301d1d7220 */ /* 0x000fe20000400000 */
[----:B--2---:R-:W-:-:S04]  /*16d40*/  FMUL R33, R2, R41 ;  /* 0x0000002902217220 */ /* 0x004fc80000400000 */
[----:B------:R-:W-:Y:S01]  /*16d50*/  FFMA R54, R16, R5, R33 ;  /* 0x0000000510367223 */ /* 0x000fe20000000021 */
[----:B------:R-:W-:-:S03]  /*16d60*/  FSEL R41, -R7, -0.00082130916416645050049, P2 ;  /* 0xba574d2007297808 */ /* 0x000fc60001000100 */
[----:B------:R-:W-:Y:S01]  /*16d70*/  FMUL R58, R54, 0.70710676908493041992 ;  /* 0x3f3504f3363a7820 */ /* 0x000fe20000400000 */
[----:B------:R-:W-:Y:S01]  /*16d80*/  FMUL R5, R57, R57 ;  /* 0x0000003939057220 */ /* 0x000fe20000400000 */
[----:B------:R-:W-:-:S03]  /*16d90*/  FFMA R39, R36, R39, R41 ;  /* 0x0000002724277223 */ /* 0x000fc60000000029 */
[----:B------:R-:W-:Y:S02]  /*16da0*/  FSETP.GE.AND P5, PT, |R58|, 1.0029599666595458984, PT ;  /* 0x3f8060fe3a00780b */ /* 0x000fe40003fa6200 */
[----:B------:R-:W-:Y:S02]  /*16db0*/  FSEL R37, |R57|, R5, P4 ;  /* 0x0000000539257208 */ /* 0x000fe40002000200 */
[----:B------:R-:W-:Y:S02]  /*16dc0*/  FSEL R41, R6, 8.4834944573231041431e-05, P5 ;  /* 0x38b1e96a06297808 */ /* 0x000fe40002800000 */
[C---:B------:R-:W-:Y:S02]  /*16dd0*/  FSEL R6, -R7.reuse, -0.00082130916416645050049, P4 ;  /* 0xba574d2007067808 */ /* 0x040fe40002000100 */
[----:B------:R-:W-:Y:S01]  /*16de0*/  FSEL R5, R8, 0.0052134888246655464172, P3 ;  /* 0x3baad5ea08057808 */ /* 0x000fe20001800000 */
[----:B------:R-:W-:Y:S01]  /*16df0*/  FMUL R33, R58, R58 ;  /* 0x0000003a3a217220 */ /* 0x000fe20000400000 */
[----:B------:R-:W-:Y:S01]  /*16e00*/  FSEL R43, -R7, -0.00082130916416645050049, P5 ;  /* 0xba574d20072b7808 */ /* 0x000fe20002800100 */
[----:B------:R-:W-:Y:S01]  /*16e10*/  FFMA R6, R37, R38, R6 ;  /* 0x0000002625067223 */ /* 0x000fe20000000006 */
[----:B------:R-:W-:Y:S01]  /*16e20*/  FSEL R7, R8, 0.0052134888246655464172, P2 ;  /* 0x3baad5ea08077808 */ /* 0x000fe20001000000 */
[----:B------:R-:W-:Y:S01]  /*16e30*/  FFMA R5, R34, R35, R5 ;  /* 0x0000002322057223 */ /* 0x000fe20000000005 */
[----:B------:R-:W-:-:S02]  /*16e40*/  FSEL R38, R8, 0.0052134888246655464172, P4 ;  /* 0x3baad5ea08267808 */ /* 0x000fc40002000000 */
[----:B------:R-:W-:Y:S02]  /*16e50*/  FSEL R35, R8, 0.0052134888246655464172, P5 ;  /* 0x3baad5ea08237808 */ /* 0x000fe40002800000 */
[C---:B------:R-:W-:Y:S01]  /*16e60*/  FSEL R8, -R9.reuse, -0.026868773624300956726, P0 ;  /* 0xbcdc1be709087808 */ /* 0x040fe20000000100 */
[----:B------:R-:W-:Y:S01]  /*16e70*/  FFMA R39, R36, R39, R7 ;  /* 0x0000002724277223 */ /* 0x000fe20000000007 */
[----:B------:R-:W-:Y:S02]  /*16e80*/  FSEL R40, |R58|, R33, P5 ;  /* 0x000000213a287208 */ /* 0x000fe40002800200 */
[----:B------:R-:W-:Y:S01]  /*16e90*/  FSEL R7, -R9, -0.026868773624300956726, P3 ;  /* 0xbcdc1be709077808 */ /* 0x000fe20001800100 */
[----:B------:R-:W-:Y:S01]  /*16ea0*/  FFMA R50, R47, R50, R8 ;  /* 0x000000322f327223 */ /* 0x000fe20000000008 */
[----:B------:R-:W-:Y:S01]  /*16eb0*/  FSEL R8, -R9, -0.026868773624300956726, P4 ;  /* 0xbcdc1be709087808 */ /* 0x000fe20002000100 */
[----:B------:R-:W-:Y:S01]  /*16ec0*/  FFMA R41, R40, R41, R43 ;  /* 0x0000002928297223 */ /* 0x000fe2000000002b */
[----:B------:R-:W-:Y:S01]  /*16ed0*/  FFMA R6, R37, R6, R38 ;  /* 0x0000000625067223 */ /* 0x000fe20000000026 */
[----:B------:R-:W-:Y:S01]  /*16ee0*/  FSEL R38, R10, 0.11284004896879196167, P0 ;  /* 0x3de718af0a267808 */ /* 0x000fe20000000000 */
[----:B------:R-:W-:Y:S01]  /*16ef0*/  FFMA R5, R34, R5, R7 ;  /* 0x0000000522057223 */ /* 0x000fe20000000007 */
[C---:B------:R-:W-:Y:S01]  /*16f00*/  FSEL R33, -R9.reuse, -0.026868773624300956726, P2 ;  /* 0xbcdc1be709217808 */ /* 0x040fe20001000100 */
[----:B------:R-:W-:Y:S01]  /*16f10*/  FFMA R35, R40, R41, R35 ;  /* 0x0000002928237223 */ /* 0x000fe20000000023 */
[----:B------:R-:W-:Y:S01]  /*16f20*/  FSEL R9, -R9, -0.026868773624300956726, P5 ;  /* 0xbcdc1be709097808 */ /* 0x000fe20002800100 */
[----:B------:R-:W-:Y:S01]  /*16f30*/  FFMA R8, R37, R6, R8 ;  /* 0x0000000625087223 */ /* 0x000fe20000000008 */
[----:B------:R-:W-:Y:S01]  /*16f40*/  FSEL R7, R10, 0.11284004896879196167, P3 ;  /* 0x3de718af0a077808 */ /* 0x000fe20001800000 */
[----:B------:R-:W-:Y:S01]  /*16f50*/  FFMA R38, R47, R50, R38 ;  /* 0x000000322f267223 */ /* 0x000fe20000000026 */
[----:B------:R-:W-:Y:S01]  /*16f60*/  FSEL R6, R11, -0.37612664699554443359, P0 ;  /* 0xbec093ac0b067808 */ /* 0x000fe20000000000 */
[----:B------:R-:W-:Y:S01]  /*16f70*/  FFMA R33, R36, R39, R33 ;  /* 0x0000002724217223 */ /* 0x000fe20000000021 */
[----:B------:R-:W-:Y:S01]  /*16f80*/  FFMA R39, R40, R35, R9 ;  /* 0x0000002328277223 */ /* 0x000fe20000000009 */
[----:B------:R-:W-:Y:S01]  /*16f90*/  FFMA R5, R34, R5, R7 ;  /* 0x0000000522057223 */ /* 0x000fe20000000007 */
[----:B------:R-:W-:Y:S01]  /*16fa0*/  FSEL R9, R10, 0.11284004896879196167, P2 ;  /* 0x3de718af0a097808 */ /* 0x000fe20001000000 */
[----:B------:R-:W-:Y:S01]  /*16fb0*/  FFMA R6, R47, R38, R6 ;  /* 0x000000262f067223 */ /* 0x000fe20000000006 */
[----:B------:R-:W-:-:S02]  /*16fc0*/  FSEL R7, R11, -0.37612664699554443359, P3 ;  /* 0xbec093ac0b077808 */ /* 0x000fc40001800000 */
        /* <DEDUP_REMOVED lines=8> */
[----:B------:R-:W-:Y:S01]  /*17050*/  FSEL R38, R10, 0.11284004896879196167, P4 ;  /* 0x3de718af0a267808 */ /* 0x000fe20002000000 */
[----:B------:R-:W-:Y:S01]  /*17060*/  FFMA R35, R6, R33, R33 ;  /* 0x0000002106237223 */ /* 0x000fe20000000021 */
[----:B------:R-:W-:Y:S01]  /*17070*/  FSEL R6, -|R55|, R55, P3 ;  /* 0x0000003737067208 */ /* 0x000fe20001800300 */
[----:B------:R-:W-:Y:S01]  /*17080*/  FFMA R5, R34, R5, R7 ;  /* 0x0000000522057223 */ /* 0x000fe20000000007 */
[----:B------:R-:W-:Y:S01]  /*17090*/  FSEL R7, R10, 0.11284004896879196167, P5 ;  /* 0x3de718af0a077808 */ /* 0x000fe20002800000 */
[----:B------:R-:W-:Y:S01]  /*170a0*/  FFMA R38, R37, R8, R38 ;  /* 0x0000000825267223 */ /* 0x000fe20000000026 */
[----:B------:R-:W-:-:S02]  /*170b0*/  FSEL R33, R12, 0.12837915122509002686, P2 ;  /* 0x3e0375d30c217808 */ /* 0x000fc40001000000 */
[----:B------:R-:W-:Y:S01]  /*170c0*/  FSEL R34, R11, -0.37612664699554443359, P4 ;  /* 0xbec093ac0b227808 */ /* 0x000fe20002000000 */
[----:B------:R-:W-:Y:S01]  /*170d0*/  FFMA R5, R5, R6, R6 ;  /* 0x0000000605057223 */ /* 0x000fe20000000006 */
[----:B------:R-:W-:Y:S01]  /*170e0*/  FSEL R11, R11, -0.37612664699554443359, P5 ;  /* 0xbec093ac0b0b7808 */ /* 0x000fe20002800000 */
[----:B------:R-:W-:Y:S01]  /*170f0*/  FFMA R39, R40, R39, R7 ;  /* 0x0000002728277223 */ /* 0x000fe20000000007 */
[----:B------:R-:W-:Y:S01]  /*17100*/  FSEL R8, -|R56|, R56, P2 ;  /* 0x0000003838087208 */ /* 0x000fe20001000300 */
[----:B------:R-:W-:Y:S01]  /*17110*/  FFMA R9, R36, R9, R33 ;  /* 0x0000000924097223 */ /* 0x000fe20000000021 */
[C---:B------:R-:W-:Y:S01]  /*17120*/  FSEL R10, R12.reuse, 0.12837915122509002686, P4 ;  /* 0x3e0375d30c0a7808 */ /* 0x040fe20002000000 */
[----:B------:R-:W-:Y:S01]  /*17130*/  FFMA R34, R37, R38, R34 ;  /* 0x0000002625227223 */ /* 0x000fe20000000022 */
[----:B------:R-:W-:Y:S01]  /*17140*/  FSEL R12, R12, 0.12837915122509002686, P5 ;  /* 0x3e0375d30c0c7808 */ /* 0x000fe20002800000 */
[----:B------:R-:W1:Y:S01]  /*17150*/  @P3 MUFU.EX2 R6, R5 ;  /* 0x0000000500063308 */ /* 0x000e620000000800 */
[C---:B------:R-:W-:Y:S01]  /*17160*/  FFMA R11, R40.reuse, R39, R11 ;  /* 0x00000027280b7223 */ /* 0x040fe2000000000b */
[----:B------:R-:W-:Y:S01]  /*17170*/  FFMA R8, R9, R8, R8 ;  /* 0x0000000809087223 */ /* 0x000fe20000000008 */
[----:B------:R-:W-:Y:S01]  /*17180*/  FFMA R10, R37, R34, R10 ;  /* 0x00000022250a7223 */ /* 0x000fe2000000000a */
[----:B------:R-:W-:Y:S01]  /*17190*/  FSEL R9, -|R57|, R57, P4 ;  /* 0x0000003939097208 */ /* 0x000fe20002000300 */
[----:B------:R-:W-:Y:S01]  /*171a0*/  FFMA R11, R40, R11, R12 ;  /* 0x0000000b280b7223 */ /* 0x000fe2000000000c */
[----:B------:R-:W-:-:S02]  /*171b0*/  FSEL R34, -|R58|, R58, P5 ;  /* 0x0000003a3a227208 */ /* 0x000fc40002800300 */
[----:B------:R-:W2:Y:S01]  /*171c0*/  @P2 MUFU.EX2 R7, R8 ;  /* 0x0000000800072308 */ /* 0x000ea20000000800 */
[----:B------:R-:W-:Y:S02]  /*171d0*/  FFMA R9, R10, R9, R9 ;  /* 0x000000090a097223 */ /* 0x000fe40000000009 */
[----:B------:R-:W-:-:S05]  /*171e0*/  FFMA R11, R11, R34, R34 ;  /* 0x000000220b0b7223 */ /* 0x000fca0000000022 */
[----:B------:R-:W3:Y:S01]  /*171f0*/  @P0 MUFU.EX2 R41, R35 ;  /* 0x0000002300290308 */ /* 0x000ee20000000800 */
[----:B-1----:R-:W-:-:S07]  /*17200*/  @P3 FADD R6, -R6, 1 ;  /* 0x3f80000006063421 */ /* 0x002fce0000000100 */
[----:B------:R-:W1:Y:S08]  /*17210*/  @P4 MUFU.EX2 R10, R9 ;  /* 0x00000009000a4308 */ /* 0x000e700000000800 */
[----:B------:R-:W4:Y:S01]  /*17220*/  @P5 MUFU.EX2 R12, R11 ;  /* 0x0000000b000c5308 */ /* 0x000f220000000800 */
[----:B------:R-:W-:Y:S01]  /*17230*/  @P3 LOP3.LUT R5, R6, 0x80000000, R55, 0xb8, !PT ;  /* 0x8000000006053812 */ /* 0x000fe200078eb837 */
[----:B--2---:R-:W-:Y:S01]  /*17240*/  @P2 FADD R7, -R7, 1 ;  /* 0x3f80000007072421 */ /* 0x004fe20000000100 */
[----:B------:R-:W-:Y:S01]  /*17250*/  FADD R6, R27, 1 ;  /* 0x3f8000001b067421 */ /* 0x000fe20000000000 */
[----:B---3--:R-:W-:-:S03]  /*17260*/  @P0 FADD R41, -R41, 1 ;  /* 0x3f80000029290421 */ /* 0x008fc60000000100 */
[----:B------:R-:W-:Y:S01]  /*17270*/  FMUL R21, R21, R6 ;  /* 0x0000000615157220 */ /* 0x000fe20000400000 */
[----:B------:R-:W-:Y:S01]  /*17280*/  @P2 LOP3.LUT R8, R7, 0x80000000, R56, 0xb8, !PT ;  /* 0x8000000007082812 */ /* 0x000fe200078eb838 */
[----:B------:R-:W-:Y:S01]  /*17290*/  FMUL R6, R3, 0.5 ;  /* 0x3f00000003067820 */ /* 0x000fe20000400000 */
[----:B-1----:R-:W-:Y:S01]  /*172a0*/  @P4 FADD R10, -R10, 1 ;  /* 0x3f8000000a0a4421 */ /* 0x002fe20000000100 */
[----:B------:R-:W-:Y:S01]  /*172b0*/  FADD R7, R26, 1 ;  /* 0x3f8000001a077421 */ /* 0x000fe20000000000 */
[----:B------:R-:W-:Y:S01]  /*172c0*/  FADD R3, R30, 1 ;  /* 0x3f8000001e037421 */ /* 0x000fe20000000000 */
[----:B----4-:R-:W-:Y:S02]  /*172d0*/  @P5 FADD R12, -R12, 1 ;  /* 0x3f8000000c0c5421 */ /* 0x010fe40000000100 */
[----:B------:R-:W-:Y:S01]  /*172e0*/  FMUL R20, R20, R7 ;  /* 0x0000000714147220 */ /* 0x000fe20000400000 */
[----:B------:R-:W-:Y:S01]  /*172f0*/  FMUL R22, R22, R3 ;  /* 0x0000000316167220 */ /* 0x000fe20000400000 */
[----:B------:R-:W-:Y:S01]  /*17300*/  @P0 LOP3.LUT R35, R41, 0x80000000, R60, 0xb8, !PT ;  /* 0x8000000029230812 */ /* 0x000fe200078eb83c */
[----:B------:R-:W-:Y:S01]  /*17310*/  FADD R7, R42, 1 ;  /* 0x3f8000002a077421 */ /* 0x000fe20000000000 */
[----:B------:R-:W-:Y:S01]  /*17320*/  @P4 LOP3.LUT R9, R10, 0x80000000, R57, 0xb8, !PT ;  /* 0x800000000a094812 */ /* 0x000fe200078eb839 */
[----:B------:R-:W-:Y:S01]  /*17330*/  FADD R3, R46, 1 ;  /* 0x3f8000002e037421 */ /* 0x000fe20000000000 */
[----:B------:R-:W-:Y:S01]  /*17340*/  @P5 LOP3.LUT R11, R12, 0x80000000, R58, 0xb8, !PT ;  /* 0x800000000c0b5812 */ /* 0x000fe200078eb83a */
[----:B------:R-:W-:Y:S01]  /*17350*/  FMUL R10, R6, R7 ;  /* 0x00000007060a7220 */ /* 0x000fe20000400000 */
[----:B------:R-:W-:Y:S01]  /*17360*/  FMUL R12, R0, R45 ;  /* 0x0000002d000c7220 */ /* 0x000fe20000400000 */
[----:B------:R-:W-:Y:S01]  /*17370*/  FMUL R28, R28, R3 ;  /* 0x000000031c1c7220 */ /* 0x000fe20000400000 */
        /* <DEDUP_REMOVED lines=23> */
.L_x_132:
[----:B------:R-:W2:Y:S01]  /*174f0*/  LDL.LU R25, [R1+0xc0] ;  /* 0x0000c00001197983 */ /* 0x000ea20000300800 */
        /* <DEDUP_REMOVED lines=17> */
[----:B---3--:R-:W-:Y:S01]  /*17610*/  BAR.SYNC.DEFER_BLOCKING 0x1, 0x100 ;  /* 0x0044000000007b1d */ /* 0x008fe20000010000 */
[----:B--2---:R-:W-:-:S05]  /*17620*/  IADD3 R25, P0, R25, UR40, RZ ;  /* 0x0000002819197c10 */ /* 0x004fca000ff1e0ff */
[----:B------:R1:W-:Y:S01]  /*17630*/  STL [R1+0xc0], R25 ;  /* 0x0000c01901007387 */ /* 0x0003e20000100800 */
[----:B------:R-:W-:Y:S07]  /*17640*/  @P1 BRA `(.L_x_134) ;  /* 0x0000000000201947 */ /* 0x000fee0003800000 */
[----:B------:R-:W-:Y:S02]  /*17650*/  UIADD3 UR8, UP0, UR44, 0x4f0, URZ ;  /* 0x000004f02c087890 */ /* 0x000fe4000ff1e03f */
[----:B------:R-:W-:Y:S02]  /*17660*/  UIADD3 UR6, UR50, 0x80, URZ ;  /* 0x0000008032067890 */ /* 0x000fe4000fffe03f */
[----:B------:R-:W-:Y:S02]  /*17670*/  UIADD3 UR5, UR49, 0x60, URZ ;  /* 0x0000006031057890 */ /* 0x000fe4000fffe03f */
[----:B------:R-:W-:Y:S02]  /*17680*/  UIADD3 UR4, UR47, 0x5100, URZ ;  /* 0x000051002f047890 */ /* 0x000fe4000fffe03f */
[----:B------:R-:W-:Y:S01]  /*17690*/  UIADD3.X UR9, URZ, UR45, URZ, UP0, !UPT ;  /* 0x0000002d3f097290 */ /* 0x000fe200087fe43f */
[----:B------:R-:W-:-:S08]  /*176a0*/  UMOV UR7, UR51 ;  /* 0x0000003300077c82 */ /* 0x000fd00008000000 */
[----:B------:R2:W-:Y:S02]  /*176b0*/  UTMASTG.3D [UR4], [UR8] ;  /* 0x00000004080073b5 */ /* 0x0005e40008010000 */
[----:B--2---:R0:W-:Y:S02]  /*176c0*/  UTMACMDFLUSH ;  /* 0x00000000000079b7 */ /* 0x0041e40000000000 */
.L_x_134:
[----:B------:R-:W-:Y:S05]  /*176d0*/  BSYNC B0 ;  /* 0x0000000000007941 */ /* 0x000fea0003800000 */
.L_x_133:
[----:B------:R-:W2:Y:S01]  /*176e0*/  LDL.LU R27, [R1+0xc4] ;  /* 0x0000c400011b7983 */ /* 0x000ea20000300800 */
[----:B------:R-:W-:Y:S01]  /*176f0*/  ULDC.64 UR4, c[0x0][0x8f8] ;  /* 0x00023e0000047ab9 */ /* 0x000fe20000000a00 */
[----:B------:R-:W-:Y:S01]  /*17700*/  UMOV UR51, 0xffffffff ;  /* 0xffffffff00337882 */ /* 0x000fe20000000000 */
[----:B-1----:R-:W-:Y:S02]  /*17710*/  PRMT R0, RZ, 0x7610, R0 ;  /* 0x00007610ff007816 */ /* 0x002fe40000000000 */
[----:B------:R-:W-:Y:S02]  /*17720*/  MOV R6, 0xffffffff ;  /* 0xffffffff00067802 */ /* 0x000fe40000000f00 */
[----:B------:R-:W-:Y:S02]  /*17730*/  MOV R5, 0xffffffff ;  /* 0xffffffff00057802 */ /* 0x000fe40000000f00 */
[----:B--2---:R-:W-:Y:S02]  /*17740*/  IADD3.X R27, R27, UR38, RZ, P0, !PT ;  /* 0x000000261b1b7c10 */ /* 0x004fe400087fe4ff */
[----:B------:R-:W-:-:S03]  /*17750*/  ISETP.GE.U32.AND P0, PT, R25, UR4, PT ;  /* 0x0000000419007c0c */ /* 0x000fc6000bf06070 */
[----:B------:R1:W-:Y:S01]  /*17760*/  STL [R1+0xc4], R27 ;  /* 0x0000c41b01007387 */ /* 0x0003e20000100800 */
[----:B------:R-:W-:-:S13]  /*17770*/  ISETP.GE.U32.AND.EX P0, PT, R27, UR5, PT, P0 ;  /* 0x000000051b007c0c */ /* 0x000fda000bf06100 */
[----:B-1----:R-:W-:Y:S05]  /*17780*/  @P0 BRA `(.L_x_135) ;  /* 0x0000000400700947 */ /* 0x002fea0003800000 */
[----:B------:R-:W1:Y:S01]  /*17790*/  S2R R17, SR_CTAID.X ;  /* 0x0000000000117919 */ /* 0x000e620000002500 */
[----:B------:R-:W2:Y:S01]  /*177a0*/  LDC.64 R10, c[0x0][0x8d0] ;  /* 0x00023400ff0a7b82 */ /* 0x000ea20000000a00 */
[----:B------:R-:W-:Y:S01]  /*177b0*/  ULDC UR4, c[0x0][0x150] ;  /* 0x0000540000047ab9 */ /* 0x000fe20000000800 */
[----:B------:R-:W-:Y:S01]  /*177c0*/  MOV R8, R25 ;  /* 0x0000001900087202 */ /* 0x000fe20000000f00 */
[----:B------:R-:W3:Y:S01]  /*177d0*/  S2R R23, SR_CTAID.Y ;  /* 0x0000000000177919 */ /* 0x000ee20000002600 */
[----:B------:R-:W-:-:S04]  /*177e0*/  MOV R9, R27 ;  /* 0x0000001b00097202 */ /* 0x000fc80000000f00 */
[----:B------:R-:W4:Y:S08]  /*177f0*/  LDC R24, c[0x0][0x144] ;  /* 0x00005100ff187b82 */ /* 0x000f300000000800 */
[----:B------:R-:W3:Y:S08]  /*17800*/  LDC R12, c[0x0][0x8d8] ;  /* 0x00023600ff0c7b82 */ /* 0x000ef00000000800 */
[----:B------:R-:W3:Y:S01]  /*17810*/  LDC.64 R14, c[0x0][0x8c8] ;  /* 0x00023200ff0e7b82 */ /* 0x000ee20000000a00 */
[----:B--2---:R-:W-:-:S04]  /*17820*/  ISETP.NE.U32.AND P0, PT, R10, RZ, PT ;  /* 0x000000ff0a00720c */ /* 0x004fc80003f05070 */
[----:B------:R-:W-:Y:S02]  /*17830*/  ISETP.NE.AND.EX P0, PT, R11, RZ, PT, P0 ;  /* 0x000000ff0b00720c */ /* 0x000fe40003f05300 */
[----:B-1----:R-:W-:-:S05]  /*17840*/  I2FP.F32.U32 R0, R17 ;  /* 0x0000001100007245 */ /* 0x002fca0000201000 */
[----:B------:R-:W-:-:S04]  /*17850*/  FMUL R0, R0, UR4 ;  /* 0x0000000400007c20 */ /* 0x000fc80008400000 */
[----:B------:R1:W2:Y:S02]  /*17860*/  F2I.U32.TRUNC.NTZ R22, R0 ;  /* 0x0000000000167305 */ /* 0x0002a4000020f000 */
[----:B----4-:R-:W-:Y:S05]  /*17870*/  @!P0 BRA `(.L_x_136) ;  /* 0x0000000000288947 */ /* 0x010fea0003800000 */
[----:B-1----:R-:W1:Y:S02]  /*17880*/  LDC R0, c[0x0][0x8dc] ;  /* 0x00023700ff007b82 */ /* 0x002e640000000800 */
        /* <DEDUP_REMOVED lines=9> */
.L_x_136:
[-CC-:B---3--:R-:W-:Y:S01]  /*17920*/  SHF.R.U64 R29, R8, R12.reuse, R9.reuse ;  /* 0x0000000c081d7219 */ /* 0x188fe20000001209 */
[----:B------:R-:W3:Y:S01]  /*17930*/  LDC.64 R20, c[0x0][0x8e8] ;  /* 0x00023a00ff147b82 */ /* 0x000ee20000000a00 */
[----:B-1----:R-:W-:Y:S01]  /*17940*/  SHF.R.U32.HI R0, RZ, R12, R9 ;  /* 0x0000000cff007219 */ /* 0x002fe20000011609 */
[----:B------:R-:W-:Y:S01]  /*17950*/  ULDC UR4, c[0x0][0x154] ;  /* 0x0000550000047ab9 */ /* 0x000fe20000000800 */
[----:B------:R-:W-:Y:S02]  /*17960*/  IADD3 R3, P0, RZ, -R29, RZ ;  /* 0x8000001dff037210 */ /* 0x000fe40007f1e0ff */
[----:B------:R-:W-:Y:S02]  /*17970*/  MOV R4, R25 ;  /* 0x0000001900047202 */ /* 0x000fe40000000f00 */
[----:B------:R-:W-:Y:S01]  /*17980*/  IADD3.X R5, RZ, ~R0, RZ, P0, !PT ;  /* 0x80000000ff057210 */ /* 0x000fe200007fe4ff */
[----:B------:R-:W1:Y:S01]  /*17990*/  LDC R6, c[0x0][0x8c0] ;  /* 0x00023000ff067b82 */ /* 0x000e620000000800 */
[----:B--2---:R-:W-:-:S02]  /*179a0*/  IADD3 R22, -R22, RZ, RZ ;  /* 0x000000ff16167210 */ /* 0x004fc40007ffe1ff */
[----:B------:R-:W-:Y:S01]  /*179b0*/  MOV R7, 0x1 ;  /* 0x0000000100077802 */ /* 0x000fe20000000f00 */
[----:B------:R-:W-:Y:S01]  /*179c0*/  IMAD R0, R5, R14, RZ ;  /* 0x0000000e05007224 */ /* 0x000fe200078e02ff */
[----:B------:R-:W-:Y:S01]  /*179d0*/  MOV R5, R27 ;  /* 0x0000001b00057202 */ /* 0x000fe20000000f00 */
[----:B------:R-:W-:Y:S02]  /*179e0*/  IMAD R17, R24, R22, R17 ;  /* 0x0000001618117224 */ /* 0x000fe400078e0211 */
[----:B------:R-:W2:Y:S01]  /*179f0*/  LDC R8, c[0x0][0x8b0] ;  /* 0x00022c00ff087b82 */ /* 0x000ea20000000800 */
[----:B------:R-:W-:-:S04]  /*17a00*/  IMAD.WIDE.U32 R4, R3, R14, R4 ;  /* 0x0000000e03047225 */ /* 0x000fc800078e0004 */
[----:B------:R-:W-:Y:S01]  /*17a10*/  IMAD R3, R3, R15, R0 ;  /* 0x0000000f03037224 */ /* 0x000fe200078e0200 */
[----:B------:R-:W-:Y:S02]  /*17a20*/  I2FP.F32.U32 R0, R23 ;  /* 0x0000001700007245 */ /* 0x000fe40000201000 */
[----:B------:R-:W4:Y:S01]  /*17a30*/  LDC R26, c[0x0][0x900] ;  /* 0x00024000ff1a7b82 */ /* 0x000f220000000800 */
[----:B---3--:R-:W-:Y:S02]  /*17a40*/  ISETP.NE.U32.AND P0, PT, R20, RZ, PT ;  /* 0x000000ff1400720c */ /* 0x008fe40003f05070 */
[----:B------:R-:W-:Y:S01]  /*17a50*/  IADD3 R3, R5, R3, RZ ;  /* 0x0000000305037210 */ /* 0x000fe20007ffe0ff */
[----:B------:R-:W-:Y:S01]  /*17a60*/  FMUL R0, R0, UR4 ;  /* 0x0000000400007c20 */ /* 0x000fe20008400000 */
[----:B------:R-:W-:Y:S02]  /*17a70*/  ISETP.NE.AND.EX P0, PT, R21, RZ, PT, P0 ;  /* 0x000000ff1500720c */ /* 0x000fe40003f05300 */
[----:B------:R-:W-:Y:S01]  /*17a80*/  MOV R5, 0xffffffff ;  /* 0xffffffff00057802 */ /* 0x000fe20000000f00 */
[----:B------:R-:W3:Y:S01]  /*17a90*/  LDC R22, c[0x0][0x148] ;  /* 0x00005200ff167b82 */ /* 0x000ee20000000800 */
[-CC-:B-1----:R-:W-:Y:S01]  /*17aa0*/  SHF.R.U64 R12, R4, R6.reuse, R3.reuse ;  /* 0x00000006040c7219 */ /* 0x182fe20000001203 */
[----:B------:R1:W1:Y:S01]  /*17ab0*/  F2I.U32.TRUNC.NTZ R13, R0 ;  /* 0x00000000000d7305 */ /* 0x000262000020f000 */
[----:B------:R-:W-:-:S05]  /*17ac0*/  SHF.R.U32.HI R3, RZ, R6, R3 ;  /* 0x00000006ff037219 */ /* 0x000fca0000011603 */
[----:B------:R-:W1:Y:S01]  /*17ad0*/  LDC R15, c[0x0][0x8a8] ;  /* 0x00022a00ff0f7b82 */ /* 0x000e620000000800 */
[-CC-:B--2---:R-:W-:Y:S02]  /*17ae0*/  SHF.R.U64 R10, R12, R8.reuse, R3.reuse ;  /* 0x000000080c0a7219 */ /* 0x184fe40000001203 */
[----:B------:R-:W-:-:S05]  /*17af0*/  SHF.R.U32.HI R3, RZ, R8, R3 ;  /* 0x00000008ff037219 */ /* 0x000fca0000011603 */
[----:B------:R-:W2:Y:S01]  /*17b00*/  LDC R24, c[0x0][0x8f0] ;  /* 0x00023c00ff187b82 */ /* 0x000ea20000000800 */
[-C--:B----4-:R-:W-:Y:S02]  /*17b10*/  SHF.L.U32 R4, R5, R26.reuse, RZ ;  /* 0x0000001a05047219 */ /* 0x090fe400000006ff */
[-CC-:B------:R-:W-:Y:S02]  /*17b20*/  SHF.R.U64 R14, R10, R26.reuse, R3.reuse ;  /* 0x0000001a0a0e7219 */ /* 0x180fe40000001203 */
[----:B------:R-:W-:Y:S02]  /*17b30*/  SHF.R.U32.HI R5, RZ, R26, R3 ;  /* 0x0000001aff057219 */ /* 0x000fe40000011603 */
[----:B------:R-:W-:Y:S01]  /*17b40*/  LOP3.LUT R25, RZ, R4, RZ, 0x33, !PT ;  /* 0x00000004ff197212 */ /* 0x000fe200078e33ff */
[----:B------:R-:W4:Y:S01]  /*17b50*/  LDC R27, c[0x0][0x8e0] ;  /* 0x00023800ff1b7b82 */ /* 0x000f220000000800 */
[----:B------:R-:W-:Y:S02]  /*17b60*/  SHF.L.U32 R26, R7, R26, RZ ;  /* 0x0000001a071a7219 */ /* 0x000fe400000006ff */
[----:B------:R-:W-:-:S05]  /*17b70*/  MOV R4, R14 ;  /* 0x0000000e00047202 */ /* 0x000fca0000000f00 */
[----:B------:R-:W1:Y:S01]  /*17b80*/  LDC R28, c[0x0][0x8b8] ;  /* 0x00022e00ff1c7b82 */ /* 0x000e620000000800 */
[----:B------:R-:W-:Y:S05]  /*17b90*/  @!P0 BRA `(.L_x_137) ;  /* 0x0000000000288947 */ /* 0x000fea0003800000 */
[----:B------:R-:W5:Y:S02]  /*17ba0*/  LDC R3, c[0x0][0x8f4] ;  /* 0x00023d00ff037b82 */ /* 0x000f640000000800 */
[----:B-----5:R-:W-:-:S04]  /*17bb0*/  IADD3 R3, P0, R14, R3, RZ ;  /* 0x000000030e037210 */ /* 0x020fc80007f1e0ff */
        /* <DEDUP_REMOVED lines=8> */
.L_x_137:
[----:B------:R-:W5:Y:S01]  /*17c40*/  LDC R3, c[0x0][0x904] ;  /* 0x00024100ff037b82 */ /* 0x000f620000000800 */
[----:B-12---:R-:W-:Y:S02]  /*17c50*/  SHF.R.U64 R0, R4, R24, R5 ;  /* 0x0000001804007219 */ /* 0x006fe40000001205 */
[----:B------:R-:W-:Y:S02]  /*17c60*/  LOP3.LUT R5, R10, R25, RZ, 0xc0, !PT ;  /* 0x000000190a057212 */ /* 0x000fe400078ec0ff */
[----:B------:R-:W-:Y:S02]  /*17c70*/  IADD3 R13, -R13, RZ, RZ ;  /* 0x000000ff0d0d7210 */ /* 0x000fe40007ffe1ff */
[----:B------:R-:W-:Y:S01]  /*17c80*/  IADD3 R7, R15, -0x1, RZ ;  /* 0xffffffff0f077810 */ /* 0x000fe20007ffe0ff */
[----:B------:R-:W-:Y:S01]  /*17c90*/  IMAD R6, R26, R0, R5 ;  /* 0x000000001a067224 */ /* 0x000fe200078e0205 */
[----:B------:R-:W-:Y:S02]  /*17ca0*/  R2UR UR51, R29 ;  /* 0x000000001d3372ca */ /* 0x000fe400000e0000 */
[----:B------:R-:W-:-:S02]  /*17cb0*/  LOP3.LUT R5, R12, R7, RZ, 0xc0, !PT ;  /* 0x000000070c057212 */ /* 0x000fc400078ec0ff */
[----:B-----5:R-:W-:Y:S02]  /*17cc0*/  ISETP.NE.AND P0, PT, R3, 0x1, PT ;  /* 0x000000010300780c */ /* 0x020fe40003f05270 */
[----:B------:R-:W-:-:S05]  /*17cd0*/  IADD3 R3, -R0, RZ, RZ ;  /* 0x000000ff00037210 */ /* 0x000fca0007ffe1ff */
[----:B----4-:R-:W-:-:S04]  /*17ce0*/  IMAD R0, R3, R27, R14 ;  /* 0x0000001b03007224 */ /* 0x010fc800078e020e */
[----:B------:R-:W-:Y:S01]  /*17cf0*/  IMAD R3, R0, R15, R5 ;  /* 0x0000000f00037224 */ /* 0x000fe200078e0205 */
[----:B------:R-:W-:Y:S01]  /*17d00*/  MOV R0, 0x1 ;  /* 0x0000000100007802 */ /* 0x000fe20000000f00 */
[----:B---3--:R-:W-:-:S04]  /*17d10*/  @P0 IMAD R17, R22, R13, R23 ;  /* 0x0000000d16110224 */ /* 0x008fc800078e0217 */
[----:B------:R-:W-:-:S05]  /*17d20*/  IMAD R6, R6, R28, R17 ;  /* 0x0000001c06067224 */ /* 0x000fca00078e0211 */
[----:B------:R-:W-:Y:S02]  /*17d30*/  SEL R5, R3, R6, !P0 ;  /* 0x0000000603057207 */ /* 0x000fe40004000000 */
[----:B------:R-:W-:-:S07]  /*17d40*/  SEL R6, R6, R3, !P0 ;  /* 0x0000000306067207 */ /* 0x000fce0004000000 */
.L_x_135:
[----:B------:R-:W-:Y:S01]  /*17d50*/  UIADD3 UR39, UR46, UR39, URZ ;  /* 0x000000272e277290 */ /* 0x000fe2000fffe03f */
[----:B------:R3:W-:Y:S01]  /*17d60*/  STL [R1+0xb8], R19 ;  /* 0x0000b81301007387 */ /* 0x0007e20000100800 */
[----:B------:R-:W-:Y:S02]  /*17d70*/  LOP3.LUT P0, RZ, R0, 0xff, RZ, 0xc0, !PT ;  /* 0x000000ff00ff7812 */ /* 0x000fe4000780c0ff */
[----:B------:R-:W-:Y:S01]  /*17d80*/  USHF.R.U32.HI UR4, URZ, 0x3, UR39 ;  /* 0x000000033f047899 */ /* 0x000fe20008011627 */
[----:B------:R3:W-:Y:S01]  /*17d90*/  STL [R1+0xb4], R18 ;  /* 0x0000b41201007387 */ /* 0x0007e20000100800 */
[----:B------:R-:W-:Y:S02]  /*17da0*/  UISETP.GT.U32.AND UP0, UPT, UR39, 0x7, UPT ;  /* 0x000000072700788c */ /* 0x000fe4000bf04070 */
[----:B------:R-:W-:Y:S02]  /*17db0*/  ULOP3.LUT UR4, UR4, 0x1, URZ, 0xc0, !UPT ;  /* 0x0000000104047892 */ /* 0x000fe4000f8ec03f */
[----:B------:R-:W-:-:S02]  /*17dc0*/  UISETP.LT.U32.AND UP1, UPT, UR46, 0x8, UP0 ;  /* 0x000000082e00788c */ /* 0x000fc40008721070 */
[----:B------:R-:W-:Y:S02]  /*17dd0*/  UISETP.NE.U32.AND UP2, UPT, UR4, 0x1, UPT ;  /* 0x000000010400788c */ /* 0x000fe4000bf45070 */
[----:B------:R-:W-:Y:S02]  /*17de0*/  USEL UR5, URZ, 0x1, !UP1 ;  /* 0x000000013f057887 */ /* 0x000fe4000c800000 */
[----:B------:R-:W-:Y:S02]  /*17df0*/  UISETP.GT.U32.AND UP0, UPT, UR46, 0x7, !UP2 ;  /* 0x000000072e00788c */ /* 0x000fe4000d704070 */
[----:B------:R-:W-:Y:S02]  /*17e00*/  ULOP3.LUT UR39, UR39, 0x7, URZ, 0xc0, !UPT ;  /* 0x0000000727277892 */ /* 0x000fe4000f8ec03f */
[----:B------:R-:W-:-:S04]  /*17e10*/  USEL UR4, URZ, 0x1, !UP0 ;  /* 0x000000013f047887 */ /* 0x000fc8000c000000 */
[----:B------:R-:W-:Y:S01]  /*17e20*/  ULOP3.LUT UR36, UR4, UR36, UR5, 0x96, !UPT ;  /* 0x0000002404247292 */ /* 0x000fe2000f8e9605 */
[----:B---3--:R-:W-:Y:S11]  /*17e30*/  @P0 BRA `(.L_x_138) ;  /* 0xfffffe9400c00947 */ /* 0x008ff6000383ffff */
[----:B------:R-:W-:-:S04]  /*17e40*/  DEPBAR.LE SB0, 0x0 ;  /* 0x000080000000791a */ /* 0x000fc80000000000 */
[----:B------:R-:W-:Y:S05]  /*17e50*/  EXIT ;  /* 0x000000000000794d */ /* 0x000fea0003800000 */
.L_x_9:
[----:B------:R-:W2:Y:S01]  /*17e60*/  LDL R18, [R1+0xc0] ;  /* 0x0000c00001127983 */ /* 0x000ea20000100800 */
[----:B------:R-:W-:-:S03]  /*17e70*/  ULDC.64 UR4, c[0x0][0x8f8] ;  /* 0x00023e0000047ab9 */ /* 0x000fc60000000a00 */
[----:B------:R-:W3:Y:S01]  /*17e80*/  LDL R22, [R1+0xc4] ;  /* 0x0000c40001167983 */ /* 0x000ee20000100800 */
[----:B------:R-:W-:Y:S02]  /*17e90*/  PRMT R6, RZ, 0x7610, R6 ;  /* 0x00007610ff067816 */ /* 0x000fe40000000006 */
[----:B------:R-:W-:Y:S02]  /*17ea0*/  MOV R16, 0xffffffff ;  /* 0xffffffff00107802 */ /* 0x000fe40000000f00 */
[----:B------:R-:W-:Y:S02]  /*17eb0*/  MOV R12, 0xffffffff ;  /* 0xffffffff000c7802 */ /* 0x000fe40000000f00 */
[----:B------:R-:W-:Y:S02]  /*17ec0*/  MOV R5, 0xffffffff ;  /* 0xffffffff00057802 */ /* 0x000fe40000000f00 */
[----:B--2---:R-:W-:-:S04]  /*17ed0*/  ISETP.GE.U32.AND P1, PT, R18, UR4, PT ;  /* 0x0000000412007c0c */ /* 0x004fc8000bf26070 */
[----:B---3--:R-:W-:-:S13]  /*17ee0*/  ISETP.GE.U32.AND.EX P1, PT, R22, UR5, PT, P1 ;  /* 0x0000000516007c0c */ /* 0x008fda000bf26110 */
[----:B------:R-:W-:Y:S05]  /*17ef0*/  @P1 BRA `(.L_x_139) ;  /* 0x0000000400681947 */ /* 0x000fea0003800000 */
        /* <DEDUP_REMOVED lines=18> */
.L_x_140:
[-CC-:B------:R-:W-:Y:S01]  /*18020*/  SHF.R.U64 R17, R14, R6.reuse, R15.reuse ;  /* 0x000000060e117219 */ /* 0x180fe2000000120f */
[----:B------:R-:W-:Y:S01]  /*18030*/  ULDC UR4, c[0x0][0x150] ;  /* 0x0000540000047ab9 */ /* 0x000fe20000000800 */
[----:B------:R-:W-:Y:S01]  /*18040*/  SHF.R.U32.HI R5, RZ, R6, R15 ;  /* 0x00000006ff057219 */ /* 0x000fe2000001160f */
[----:B------:R-:W1:Y:S01]  /*18050*/  LDC R12, c[0x0][0x8c0] ;  /* 0x00023000ff0c7b82 */ /* 0x000e620000000800 */
[----:B------:R-:W-:Y:S02]  /*18060*/  I2FP.F32.U32 R6, R8 ;  /* 0x0000000800067245 */ /* 0x000fe40000201000 */
[----:B------:R-:W-:Y:S02]  /*18070*/  IADD3 R9, P1, RZ, -R17, RZ ;  /* 0x80000011ff097210 */ /* 0x000fe40007f3e0ff */
[----:B------:R-:W-:Y:S01]  /*18080*/  MOV R10, R18 ;  /* 0x00000012000a7202 */ /* 0x000fe20000000f00 */
[----:B------:R-:W-:Y:S01]  /*18090*/  FMUL R13, R6, UR4 ;  /* 0x00000004060d7c20 */ /* 0x000fe20008400000 */
[----:B------:R-:W-:Y:S01]  /*180a0*/  IADD3.X R5, RZ, ~R5, RZ, P1, !PT ;  /* 0x80000005ff057210 */ /* 0x000fe20000ffe4ff */
[----:B------:R-:W2:Y:S01]  /*180b0*/  LDC.64 R24, c[0x0][0x8e8] ;  /* 0x00023a00ff187b82 */ /* 0x000ea20000000a00 */
[----:B------:R-:W-:Y:S01]  /*180c0*/  MOV R11, R22 ;  /* 0x00000016000b7202 */ /* 0x000fe20000000f00 */
[----:B------:R-:W-:-:S02]  /*180d0*/  ULDC UR4, c[0x0][0x154] ;  /* 0x0000550000047ab9 */ /* 0x000fc40000000800 */
[----:B------:R-:W3:Y:S01]  /*180e0*/  F2I.U32.TRUNC.NTZ R13, R13 ;  /* 0x0000000d000d7305 */ /* 0x000ee2000020f000 */
[-C--:B------:R-:W-:Y:S02]  /*180f0*/  IMAD R6, R5, R20.reuse, RZ ;  /* 0x0000001405067224 */ /* 0x080fe400078e02ff */
[C---:B------:R-:W-:Y:S01]  /*18100*/  IMAD.WIDE.U32 R10, R9.reuse, R20, R10 ;  /* 0x00000014090a7225 */ /* 0x040fe200078e000a */
[----:B------:R-:W4:Y:S03]  /*18110*/  LDC R15, c[0x0][0x144] ;  /* 0x00005100ff0f7b82 */ /* 0x000f260000000800 */
[----:B------:R-:W-:Y:S01]  /*18120*/  IMAD R5, R9, R21, R6 ;  /* 0x0000001509057224 */ /* 0x000fe200078e0206 */
[----:B------:R-:W-:-:S04]  /*18130*/  I2FP.F32.U32 R9, R7 ;  /* 0x0000000700097245 */ /* 0x000fc80000201000 */
[----:B------:R-:W5:Y:S01]  /*18140*/  LDC R18, c[0x0][0x8b0] ;  /* 0x00022c00ff127b82 */ /* 0x000f620000000800 */
[----:B------:R-:W-:Y:S02]  /*18150*/  IADD3 R5, R11, R5, RZ ;  /* 0x000000050b057210 */ /* 0x000fe40007ffe0ff */
[----:B---3--:R-:W-:Y:S02]  /*18160*/  IADD3 R6, -R13, RZ, RZ ;  /* 0x000000ff0d067210 */ /* 0x008fe40007ffe1ff */
[-CC-:B-1----:R-:W-:Y:S02]  /*18170*/  SHF.R.U64 R14, R10, R12.reuse, R5.reuse ;  /* 0x0000000c0a0e7219 */ /* 0x182fe40000001205 */
[----:B------:R-:W-:Y:S01]  /*18180*/  SHF.R.U32.HI R5, RZ, R12, R5 ;  /* 0x0000000cff057219 */ /* 0x000fe20000011605 */
[----:B------:R-:W1:Y:S01]  /*18190*/  LDC R22, c[0x0][0x900] ;  /* 0x00024000ff167b82 */ /* 0x000e620000000800 */
[----:B--2---:R-:W-:Y:S02]  /*181a0*/  ISETP.NE.U32.AND P1, PT, R24, RZ, PT ;  /* 0x000000ff1800720c */ /* 0x004fe40003f25070 */
[----:B------:R-:W-:-:S02]  /*181b0*/  MOV R11, 0x1 ;  /* 0x00000001000b7802 */ /* 0x000fc40000000f00 */
[----:B------:R-:W-:-:S03]  /*181c0*/  ISETP.NE.AND.EX P1, PT, R25, RZ, PT, P1 ;  /* 0x000000ff1900720c */ /* 0x000fc60003f25310 */
[----:B------:R-:W2:Y:S01]  /*181d0*/  LDC R20, c[0x0][0x148] ;  /* 0x00005200ff147b82 */ /* 0x000ea20000000800 */
[----:B----4-:R-:W-:Y:S02]  /*181e0*/  IMAD R23, R15, R6, R8 ;  /* 0x000000060f177224 */ /* 0x010fe400078e0208 */
[----:B------:R-:W-:Y:S01]  /*181f0*/  FMUL R6, R9, UR4 ;  /* 0x0000000409067c20 */ /* 0x000fe20008400000 */
[----:B------:R-:W-:-:S04]  /*18200*/  MOV R9, 0xffffffff ;  /* 0xffffffff00097802 */ /* 0x000fc80000000f00 */
[----:B------:R-:W3:Y:S01]  /*18210*/  LDC R21, c[0x0][0x8a8] ;  /* 0x00022a00ff157b82 */ /* 0x000ee20000000800 */
[-CC-:B-----5:R-:W-:Y:S02]  /*18220*/  SHF.R.U64 R16, R14, R18.reuse, R5.reuse ;  /* 0x000000120e107219 */ /* 0x1a0fe40000001205 */
[----:B------:R-:W-:Y:S02]  /*18230*/  SHF.R.U32.HI R5, RZ, R18, R5 ;  /* 0x00000012ff057219 */ /* 0x000fe40000011605 */
[----:B------:R4:W1:Y:S03]  /*18240*/  F2I.U32.TRUNC.NTZ R18, R6 ;  /* 0x0000000600127305 */ /* 0x000866000020f000 */
[----:B------:R-:W2:Y:S01]  /*18250*/  LDC R26, c[0x0][0x8f0] ;  /* 0x00023c00ff1a7b82 */ /* 0x000ea20000000800 */
[-C--:B-1----:R-:W-:Y:S02]  /*18260*/  SHF.L.U32 R8, R9, R22.reuse, RZ ;  /* 0x0000001609087219 */ /* 0x082fe400000006ff */
[----:B------:R-:W-:-:S02]  /*18270*/  SHF.R.U64 R19, R16, R22, R5 ;  /* 0x0000001610137219 */ /* 0x000fc40000001205 */
[----:B------:R-:W-:Y:S02]  /*18280*/  SHF.R.U32.HI R9, RZ, R22, R5 ;  /* 0x00000016ff097219 */ /* 0x000fe40000011605 */
[----:B------:R-:W-:Y:S01]  /*18290*/  LOP3.LUT R29, RZ, R8, RZ, 0x33, !PT ;  /* 0x00000008ff1d7212 */ /* 0x000fe200078e33ff */
[----:B------:R-:W1:Y:S01]  /*182a0*/  LDC R27, c[0x0][0x8e0] ;  /* 0x00023800ff1b7b82 */ /* 0x000e620000000800 */
[----:B------:R-:W-:Y:S02]  /*182b0*/  SHF.L.U32 R22, R11, R22, RZ ;  /* 0x000000160b167219 */ /* 0x000fe400000006ff */
[----:B------:R-:W-:-:S05]  /*182c0*/  MOV R8, R19 ;  /* 0x0000001300087202 */ /* 0x000fca0000000f00 */
[----:B------:R-:W1:Y:S01]  /*182d0*/  LDC R28, c[0x0][0x8b8] ;  /* 0x00022e00ff1c7b82 */ /* 0x000e620000000800 */
        /* <DEDUP_REMOVED lines=11> */
.L_x_141:
[----:B------:R-:W4:Y:S01]  /*18390*/  LDC R5, c[0x0][0x904] ;  /* 0x00024100ff057b82 */ /* 0x000f220000000800 */
[----:B--2---:R-:W-:Y:S02]  /*183a0*/  SHF.R.U64 R6, R8, R26, R9 ;  /* 0x0000001a08067219 */ /* 0x004fe40000001209 */
[----:B------:R-:W-:Y:S02]  /*183b0*/  IADD3 R18, -R18, RZ, RZ ;  /* 0x000000ff12127210 */ /* 0x000fe40007ffe1ff */
[----:B---3--:R-:W-:Y:S02]  /*183c0*/  IADD3 R9, R21, -0x1, RZ ;  /* 0xffffffff15097810 */ /* 0x008fe40007ffe0ff */
[----:B------:R-:W-:Y:S02]  /*183d0*/  IADD3 R8, -R6, RZ, RZ ;  /* 0x000000ff06087210 */ /* 0x000fe40007ffe1ff */
[----:B------:R-:W-:Y:S02]  /*183e0*/  LOP3.LUT R14, R14, R9, RZ, 0xc0, !PT ;  /* 0x000000090e0e7212 */ /* 0x000fe400078ec0ff */
[----:B----4-:R-:W-:-:S02]  /*183f0*/  ISETP.NE.AND P1, PT, R5, 0x1, PT ;  /* 0x000000010500780c */ /* 0x010fc40003f25270 */
[----:B------:R-:W-:-:S05]  /*18400*/  LOP3.LUT R5, R16, R29, RZ, 0xc0, !PT ;  /* 0x0000001d10057212 */ /* 0x000fca00078ec0ff */
[----:B------:R-:W-:Y:S01]  /*18410*/  IMAD R16, R22, R6, R5 ;  /* 0x0000000616107224 */ /* 0x000fe200078e0205 */
[----:B------:R-:W-:Y:S01]  /*18420*/  MOV R6, 0x1 ;  /* 0x0000000100067802 */ /* 0x000fe20000000f00 */
[----:B-1----:R-:W-:-:S04]  /*18430*/  IMAD R5, R8, R27, R19 ;  /* 0x0000001b08057224 */ /* 0x002fc800078e0213 */
[----:B------:R-:W-:Y:S02]  /*18440*/  @P1 IMAD R23, R20, R18, R7 ;  /* 0x0000001214171224 */ /* 0x000fe400078e0207 */
[----:B------:R-:W-:Y:S02]  /*18450*/  IMAD R5, R5, R21, R14 ;  /* 0x0000001505057224 */ /* 0x000fe400078e020e */
[----:B------:R-:W-:-:S05]  /*18460*/  IMAD R16, R16, R28, R23 ;  /* 0x0000001c10107224 */ /* 0x000fca00078e0217 */
[----:B------:R-:W-:Y:S02]  /*18470*/  SEL R12, R5, R16, !P1 ;  /* 0x00000010050c7207 */ /* 0x000fe40004800000 */
[----:B------:R-:W-:Y:S02]  /*18480*/  SEL R16, R16, R5, !P1 ;  /* 0x0000000510107207 */ /* 0x000fe40004800000 */
[----:B------:R-:W-:-:S07]  /*18490*/  MOV R5, R17 ;  /* 0x0000001100057202 */ /* 0x000fce0000000f00 */
.L_x_139:
[----:B------:R-:W-:-:S08]  /*184a0*/  NOP ;  /* 0x0000000000007918 */ /* 0x000fd00000000000 */
[----:B------:R-:W1:-:S00]  /*184b0*/  USETMAXREG.DEALLOC.CTAPOOL 0x28 ;  /* 0x00000028000079c8 */ /* 0x000e4000080e0500 */
[----:B-1----:R-:W-:-:S13]  /*184c0*/  ISETP.NE.AND P1, PT, R4, 0x1, PT ;  /* 0x000000010400780c */ /* 0x002fda0003f25270 */
[----:B------:R-:W-:Y:S05]  /*184d0*/  @!P1 EXIT ;  /* 0x000000000000994d */ /* 0x000fea0003800000 */
[----:B------:R-:W-:Y:S05]  /*184e0*/  @!P4 BRA `(.L_x_142) ;  /* 0x000000180034c947 */ /* 0x000fea0003800000 */
[----:B------:R-:W-:-:S13]  /*184f0*/  ISETP.NE.OR P0, PT, R4, 0x2, P0 ;  /* 0x000000020400780c */ /* 0x000fda0000705670 */
[----:B------:R-:W-:Y:S05]  /*18500*/  @P0 EXIT ;  /* 0x000000000000094d */ /* 0x000fea0003800000 */
[----:B------:R-:W-:-:S13]  /*18510*/  LOP3.LUT P1, RZ, R6, 0xff, RZ, 0xc0, !PT ;  /* 0x000000ff06ff7812 */ /* 0x000fda000782c0ff */
[----:B------:R-:W-:Y:S05]  /*18520*/  @!P1 BRA `(.L_x_143) ;  /* 0x0000000000189947 */ /* 0x000fea0003800000 */
[----:B------:R-:W-:Y:S01]  /*18530*/  UMOV UR4, 0x400 ;  /* 0x0000040000047882 */ /* 0x000fe20000000000 */
[----:B------:R-:W-:Y:S01]  /*18540*/  MOV R4, RZ ;  /* 0x000000ff00047202 */ /* 0x000fe20000000f00 */
[----:B------:R-:W-:-:S03]  /*18550*/  ULEA UR4, UR37, UR4, 0x18 ;  /* 0x0000000425047291 */ /* 0x000fc6000f8ec03f */
[----:B------:R-:W-:-:S06]  /*18560*/  SHF.L.U32 R4, R4, 0x1f, RZ ;  /* 0x0000001f04047819 */ /* 0x000fcc00000006ff */
[----:B------:R-:W1:Y:S02]  /*18570*/  SYNCS.PHASECHK.TRANS64.TRYWAIT P0, [UR4+0xc8], R4 ;  /* 0x0000c804ff0075a7 */ /* 0x000e640008000144 */
[----:B-1----:R-:W-:Y:S05]  /*18580*/  @!P0 BRA `(.L_x_144) ;  /* 0x0000002c00808947 */ /* 0x002fea0003800000 */
.L_x_143:
[----:B------:R-:W-:Y:S01]  /*18590*/  PRMT R9, RZ, 0x7610, R9 ;  /* 0x00007610ff097816 */ /* 0x000fe20000000009 */
[----:B------:R-:W-:Y:S06]  /*185a0*/  @P3 BRA `(.L_x_145) ;  /* 0x0000000000243947 */ /* 0x000fec0003800000 */
[----:B------:R-:W-:Y:S02]  /*185b0*/  ULDC.64 UR4, c[0x0][0x588] ;  /* 0x0001620000047ab9 */ /* 0x000fe40000000a00 */
[----:B------:R-:W-:-:S04]  /*185c0*/  ISETP.NE.U32.AND P0, PT, RZ, UR4, PT ;  /* 0x00000004ff007c0c */ /* 0x000fc8000bf05070 */
[----:B------:R-:W-:-:S13]  /*185d0*/  ISETP.NE.AND.EX P0, PT, RZ, UR5, PT, P0 ;  /* 0x00000005ff007c0c */ /* 0x000fda000bf05300 */
[----:B------:R-:W-:Y:S05]  /*185e0*/  @!P0 BRA `(.L_x_146) ;  /* 0x00000000000c8947 */ /* 0x000fea0003800000 */
[----:B------:R2:W5:Y:S01]  /*185f0*/  LDG.E R11, desc[UR42][R2.64] ;  /* 0x0000002a020b7981 */ /* 0x000562000c1e1900 */
[----:B------:R-:W-:Y:S01]  /*18600*/  MOV R9, 0x1 ;  /* 0x0000000100097802 */ /* 0x000fe20000000f00 */
[----:B------:R-:W-:Y:S06]  /*18610*/  BRA `(.L_x_145) ;  /* 0x0000000000087947 */ /* 0x000fec0003800000 */
.L_x_146:
[----:B------:R-:W3:Y:S01]  /*18620*/  LDC R11, c[0x0][0x580] ;  /* 0x00016000ff0b7b82 */ /* 0x000ee20000000800 */
[----:B------:R-:W-:-:S07]  /*18630*/  MOV R9, 0x1 ;  /* 0x0000000100097802 */ /* 0x000fce0000000f00 */
.L_x_145:
[----:B------:R-:W-:Y:S05]  /*18640*/  @!P1 BRA `(.L_x_147) ;  /* 0x00000014005c9947 */ /* 0x000fea0003800000 */
[----:B------:R-:W4:Y:S01]  /*18650*/  LDC R6, c[0x0][0x900] ;  /* 0x00024000ff067b82 */ /* 0x000f220000000800 */
[----:B--2---:R-:W-:Y:S01]  /*18660*/  MOV R3, 0xffffffff ;  /* 0xffffffff00037802 */ /* 0x004fe20000000f00 */
[----:B------:R-:W-:Y:S01]  /*18670*/  ULDC.64 UR22, c[0x0][0x198] ;  /* 0x0000660000167ab9 */ /* 0x000fe20000000a00 */
[----:B------:R-:W-:Y:S01]  /*18680*/  MOV R13, 0x1 ;  /* 0x00000001000d7802 */ /* 0x000fe20000000f00 */
[----:B------:R-:W-:Y:S01]  /*18690*/  ULDC.64 UR4, c[0x0][0x588] ;  /* 0x0001620000047ab9 */ /* 0x000fe20000000a00 */
[----:B------:R-:W-:Y:S01]  /*186a0*/  LOP3.LUT R10, R0, 0x2, RZ, 0xfc, !PT ;  /* 0x00000002000a7812 */ /* 0x000fe200078efcff */
[----:B------:R-:W-:Y:S01]  /*186b0*/  ULDC.64 UR6, c[0x0][0x8f8] ;  /* 0x00023e0000067ab9 */ /* 0x000fe20000000a00 */
[----:B------:R-:W-:Y:S01]  /*186c0*/  ULDC.64 UR14, c[0x0][0x590] ;  /* 0x00016400000e7ab9 */ /* 0x000fe20000000a00 */
[----:B-1----:R-:W1:Y:S01]  /*186d0*/  LDC R7, c[0x0][0x8a8] ;  /* 0x00022a00ff077b82 */ /* 0x002e620000000800 */
[-C--:B----4-:R-:W-:Y:S02]  /*186e0*/  SHF.L.U32 R3, R3, R6.reuse, RZ ;  /* 0x0000000603037219 */ /* 0x090fe400000006ff */
[----:B------:R-:W-:-:S02]  /*186f0*/  SHF.L.U32 R6, R13, R6, RZ ;  /* 0x000000060d067219 */ /* 0x000fc400000006ff */
[----:B------:R-:W-:Y:S02]  /*18700*/  LOP3.LUT R8, RZ, R3, RZ, 0x33, !PT ;  /* 0x00000003ff087212 */ /* 0x000fe400078e33ff */
[----:B-1----:R-:W-:-:S07]  /*18710*/  IADD3 R7, R7, -0x1, RZ ;  /* 0xffffffff07077810 */ /* 0x002fce0007ffe0ff */
.L_x_203:
[----:B------:R-:W-:Y:S02]  /*18720*/  ISETP.NE.U32.AND P0, PT, RZ, UR14, PT ;  /* 0x0000000eff007c0c */ /* 0x000fe4000bf05070 */
[----:B------:R-:W-:Y:S02]  /*18730*/  R2UR UR19, R16 ;  /* 0x00000000101372ca */ /* 0x000fe400000e0000 */
[----:B------:R-:W-:Y:S02]  /*18740*/  R2UR UR18, R12 ;  /* 0x000000000c1272ca */ /* 0x000fe400000e0000 */
[----:B------:R-:W-:-:S09]  /*18750*/  ISETP.NE.AND.EX P0, PT, RZ, UR15, PT, P0 ;  /* 0x0000000fff007c0c */ /* 0x000fd2000bf05300 */
[----:B------:R-:W-:Y:S02]  /*18760*/  USHF.L.U32 UR19, UR19, 0x8, URZ ;  /* 0x0000000813137899 */ /* 0x000fe4000800063f */
[----:B------:R-:W-:Y:S02]  /*18770*/  USHF.L.U32 UR18, UR18, 0x7, URZ ;  /* 0x0000000712127899 */ /* 0x000fe4000800063f */
[----:B---34-:R-:W-:Y:S10]  /*18780*/  @!P0 BRA `(.L_x_148) ;  /* 0x00000000002c8947 */ /* 0x018ff40003800000 */
[----:B------:R-:W-:-:S04]  /*18790*/  ISETP.NE.U32.AND P1, PT, RZ, UR4, PT ;  /* 0x00000004ff007c0c */ /* 0x000fc8000bf25070 */
[----:B------:R-:W-:-:S13]  /*187a0*/  ISETP.NE.AND.EX P1, PT, RZ, UR5, PT, P1 ;  /* 0x00000005ff007c0c */ /* 0x000fda000bf25310 */
[----:B------:R-:W-:Y:S05]  /*187b0*/  @!P1 BRA `(.L_x_149) ;  /* 0x0000000000189947 */ /* 0x000fea0003800000 */
[----:B------:R-:W1:Y:S01]  /*187c0*/  LDC.64 R2, c[0x0][0x588] ;  /* 0x00016200ff027b82 */ /* 0x000e620000000a00 */
[----:B------:R-:W-:-:S04]  /*187d0*/  IMAD R9, R5, UR14, RZ ;  /* 0x0000000e05097c24 */ /* 0x000fc8000f8e02ff */
[----:B-1----:R-:W-:-:S05]  /*187e0*/  IMAD.WIDE R2, R9, 0x4, R2 ;  /* 0x0000000409027825 */ /* 0x002fca00078e0202 */
[----:B---3-5:R1:W5:Y:S01]  /*187f0*/  LDG.E R11, desc[UR42][R2.64] ;  /* 0x0000002a020b7981 */ /* 0x028362000c1e1900 */
[----:B------:R-:W-:Y:S01]  /*18800*/  MOV R9, 0x1 ;  /* 0x0000000100097802 */ /* 0x000fe20000000f00 */
[----:B------:R-:W-:Y:S06]  /*18810*/  BRA `(.L_x_148) ;  /* 0x0000000000087947 */ /* 0x000fec0003800000 */
.L_x_149:
[----:B---3-5:R-:W2:Y:S01]  /*18820*/  LDC R11, c[0x0][0x580] ;  /* 0x00016000ff0b7b82 */ /* 0x028ea20000000800 */
[----:B------:R-:W-:-:S07]  /*18830*/  MOV R9, 0x1 ;  /* 0x0000000100097802 */ /* 0x000fce0000000f00 */
.L_x_148:
[----:B------:R-:W-:Y:S05]  /*18840*/  @!P0 BRA `(.L_x_150) ;  /* 0x00000000001c8947 */ /* 0x000fea0003800000 */
[----:B------:R-:W-:-:S13]  /*18850*/  LOP3.LUT P2, RZ, R9, 0xff, RZ, 0xc0, !PT ;  /* 0x000000ff09ff7812 */ /* 0x000fda000784c0ff */
[----:B-1----:R-:W1:Y:S02]  /*18860*/  @!P2 LDC.64 R2, c[0x0][0x588] ;  /* 0x00016200ff02ab82 */ /* 0x002e640000000a00 */
[----:B-1----:R-:W-:-:S04]  /*18870*/  @!P2 ISETP.NE.U32.AND P0, PT, R2, RZ, PT ;  /* 0x000000ff0200a20c */ /* 0x002fc80003f05070 */
[----:B------:R-:W-:Y:S02]  /*18880*/  @!P2 ISETP.NE.AND.EX P1, PT, R3, RZ, PT, P0 ;  /* 0x000000ff0300a20c */ /* 0x000fe40003f25300 */
[----:B--23-5:R-:W-:Y:S02]  /*18890*/  @P2 FSETP.EQ.AND P0, PT, R11, RZ, PT ;  /* 0x000000ff0b00220b */ /* 0x02cfe40003f02000 */
[----:B------:R-:W-:Y:S01]  /*188a0*/  @!P2 PLOP3.LUT P0, PT, P1, PT, PT, 0x8, 0x0 ;  /* 0x000000000000a81c */ /* 0x000fe20000f0e170 */
[----:B------:R-:W-:-:S12]  /*188b0*/  BRA `(.L_x_151) ;  /* 0x0000000000047947 */ /* 0x000fd80003800000 */
.L_x_150:
[----:B--23-5:R-:W-:-:S13]  /*188c0*/  FSETP.EQ.AND P0, PT, R11, RZ, PT ;  /* 0x000000ff0b00720b */ /* 0x02cfda0003f02000 */
.L_x_151:
[----:B------:R-:W-:Y:S02]  /*188d0*/  ISETP.NE.AND P2, PT, R10, 0x3, PT ;  /* 0x000000030a00780c */ /* 0x000fe40003f45270 */
[----:B------:R-:W-:-:S04]  /*188e0*/  ELECT P1, URZ, PT ;  /* 0x00000000003f782f */ /* 0x000fc80003820000 */
[----:B------:R-:W-:-:S07]  /*188f0*/  PLOP3.LUT P0, PT, P1, P0, PT, 0x20, 0x0 ;  /* 0x000000000000781c */ /* 0x000fce0000f00470 */
[----:B------:R-:W-:Y:S06]  /*18900*/  @!P2 BRA `(.L_x_152) ;  /* 0x000000000004a947 */ /* 0x000fec0003800000 */
[----:B------:R-:W-:Y:S01]  /*18910*/  BPT.TRAP 0x1 ;  /* 0x000000040000795c */ /* 0x000fe20000300000 */
.L_x_152:
[----:B------:R-:W2:Y:S01]  /*18920*/  S2UR UR37, SR_CgaCtaId ;  /* 0x00000000002579c3 */ /* 0x000ea20000008800 */
[----:B------:R-:W-:Y:S01]  /*18930*/  UMOV UR13, 0x400 ;  /* 0x00000400000d7882 */ /* 0x000fe20000000000 */
[----:B-1----:R-:W-:-:S04]  /*18940*/  MOV R2, 0x1 ;  /* 0x0000000100027802 */ /* 0x002fc80000000f00 */
[----:B------:R-:W-:Y:S01]  /*18950*/  SHF.L.U32 R2, R2, 0x1f, RZ ;  /* 0x0000001f02027819 */ /* 0x000fe200000006ff */
[----:B--2---:R-:W-:-:S09]  /*18960*/  ULEA UR13, UR37, UR13, 0x18 ;  /* 0x0000000d250d7291 */ /* 0x004fd2000f8ec03f */
[----:B------:R-:W1:Y:S02]  /*18970*/  SYNCS.PHASECHK.TRANS64.TRYWAIT P1, [UR13+0xa0], R2 ;  /* 0x0000a002ff0075a7 */ /* 0x000e64000802014d */
[----:B-1----:R-:W-:Y:S05]  /*18980*/  @!P1 BRA `(.L_x_153) ;  /* 0x0000002800989947 */ /* 0x002fea0003800000 */
.L_x_247:
[----:B------:R-:W-:Y:S04]  /*18990*/  BSSY B0, `(.L_x_154) ;  /* 0x000000e000007945 */ /* 0x000fe80003800000 */
[----:B------:R-:W-:Y:S05]  /*189a0*/  @!P0 BRA `(.L_x_155) ;  /* 0x0000000000308947 */ /* 0x000fea0003800000 */
[----:B------:R-:W-:Y:S01]  /*189b0*/  R2UR UR20, R5 ;  /* 0x00000000051472ca */ /* 0x000fe200000e0000 */
[----:B------:R-:W-:Y:S02]  /*189c0*/  UIADD3 UR8, UP0, UR22, 0x3f0, URZ ;  /* 0x000003f016087890 */ /* 0x000fe4000ff1e03f */
[----:B------:R-:W-:Y:S02]  /*189d0*/  UIADD3 UR16, UR13, 0x100, URZ ;  /* 0x000001000d107890 */ /* 0x000fe4000fffe03f */
[----:B------:R-:W-:Y:S02]  /*189e0*/  UIADD3 UR17, UR13, 0x80, URZ ;  /* 0x000000800d117890 */ /* 0x000fe4000fffe03f */
[----:B------:R-:W-:Y:S01]  /*189f0*/  UIADD3.X UR9, URZ, UR23, URZ, UP0, !UPT ;  /* 0x000000173f097290 */ /* 0x000fe200087fe43f */
[----:B------:R-:W-:Y:S01]  /*18a00*/  UMOV UR10, 0x0 ;  /* 0x00000000000a7882 */ /* 0x000fe20000000000 */
[----:B------:R-:W-:-:S07]  /*18a10*/  UMOV UR11, 0x10000000 ;  /* 0x10000000000b7882 */ /* 0x000fce0000000000 */
[----:B------:R2:W-:Y:S02]  /*18a20*/  UTMALDG.3D [UR16], [UR8], desc[UR10] ;  /* 0x00000a10080075b4 */ /* 0x0005e40008011000 */
[----:B--2---:R-:W-:Y:S05]  /*18a30*/  @!P2 BRA `(.L_x_156) ;  /* 0x000000000004a947 */ /* 0x004fea0003800000 */
[----:B------:R-:W-:Y:S01]  /*18a40*/  BPT.TRAP 0x1 ;  /* 0x000000040000795c */ /* 0x000fe20000300000 */
.L_x_156:
[----:B-1----:R-:W1:Y:S02]  /*18a50*/  LDC R3, c[0x0][0x800] ;  /* 0x00020000ff037b82 */ /* 0x002e640000000800 */
[----:B-1----:R2:W-:Y:S02]  /*18a60*/  SYNCS.ARRIVE.TRANS64.RED.A0TR RZ, [UR13+0x80], R3 ;  /* 0x00008003ffff79a7 */ /* 0x0025e4000830040d */
.L_x_155:
[----:B------:R-:W-:Y:S05]  /*18a70*/  BSYNC B0 ;  /* 0x0000000000007941 */ /* 0x000fea0003800000 */
.L_x_154:
[----:B------:R-:W-:Y:S05]  /*18a80*/  @!P2 BRA `(.L_x_157) ;  /* 0x000000000004a947 */ /* 0x000fea0003800000 */
[----:B------:R-:W-:Y:S01]  /*18a90*/  BPT.TRAP 0x1 ;  /* 0x000000040000795c */ /* 0x000fe20000300000 */
.L_x_157:
[----:B------:R-:W-:-:S04]  /*18aa0*/  UIADD3 UR33, UR13, 0x80, URZ ;  /* 0x000000800d217890 */ /* 0x000fc8000fffe03f */
[----:B------:R-:W-:-:S09]  /*18ab0*/  UPRMT UR16, UR37, 0x654, UR33 ;  /* 0x0000065425107896 */ /* 0x000fd20008000021 */
[----:B------:R-:W-:Y:S01]  /*18ac0*/  SYNCS.ARRIVE.TRANS64.RED.A1T0 RZ, [UR16], RZ ;  /* 0x000000ffffff79a7 */ /* 0x000fe20008100410 */
[----:B------:R-:W-:Y:S05]  /*18ad0*/  @!P2 BRA `(.L_x_158) ;  /* 0x000000000004a947 */ /* 0x000fea0003800000 */
[----:B------:R-:W-:Y:S01]  /*18ae0*/  BPT.TRAP 0x1 ;  /* 0x000000040000795c */ /* 0x000fe20000300000 */
.L_x_158:
[----:B------:R-:W3:Y:S02]  /*18af0*/  SYNCS.PHASECHK.TRANS64.TRYWAIT P1, [UR13+0xa8], R2 ;  /* 0x0000a802ff0075a7 */ /* 0x000ee4000802014d */
[----:B---3--:R-:W-:Y:S05]  /*18b00*/  @!P1 BRA `(.L_x_159) ;  /* 0x0000002800509947 */ /* 0x008fea0003800000 */
.L_x_248:
[----:B------:R-:W-:Y:S04]  /*18b10*/  BSSY B0, `(.L_x_160) ;  /* 0x0000010000007945 */ /* 0x000fe80003800000 */
[----:B------:R-:W-:Y:S05]  /*18b20*/  @!P0 BRA `(.L_x_161) ;  /* 0x0000000000388947 */ /* 0x000fea0003800000 */
[----:B------:R-:W-:Y:S01]  /*18b30*/  UIADD3 UR20, UP0, UR22, 0x3f0, URZ ;  /* 0x000003f016147890 */ /* 0x000fe2000ff1e03f */
[----:B------:R-:W-:Y:S01]  /*18b40*/  R2UR UR12, R5 ;  /* 0x00000000050c72ca */ /* 0x000fe200000e0000 */
[----:B------:R-:W-:Y:S02]  /*18b50*/  UIADD3 UR11, UR19, 0x80, URZ ;  /* 0x00000080130b7890 */ /* 0x000fe4000fffe03f */
[----:B------:R-:W-:Y:S02]  /*18b60*/  UIADD3 UR8, UR13, 0x1100, URZ ;  /* 0x000011000d087890 */ /* 0x000fe4000fffe03f */
[----:B------:R-:W-:Y:S02]  /*18b70*/  UIADD3 UR9, UR13, 0x88, URZ ;  /* 0x000000880d097890 */ /* 0x000fe4000fffe03f */
[----:B------:R-:W-:Y:S01]  /*18b80*/  UIADD3.X UR21, URZ, UR23, URZ, UP0, !UPT ;  /* 0x000000173f157290 */ /* 0x000fe200087fe43f */
[----:B------:R-:W-:Y:S01]  /*18b90*/  UMOV UR24, 0x0 ;  /* 0x0000000000187882 */ /* 0x000fe20000000000 */
[----:B------:R-:W-:Y:S01]  /*18ba0*/  UMOV UR25, 0x10000000 ;  /* 0x1000000000197882 */ /* 0x000fe20000000000 */
[----:B------:R-:W-:-:S06]  /*18bb0*/  UMOV UR10, UR18 ;  /* 0x00000012000a7c82 */ /* 0x000fcc0008000000 */
[----:B------:R3:W-:Y:S02]  /*18bc0*/  UTMALDG.3D [UR8], [UR20], desc[UR24] ;  /* 0x00001808140075b4 */ /* 0x0007e40008011000 */
[----:B---3--:R-:W-:Y:S05]  /*18bd0*/  @!P2 BRA `(.L_x_162) ;  /* 0x000000000004a947 */ /* 0x008fea0003800000 */
[----:B------:R-:W-:Y:S01]  /*18be0*/  BPT.TRAP 0x1 ;  /* 0x000000040000795c */ /* 0x000fe20000300000 */
.L_x_162:
[----:B-12---:R-:W1:Y:S02]  /*18bf0*/  LDC R3, c[0x0][0x800] ;  /* 0x00020000ff037b82 */ /* 0x006e640000000800 */
[----:B-1----:R3:W-:Y:S02]  /*18c00*/  SYNCS.ARRIVE.TRANS64.RED.A0TR RZ, [UR13+0x88], R3 ;  /* 0x00008803ffff79a7 */ /* 0x0027e4000830040d */
.L_x_161:
[----:B------:R-:W-:Y:S05]  /*18c10*/  BSYNC B0 ;  /* 0x0000000000007941 */ /* 0x000fea0003800000 */
.L_x_160:
[----:B------:R-:W-:Y:S05]  /*18c20*/  @!P2 BRA `(.L_x_163) ;  /* 0x000000000004a947 */ /* 0x000fea0003800000 */
[----:B------:R-:W-:Y:S01]  /*18c30*/  BPT.TRAP 0x1 ;  /* 0x000000040000795c */ /* 0x000fe20000300000 */
.L_x_163:
[----:B------:R-:W-:Y:S02]  /*18c40*/  UIADD3 UR25, UR13, 0x88, URZ ;  /* 0x000000880d197890 */ /* 0x000fe4000fffe03f */
[----:B------:R-:W-:Y:S02]  /*18c50*/  UIADD3 UR10, UR18, 0x20, URZ ;  /* 0x00000020120a7890 */ /* 0x000fe4000fffe03f */
[----:B------:R-:W-:-:S09]  /*18c60*/  UPRMT UR20, UR37, 0x654, UR25 ;  /* 0x0000065425147896 */ /* 0x000fd20008000019 */
[----:B------:R-:W-:Y:S01]  /*18c70*/  SYNCS.ARRIVE.TRANS64.RED.A1T0 RZ, [UR20], RZ ;  /* 0x000000ffffff79a7 */ /* 0x000fe20008100414 */
[----:B------:R-:W-:Y:S05]  /*18c80*/  @!P2 BRA `(.L_x_164) ;  /* 0x000000000004a947 */ /* 0x000fea0003800000 */
[----:B------:R-:W-:Y:S01]  /*18c90*/  BPT.TRAP 0x1 ;  /* 0x000000040000795c */ /* 0x000fe20000300000 */
.L_x_164:
[----:B------:R-:W4:Y:S02]  /*18ca0*/  SYNCS.PHASECHK.TRANS64.TRYWAIT P1, [UR13+0xb0], R2 ;  /* 0x0000b002ff0075a7 */ /* 0x000f24000802014d */
[----:B----4-:R-:W-:Y:S05]  /*18cb0*/  @!P1 BRA `(.L_x_165) ;  /* 0x0000002400fc9947 */ /* 0x010fea0003800000 */
.L_x_249:
        /* <DEDUP_REMOVED lines=8> */
[----:B------:R-:W-:Y:S01]  /*18d40*/  UMOV UR29, 0x10000000 ;  /* 0x10000000001d7882 */ /* 0x000fe20000000000 */
[----:B------:R-:W-:-:S06]  /*18d50*/  UMOV UR11, UR19 ;  /* 0x00000013000b7c82 */ /* 0x000fcc0008000000 */
[----:B------:R4:W-:Y:S02]  /*18d60*/  UTMALDG.3D [UR8], [UR26], desc[UR28] ;  /* 0x00001c081a0075b4 */ /* 0x0009e40008011000 */
[----:B----4-:R-:W-:Y:S05]  /*18d70*/  @!P2 BRA `(.L_x_168) ;  /* 0x000000000004a947 */ /* 0x010fea0003800000 */
[----:B------:R-:W-:Y:S01]  /*18d80*/  BPT.TRAP 0x1 ;  /* 0x000000040000795c */ /* 0x000fe20000300000 */
.L_x_168:
[----:B-123--:R-:W1:Y:S02]  /*18d90*/  LDC R3, c[0x0][0x800] ;  /* 0x00020000ff037b82 */ /* 0x00ee640000000800 */
[----:B-1----:R4:W-:Y:S02]  /*18da0*/  SYNCS.ARRIVE.TRANS64.RED.A0TR RZ, [UR13+0x90], R3 ;  /* 0x00009003ffff79a7 */ /* 0x0029e4000830040d */
.L_x_167:
[----:B------:R-:W-:Y:S05]  /*18db0*/  BSYNC B0 ;  /* 0x0000000000007941 */ /* 0x000fea0003800000 */
.L_x_166:
[----:B------:R-:W-:Y:S05]  /*18dc0*/  @!P2 BRA `(.L_x_169) ;  /* 0x000000000004a947 */ /* 0x000fea0003800000 */
[----:B------:R-:W-:Y:S01]  /*18dd0*/  BPT.TRAP 0x1 ;  /* 0x000000040000795c */ /* 0x000fe20000300000 */
.L_x_169:
[----:B------:R-:W-:-:S04]  /*18de0*/  UIADD3 UR17, UR13, 0x90, URZ ;  /* 0x000000900d117890 */ /* 0x000fc8000fffe03f */
[----:B------:R-:W-:-:S09]  /*18df0*/  UPRMT UR21, UR37, 0x654, UR17 ;  /* 0x0000065425157896 */ /* 0x000fd20008000011 */
[----:B------:R-:W-:Y:S01]  /*18e00*/  SYNCS.ARRIVE.TRANS64.RED.A1T0 RZ, [UR21], RZ ;  /* 0x000000ffffff79a7 */ /* 0x000fe20008100415 */
[----:B------:R-:W-:Y:S05]  /*18e10*/  @!P2 BRA `(.L_x_170) ;  /* 0x000000000004a947 */ /* 0x000fea0003800000 */
[----:B------:R-:W-:Y:S01]  /*18e20*/  BPT.TRAP 0x1 ;  /* 0x000000040000795c */ /* 0x000fe20000300000 */
.L_x_170:
[----:B------:R-:W5:Y:S02]  /*18e30*/  SYNCS.PHASECHK.TRANS64.TRYWAIT P1, [UR13+0xb8], R2 ;  /* 0x0000b802ff0075a7 */ /* 0x000f64000802014d */
[----:B-----5:R-:W-:Y:S05]  /*18e40*/  @!P1 BRA `(.L_x_171) ;  /* 0x0000002400b09947 */ /* 0x020fea0003800000 */
.L_x_250:
        /* <DEDUP_REMOVED lines=9> */
[----:B------:R-:W-:-:S07]  /*18ee0*/  UMOV UR29, 0x10000000 ;  /* 0x10000000001d7882 */ /* 0x000fce0000000000 */
[----:B------:R1:W-:Y:S02]  /*18ef0*/  UTMALDG.3D [UR8], [UR26], desc[UR28] ;  /* 0x00001c081a0075b4 */ /* 0x0003e40008011000 */
[----:B-1----:R-:W-:Y:S05]  /*18f00*/  @!P2 BRA `(.L_x_174) ;  /* 0x000000000004a947 */ /* 0x002fea0003800000 */
[----:B------:R-:W-:Y:S01]  /*18f10*/  BPT.TRAP 0x1 ;  /* 0x000000040000795c */ /* 0x000fe20000300000 */
.L_x_174:
[----:B------:R-:W1:Y:S02]  /*18f20*/  LDC R2, c[0x0][0x800] ;  /* 0x00020000ff027b82 */ /* 0x000e640000000800 */
[----:B-1----:R1:W-:Y:S02]  /*18f30*/  SYNCS.ARRIVE.TRANS64.RED.A0TR RZ, [UR13+0x98], R2 ;  /* 0x00009802ffff79a7 */ /* 0x0023e4000830040d */
.L_x_173:
[----:B------:R-:W-:Y:S05]  /*18f40*/  BSYNC B0 ;  /* 0x0000000000007941 */ /* 0x000fea0003800000 */
.L_x_172:
[----:B------:R-:W-:Y:S05]  /*18f50*/  @!P2 BRA `(.L_x_175) ;  /* 0x000000000004a947 */ /* 0x000fea0003800000 */
[----:B------:R-:W-:Y:S01]  /*18f60*/  BPT.TRAP 0x1 ;  /* 0x000000040000795c */ /* 0x000fe20000300000 */
.L_x_175:
[----:B------:R-:W-:Y:S02]  /*18f70*/  UIADD3 UR9, UR13, 0x98, URZ ;  /* 0x000000980d097890 */ /* 0x000fe4000fffe03f */
[----:B------:R-:W-:Y:S02]  /*18f80*/  UIADD3 UR34, UR18, 0x40, URZ ;  /* 0x0000004012227890 */ /* 0x000fe4000fffe03f */
[----:B------:R-:W-:-:S09]  /*18f90*/  UPRMT UR29, UR37, 0x654, UR9 ;  /* 0x00000654251d7896 */ /* 0x000fd20008000009 */
[----:B------:R-:W-:Y:S01]  /*18fa0*/  SYNCS.ARRIVE.TRANS64.RED.A1T0 RZ, [UR29], RZ ;  /* 0x000000ffffff79a7 */ /* 0x000fe2000810041d */
[----:B------:R-:W-:Y:S05]  /*18fb0*/  @!P2 BRA `(.L_x_176) ;  /* 0x000000000004a947 */ /* 0x000fea0003800000 */
[----:B------:R-:W-:Y:S01]  /*18fc0*/  BPT.TRAP 0x1 ;  /* 0x000000040000795c */ /* 0x000fe20000300000 */
.L_x_176:
[----:B-1----:R-:W-:-:S04]  /*18fd0*/  SHF.L.U32 R2, RZ, 0x1f, RZ ;  /* 0x0000001fff027819 */ /* 0x002fc800000006ff */
[----:B------:R-:W1:Y:S02]  /*18fe0*/  SYNCS.PHASECHK.TRANS64.TRYWAIT P1, [UR13+0xa0], R2 ;  /* 0x0000a002ff0075a7 */ /* 0x000e64000802014d */
[----:B-1----:R-:W-:Y:S05]  /*18ff0*/  @!P1 BRA `(.L_x_177) ;  /* 0x00000024005c9947 */ /* 0x002fea0003800000 */
.L_x_251:
[----:B------:R-:W-:Y:S04]  /*19000*/  BSSY B0, `(.L_x_178) ;  /* 0x000000e000007945 */ /* 0x000fe80003800000 */
[----:B------:R-:W-:Y:S05]  /*19010*/  @!P0 BRA `(.L_x_179) ;  /* 0x0000000000308947 */ /* 0x000fea0003800000 */
[----:B------:R-:W-:Y:S01]  /*19020*/  R2UR UR36, R5 ;  /* 0x00000000052472ca */ /* 0x000fe200000e0000 */
[----:B------:R-:W-:Y:S02]  /*19030*/  UIADD3 UR10, UP0, UR22, 0x3f0, URZ ;  /* 0x000003f0160a7890 */ /* 0x000fe4000ff1e03f */
[----:B------:R-:W-:Y:S02]  /*19040*/  UIADD3 UR32, UR13, 0x100, URZ ;  /* 0x000001000d207890 */ /* 0x000fe4000fffe03f */
[----:B------:R-:W-:Y:S01]  /*19050*/  UIADD3.X UR11, URZ, UR23, URZ, UP0, !UPT ;  /* 0x000000173f0b7290 */ /* 0x000fe200087fe43f */
[----:B------:R-:W-:Y:S01]  /*19060*/  UMOV UR26, 0x0 ;  /* 0x00000000001a7882 */ /* 0x000fe20000000000 */
[----:B------:R-:W-:Y:S01]  /*19070*/  UMOV UR27, 0x10000000 ;  /* 0x10000000001b7882 */ /* 0x000fe20000000000 */
[----:B------:R-:W-:-:S06]  /*19080*/  UMOV UR35, UR19 ;  /* 0x0000001300237c82 */ /* 0x000fcc0008000000 */
[----:B------:R1:W-:Y:S02]  /*19090*/  UTMALDG.3D [UR32], [UR10], desc[UR26] ;  /* 0x00001a200a0075b4 */ /* 0x0003e40008011000 */
[----:B-1----:R-:W-:Y:S05]  /*190a0*/  @!P2 BRA `(.L_x_180) ;  /* 0x000000000004a947 */ /* 0x002fea0003800000 */
[----:B------:R-:W-:Y:S01]  /*190b0*/  BPT.TRAP 0x1 ;  /* 0x000000040000795c */ /* 0x000fe20000300000 */
.L_x_180:
[----:B--234-:R-:W1:Y:S02]  /*190c0*/  LDC R3, c[0x0][0x800] ;  /* 0x00020000ff037b82 */ /* 0x01ce640000000800 */
[----:B-1----:R1:W-:Y:S02]  /*190d0*/  SYNCS.ARRIVE.TRANS64.RED.A0TR RZ, [UR13+0x80], R3 ;  /* 0x00008003ffff79a7 */ /* 0x0023e4000830040d */
.L_x_179:
[----:B------:R-:W-:Y:S05]  /*190e0*/  BSYNC B0 ;  /* 0x0000000000007941 */ /* 0x000fea0003800000 */
.L_x_178:
[----:B------:R-:W-:Y:S05]  /*190f0*/  @!P2 BRA `(.L_x_181) ;  /* 0x000000000004a947 */ /* 0x000fea0003800000 */
[----:B------:R-:W-:Y:S01]  /*19100*/  BPT.TRAP 0x1 ;  /* 0x000000040000795c */ /* 0x000fe20000300000 */
.L_x_181:
[----:B------:R-:W-:Y:S01]  /*19110*/  SYNCS.ARRIVE.TRANS64.RED.A1T0 RZ, [UR16], RZ ;  /* 0x000000ffffff79a7 */ /* 0x000fe20008100410 */
[----:B------:R-:W-:Y:S05]  /*19120*/  @!P2 BRA `(.L_x_182) ;  /* 0x000000000004a947 */ /* 0x000fea0003800000 */
[----:B------:R-:W-:Y:S01]  /*19130*/  BPT.TRAP 0x1 ;  /* 0x000000040000795c */ /* 0x000fe20000300000 */
.L_x_182:
[----:B------:R-:W5:Y:S02]  /*19140*/  SYNCS.PHASECHK.TRANS64.TRYWAIT P1, [UR13+0xa8], R2 ;  /* 0x0000a802ff0075a7 */ /* 0x000f64000802014d */
[----:B-----5:R-:W-:Y:S05]  /*19150*/  @!P1 BRA `(.L_x_183) ;  /* 0x00000024001c9947 */ /* 0x020fea0003800000 */
.L_x_252:
        /* <DEDUP_REMOVED lines=13> */
.L_x_186:
[----:B--234-:R-:W1:Y:S02]  /*19230*/  LDC R3, c[0x0][0x800] ;  /* 0x00020000ff037b82 */ /* 0x01ce640000000800 */
[----:B-1----:R1:W-:Y:S02]  /*19240*/  SYNCS.ARRIVE.TRANS64.RED.A0TR RZ, [UR13+0x88], R3 ;  /* 0x00008803ffff79a7 */ /* 0x0023e4000830040d */
.L_x_185:
[----:B------:R-:W-:Y:S05]  /*19250*/  BSYNC B0 ;  /* 0x0000000000007941 */ /* 0x000fea0003800000 */
.L_x_184:
[----:B------:R-:W-:Y:S05]  /*19260*/  @!P2 BRA `(.L_x_187) ;  /* 0x000000000004a947 */ /* 0x000fea0003800000 */
[----:B------:R-:W-:Y:S01]  /*19270*/  BPT.TRAP 0x1 ;  /* 0x000000040000795c */ /* 0x000fe20000300000 */
.L_x_187:
[----:B------:R-:W-:Y:S01]  /*19280*/  SYNCS.ARRIVE.TRANS64.RED.A1T0 RZ, [UR20], RZ ;  /* 0x000000ffffff79a7 */ /* 0x000fe20008100414 */
[----:B------:R-:W-:Y:S01]  /*19290*/  UIADD3 UR18, UR18, 0x60, URZ ;  /* 0x0000006012127890 */ /* 0x000fe2000fffe03f */
[----:B------:R-:W-:Y:S11]  /*192a0*/  @!P2 BRA `(.L_x_188) ;  /* 0x000000000004a947 */ /* 0x000ff60003800000 */
[----:B------:R-:W-:Y:S01]  /*192b0*/  BPT.TRAP 0x1 ;  /* 0x000000040000795c */ /* 0x000fe20000300000 */
.L_x_188:
[----:B------:R-:W5:Y:S02]  /*192c0*/  SYNCS.PHASECHK.TRANS64.TRYWAIT P1, [UR13+0xb0], R2 ;  /* 0x0000b002ff0075a7 */ /* 0x000f64000802014d */
[----:B-----5:R-:W-:Y:S05]  /*192d0*/  @!P1 BRA `(.L_x_189) ;  /* 0x0000002000d49947 */ /* 0x020fea0003800000 */
.L_x_253:
[----:B------:R-:W-:Y:S04]  /*192e0*/  BSSY B0, `(.L_x_190) ;  /* 0x000000d000007945 */ /* 0x000fe80003800000 */
[----:B------:R-:W-:Y:S05]  /*192f0*/  @!P0 BRA `(.L_x_191) ;  /* 0x00000000002c8947 */ /* 0x000fea0003800000 */
[----:B------:R-:W-:Y:S01]  /*19300*/  R2UR UR20, R5 ;  /* 0x00000000051472ca */ /* 0x000fe200000e0000 */
[----:B------:R-:W-:Y:S02]  /*19310*/  UIADD3 UR10, UP0, UR22, 0x3f0, URZ ;  /* 0x000003f0160a7890 */ /* 0x000fe4000ff1e03f */
[----:B------:R-:W-:Y:S02]  /*19320*/  UIADD3 UR16, UR13, 0x2100, URZ ;  /* 0x000021000d107890 */ /* 0x000fe4000fffe03f */
[----:B------:R-:W-:Y:S01]  /*19330*/  UIADD3.X UR11, URZ, UR23, URZ, UP0, !UPT ;  /* 0x000000173f0b7290 */ /* 0x000fe200087fe43f */
[----:B------:R-:W-:Y:S01]  /*19340*/  UMOV UR24, 0x0 ;  /* 0x0000000000187882 */ /* 0x000fe20000000000 */
[----:B------:R-:W-:-:S07]  /*19350*/  UMOV UR25, 0x10000000 ;  /* 0x1000000000197882 */ /* 0x000fce0000000000 */
[----:B------:R1:W-:Y:S02]  /*19360*/  UTMALDG.3D [UR16], [UR10], desc[UR24] ;  /* 0x000018100a0075b4 */ /* 0x0003e40008011000 */
[----:B-1----:R-:W-:Y:S05]  /*19370*/  @!P2 BRA `(.L_x_192) ;  /* 0x000000000004a947 */ /* 0x002fea0003800000 */
[----:B------:R-:W-:Y:S01]  /*19380*/  BPT.TRAP 0x1 ;  /* 0x000000040000795c */ /* 0x000fe20000300000 */
.L_x_192:
[----:B--234-:R-:W1:Y:S02]  /*19390*/  LDC R3, c[0x0][0x800] ;  /* 0x00020000ff037b82 */ /* 0x01ce640000000800 */
[----:B-1----:R1:W-:Y:S02]  /*193a0*/  SYNCS.ARRIVE.TRANS64.RED.A0TR RZ, [UR13+0x90], R3 ;  /* 0x00009003ffff79a7 */ /* 0x0023e4000830040d */
.L_x_191:
[----:B------:R-:W-:Y:S05]  /*193b0*/  BSYNC B0 ;  /* 0x0000000000007941 */ /* 0x000fea0003800000 */
.L_x_190:
[----:B------:R-:W-:Y:S05]  /*193c0*/  @!P2 BRA `(.L_x_193) ;  /* 0x000000000004a947 */ /* 0x000fea0003800000 */
[----:B------:R-:W-:Y:S01]  /*193d0*/  BPT.TRAP 0x1 ;  /* 0x000000040000795c */ /* 0x000fe20000300000 */
.L_x_193:
[----:B------:R-:W-:Y:S01]  /*193e0*/  SYNCS.ARRIVE.TRANS64.RED.A1T0 RZ, [UR21], RZ ;  /* 0x000000ffffff79a7 */ /* 0x000fe20008100415 */
[----:B------:R-:W-:Y:S05]  /*193f0*/  @!P2 BRA `(.L_x_194) ;  /* 0x000000000004a947 */ /* 0x000fea0003800000 */
[----:B------:R-:W-:Y:S01]  /*19400*/  BPT.TRAP 0x1 ;  /* 0x000000040000795c */ /* 0x000fe20000300000 */
.L_x_194:
[----:B------:R-:W5:Y:S02]  /*19410*/  SYNCS.PHASECHK.TRANS64.TRYWAIT P1, [UR13+0xb8], R2 ;  /* 0x0000b802ff0075a7 */ /* 0x000f64000802014d */
[----:B-----5:R-:W-:Y:S05]  /*19420*/  @!P1 BRA `(.L_x_195) ;  /* 0x0000002000989947 */ /* 0x020fea0003800000 */
.L_x_254:
        /* <DEDUP_REMOVED lines=13> */
.L_x_198:
[----:B------:R-:W1:Y:S02]  /*19500*/  LDC R2, c[0x0][0x800] ;  /* 0x00020000ff027b82 */ /* 0x000e640000000800 */
[----:B-1----:R1:W-:Y:S02]  /*19510*/  SYNCS.ARRIVE.TRANS64.RED.A0TR RZ, [UR13+0x98], R2 ;  /* 0x00009802ffff79a7 */ /* 0x0023e4000830040d */
.L_x_197:
[----:B------:R-:W-:Y:S05]  /*19520*/  BSYNC B0 ;  /* 0x0000000000007941 */ /* 0x000fea0003800000 */
.L_x_196:
[----:B------:R-:W-:Y:S05]  /*19530*/  @!P2 BRA `(.L_x_199) ;  /* 0x000000000004a947 */ /* 0x000fea0003800000 */
[----:B------:R-:W-:Y:S01]  /*19540*/  BPT.TRAP 0x1 ;  /* 0x000000040000795c */ /* 0x000fe20000300000 */
.L_x_199:
[----:B------:R-:W5:Y:S01]  /*19550*/  LDL.LU R23, [R1+0xc4] ;  /* 0x0000c40001177983 */ /* 0x000f620000300800 */
[----:B------:R-:W-:Y:S03]  /*19560*/  SYNCS.ARRIVE.TRANS64.RED.A1T0 RZ, [UR29], RZ ;  /* 0x000000ffffff79a7 */ /* 0x000fe6000810041d */
[----:B------:R-:W2:Y:S01]  /*19570*/  LDL.LU R21, [R1+0xc0] ;  /* 0x0000c00001157983 */ /* 0x000ea20000300800 */
[----:B-1----:R-:W-:Y:S02]  /*19580*/  PRMT R2, RZ, 0x7610, R2 ;  /* 0x00007610ff027816 */ /* 0x002fe40000000002 */
[----:B------:R-:W-:Y:S02]  /*19590*/  MOV R16, 0xffffffff ;  /* 0xffffffff00107802 */ /* 0x000fe40000000f00 */
[----:B------:R-:W-:Y:S02]  /*195a0*/  MOV R12, 0xffffffff ;  /* 0xffffffff000c7802 */ /* 0x000fe40000000f00 */
[----:B------:R-:W-:-:S02]  /*195b0*/  MOV R5, 0xffffffff ;  /* 0xffffffff00057802 */ /* 0x000fc40000000f00 */
[----:B--2---:R-:W-:-:S04]  /*195c0*/  IADD3 R21, P0, R21, UR40, RZ ;  /* 0x0000002815157c10 */ /* 0x004fc8000ff1e0ff */
[----:B-----5:R-:W-:Y:S01]  /*195d0*/  IADD3.X R23, R23, UR38, RZ, P0, !PT ;  /* 0x0000002617177c10 */ /* 0x020fe200087fe4ff */
[----:B------:R1:W-:Y:S01]  /*195e0*/  STL [R1+0xc0], R21 ;  /* 0x0000c01501007387 */ /* 0x0003e20000100800 */
[----:B------:R-:W-:-:S03]  /*195f0*/  ISETP.GE.U32.AND P0, PT, R21, UR6, PT ;  /* 0x0000000615007c0c */ /* 0x000fc6000bf06070 */
[----:B------:R1:W-:Y:S01]  /*19600*/  STL [R1+0xc4], R23 ;  /* 0x0000c41701007387 */ /* 0x0003e20000100800 */
[----:B------:R-:W-:-:S13]  /*19610*/  ISETP.GE.U32.AND.EX P0, PT, R23, UR7, PT, P0 ;  /* 0x0000000717007c0c */ /* 0x000fda000bf06100 */
[----:B-1----:R-:W-:Y:S05]  /*19620*/  @P0 BRA `(.L_x_200) ;  /* 0x00000004005c0947 */ /* 0x002fea0003800000 */
[----:B------:R-:W1:Y:S01]  /*19630*/  S2R R15, SR_CTAID.X ;  /* 0x00000000000f7919 */ /* 0x000e620000002500 */
[----:B------:R-:W2:Y:S01]  /*19640*/  LDC.64 R12, c[0x0][0x8d0] ;  /* 0x00023400ff0c7b82 */ /* 0x000ea20000000a00 */
[----:B------:R-:W-:Y:S01]  /*19650*/  ULDC UR8, c[0x0][0x150] ;  /* 0x0000540000087ab9 */ /* 0x000fe20000000800 */
[----:B---34-:R-:W-:Y:S01]  /*19660*/  MOV R3, R23 ;  /* 0x0000001700037202 */ /* 0x018fe20000000f00 */
[----:B------:R-:W3:Y:S05]  /*19670*/  S2R R16, SR_CTAID.Y ;  /* 0x0000000000107919 */ /* 0x000eea0000002600 */
[----:B------:R-:W4:Y:S08]  /*19680*/  LDC R18, c[0x0][0x144] ;  /* 0x00005100ff127b82 */ /* 0x000f300000000800 */
[----:B------:R-:W4:Y:S01]  /*19690*/  LDC R17, c[0x0][0x8d8] ;  /* 0x00023600ff117b82 */ /* 0x000f220000000800 */
[----:B--2---:R-:W-:-:S04]  /*196a0*/  ISETP.NE.U32.AND P0, PT, R12, RZ, PT ;  /* 0x000000ff0c00720c */ /* 0x004fc80003f05070 */
[----:B------:R-:W-:Y:S02]  /*196b0*/  ISETP.NE.AND.EX P0, PT, R13, RZ, PT, P0 ;  /* 0x000000ff0d00720c */ /* 0x000fe40003f05300 */
[----:B-1----:R-:W-:Y:S02]  /*196c0*/  I2FP.F32.U32 R2, R15 ;  /* 0x0000000f00027245 */ /* 0x002fe40000201000 */
[----:B---3--:R-:W-:-:S03]  /*196d0*/  I2FP.F32.U32 R20, R16 ;  /* 0x0000001000147245 */ /* 0x008fc60000201000 */
[----:B------:R-:W-:Y:S01]  /*196e0*/  FMUL R14, R2, UR8 ;  /* 0x00000008020e7c20 */ /* 0x000fe20008400000 */
[----:B------:R-:W-:-:S05]  /*196f0*/  MOV R2, R21 ;  /* 0x0000001500027202 */ /* 0x000fca0000000f00 */
[----:B------:R-:W1:Y:S01]  /*19700*/  F2I.U32.TRUNC.NTZ R14, R14 ;  /* 0x0000000e000e7305 */ /* 0x000e62000020f000 */
[----:B----4-:R-:W-:Y:S05]  /*19710*/  @!P0 BRA `(.L_x_201) ;  /* 0x0000000000288947 */ /* 0x010fea0003800000 */
[----:B------:R-:W2:Y:S02]  /*19720*/  LDC R2, c[0x0][0x8dc] ;  /* 0x00023700ff027b82 */ /* 0x000ea40000000800 */
[----:B--2---:R-:W-:-:S04]  /*19730*/  IADD3 R3, P0, R21, R2, RZ ;  /* 0x0000000215037210 */ /* 0x004fc80007f1e0ff */
[----:B------:R-:W-:-:S05]  /*19740*/  IADD3.X R19, RZ, R23, RZ, P0, !PT ;  /* 0x00000017ff137210 */ /* 0x000fca00007fe4ff */
[----:B------:R-:W-:-:S04]  /*19750*/  IMAD.WIDE.U32 R4, R19, R12, RZ ;  /* 0x0000000c13047225 */ /* 0x000fc800078e00ff */
[----:B------:R-:W-:-:S04]  /*19760*/  IMAD.WIDE.U32 R4, P0, R3, R13, R4 ;  /* 0x0000000d03047225 */ /* 0x000fc80007800004 */
[----:B------:R-:W-:Y:S01]  /*19770*/  IMAD.WIDE.U32 R2, R3, R12, RZ ;  /* 0x0000000c03027225 */ /* 0x000fe200078e00ff */
[----:B------:R-:W-:-:S04]  /*19780*/  MOV R2, R5 ;  /* 0x0000000500027202 */ /* 0x000fc80000000f00 */
[----:B------:R-:W-:Y:S02]  /*19790*/  IADD3 RZ, P1, R3, R4, RZ ;  /* 0x0000000403ff7210 */ /* 0x000fe40007f3e0ff */
[----:B------:R-:W-:-:S03]  /*197a0*/  IADD3.X R3, RZ, RZ, RZ, P0, !PT ;  /* 0x000000ffff037210 */ /* 0x000fc600007fe4ff */
[----:B------:R-:W-:-:S08]  /*197b0*/  IMAD.WIDE.U32.X R2, R19, R13, R2, P1 ;  /* 0x0000000d13027225 */ /* 0x000fd000008e0402 */
.L_x_201:
[----:B------:R-:W2:Y:S01]  /*197c0*/  LDC R22, c[0x0][0x904] ;  /* 0x00024100ff167b82 */ /* 0x000ea20000000800 */
[----:B------:R-:W-:Y:S01]  /*197d0*/  ULDC UR8, c[0x0][0x154] ;  /* 0x0000550000087ab9 */ /* 0x000fe20000000800 */
[----:B-1----:R-:W-:Y:S01]  /*197e0*/  IADD3 R12, -R14, RZ, RZ ;  /* 0x000000ff0e0c7210 */ /* 0x002fe20007ffe1ff */
[----:B------:R-:W-:Y:S01]  /*197f0*/  FMUL R20, R20, UR8 ;  /* 0x0000000814147c20 */ /* 0x000fe20008400000 */
[-CC-:B------:R-:W-:Y:S02]  /*19800*/  SHF.R.U64 R14, R2, R17.reuse, R3.reuse ;  /* 0x00000011020e7219 */ /* 0x180fe40000001203 */
[----:B------:R-:W-:Y:S01]  /*19810*/  SHF.R.U32.HI R17, RZ, R17, R3 ;  /* 0x00000011ff117219 */ /* 0x000fe20000011603 */
[----:B------:R-:W-:Y:S01]  /*19820*/  IMAD R15, R18, R12, R15 ;  /* 0x0000000c120f7224 */ /* 0x000fe200078e020f */
[----:B------:R-:W1:Y:S01]  /*19830*/  LDC R13, c[0x0][0x148] ;  /* 0x00005200ff0d7b82 */ /* 0x000e620000000800 */
[----:B------:R-:W3:Y:S01]  /*19840*/  F2I.U32.TRUNC.NTZ R20, R20 ;  /* 0x0000001400147305 */ /* 0x000ee2000020f000 */
[----:B------:R-:W-:-:S04]  /*19850*/  IADD3 R19, P0, RZ, -R14, RZ ;  /* 0x8000000eff137210 */ /* 0x000fc80007f1e0ff */
[----:B------:R-:W-:Y:S02]  /*19860*/  IADD3.X R17, RZ, ~R17, RZ, P0, !PT ;  /* 0x80000011ff117210 */ /* 0x000fe400007fe4ff */
[----:B------:R-:W4:Y:S01]  /*19870*/  LDC.64 R4, c[0x0][0x8c8] ;  /* 0x00023200ff047b82 */ /* 0x000f220000000a00 */
[----:B--2---:R-:W-:-:S07]  /*19880*/  ISETP.NE.AND P2, PT, R22, 0x1, PT ;  /* 0x000000011600780c */ /* 0x004fce0003f45270 */
[----:B------:R-:W2:Y:S01]  /*19890*/  LDC R18, c[0x0][0x8c0] ;  /* 0x00023000ff127b82 */ /* 0x000ea20000000800 */
[----:B---3--:R-:W-:-:S07]  /*198a0*/  IADD3 R3, -R20, RZ, RZ ;  /* 0x000000ff14037210 */ /* 0x008fce0007ffe1ff */
[----:B------:R-:W3:Y:S01]  /*198b0*/  LDC R22, c[0x0][0x8b0] ;  /* 0x00022c00ff167b82 */ /* 0x000ee20000000800 */
[----:B-1----:R-:W-:Y:S01]  /*198c0*/  @P2 IMAD R15, R13, R3, R16 ;  /* 0x000000030d0f2224 */ /* 0x002fe200078e0210 */
[----:B------:R-:W-:Y:S01]  /*198d0*/  MOV R3, R23 ;  /* 0x0000001700037202 */ /* 0x000fe20000000f00 */
[----:B----4-:R-:W-:-:S05]  /*198e0*/  IMAD R2, R17, R4, RZ ;  /* 0x0000000411027224 */ /* 0x010fca00078e02ff */
[----:B------:R-:W1:Y:S01]  /*198f0*/  LDC.64 R12, c[0x0][0x8e8] ;  /* 0x00023a00ff0c7b82 */ /* 0x000e620000000a00 */
[----:B------:R-:W-:Y:S01]  /*19900*/  IMAD R5, R19, R5, R2 ;  /* 0x0000000513057224 */ /* 0x000fe200078e0202 */
[----:B------:R-:W-:-:S06]  /*19910*/  MOV R2, R21 ;  /* 0x0000001500027202 */ /* 0x000fcc0000000f00 */
[----:B------:R-:W4:Y:S01]  /*19920*/  LDC R23, c[0x0][0x900] ;  /* 0x00024000ff177b82 */ /* 0x000f220000000800 */
[----:B------:R-:W-:-:S05]  /*19930*/  IMAD.WIDE.U32 R2, R19, R4, R2 ;  /* 0x0000000413027225 */ /* 0x000fca00078e0002 */
[----:B------:R-:W-:Y:S02]  /*19940*/  IADD3 R3, R3, R5, RZ ;  /* 0x0000000503037210 */ /* 0x000fe40007ffe0ff */
[----:B------:R-:W4:Y:S02]  /*19950*/  LDC R21, c[0x0][0x8f0] ;  /* 0x00023c00ff157b82 */ /* 0x000f240000000800 */
[-CC-:B--2---:R-:W-:Y:S02]  /*19960*/  SHF.R.U64 R20, R2, R18.reuse, R3.reuse ;  /* 0x0000001202147219 */ /* 0x184fe40000001203 */
[----:B------:R-:W-:-:S04]  /*19970*/  SHF.R.U32.HI R3, RZ, R18, R3 ;  /* 0x00000012ff037219 */ /* 0x000fc80000011603 */
[----:B------:R-:W2:Y:S01]  /*19980*/  LDC R17, c[0x0][0x8e0] ;  /* 0x00023800ff117b82 */ /* 0x000ea20000000800 */
[----:B-1----:R-:W-:Y:S02]  /*19990*/  ISETP.NE.U32.AND P0, PT, R12, RZ, PT ;  /* 0x000000ff0c00720c */ /* 0x002fe40003f05070 */
[-CC-:B---3--:R-:W-:Y:S02]  /*199a0*/  SHF.R.U64 R19, R20, R22.reuse, R3.reuse ;  /* 0x0000001614137219 */ /* 0x188fe40000001203 */
[----:B------:R-:W-:Y:S02]  /*199b0*/  ISETP.NE.AND.EX P0, PT, R13, RZ, PT, P0 ;  /* 0x000000ff0d00720c */ /* 0x000fe40003f05300 */
[----:B------:R-:W-:Y:S01]  /*199c0*/  SHF.R.U32.HI R2, RZ, R22, R3 ;  /* 0x00000016ff027219 */ /* 0x000fe20000011603 */
[----:B------:R-:W1:Y:S03]  /*199d0*/  LDC R18, c[0x0][0x8b8] ;  /* 0x00022e00ff127b82 */ /* 0x000e660000000800 */
[----:B----4-:R-:W-:-:S02]  /*199e0*/  SHF.R.U64 R22, R19, R23, R2 ;  /* 0x0000001713167219 */ /* 0x010fc40000001202 */
[----:B------:R-:W-:Y:S02]  /*199f0*/  SHF.R.U32.HI R23, RZ, R23, R2 ;  /* 0x00000017ff177219 */ /* 0x000fe40000011602 */
[----:B------:R-:W-:Y:S01]  /*19a00*/  MOV R2, R22 ;  /* 0x0000001600027202 */ /* 0x000fe20000000f00 */
[----:B------:R-:W3:Y:S01]  /*19a10*/  LDC R16, c[0x0][0x8a8] ;  /* 0x00022a00ff107b82 */ /* 0x000ee20000000800 */
[----:B------:R-:W-:Y:S01]  /*19a20*/  MOV R3, R23 ;  /* 0x0000001700037202 */ /* 0x000fe20000000f00 */
[----:B------:R-:W-:Y:S06]  /*19a30*/  @!P0 BRA `(.L_x_202) ;  /* 0x0000000000288947 */ /* 0x000fec0003800000 */
[----:B------:R-:W4:Y:S02]  /*19a40*/  LDC R3, c[0x0][0x8f4] ;  /* 0x00023d00ff037b82 */ /* 0x000f240000000800 */
[----:B----4-:R-:W-:-:S04]  /*19a50*/  IADD3 R3, P0, R22, R3, RZ ;  /* 0x0000000316037210 */ /* 0x010fc80007f1e0ff */
        /* <DEDUP_REMOVED lines=8> */
.L_x_202:
[----:B------:R-:W-:Y:S02]  /*19ae0*/  SHF.R.U64 R21, R2, R21, R3 ;  /* 0x0000001502157219 */ /* 0x000fe40000001203 */
[----:B------:R-:W-:Y:S02]  /*19af0*/  LOP3.LUT R19, R19, R8, RZ, 0xc0, !PT ;  /* 0x0000000813137212 */ /* 0x000fe400078ec0ff */
[----:B------:R-:W-:Y:S02]  /*19b00*/  IADD3 R2, -R21, RZ, RZ ;  /* 0x000000ff15027210 */ /* 0x000fe40007ffe1ff */
[----:B------:R-:W-:Y:S01]  /*19b10*/  LOP3.LUT R20, R20, R7, RZ, 0xc0, !PT ;  /* 0x0000000714147212 */ /* 0x000fe200078ec0ff */
[----:B------:R-:W-:Y:S01]  /*19b20*/  IMAD R19, R6, R21, R19 ;  /* 0x0000001506137224 */ /* 0x000fe200078e0213 */
[----:B------:R-:W-:Y:S01]  /*19b30*/  MOV R5, R14 ;  /* 0x0000000e00057202 */ /* 0x000fe20000000f00 */
[----:B--2---:R-:W-:Y:S01]  /*19b40*/  IMAD R17, R2, R17, R22 ;  /* 0x0000001102117224 */ /* 0x004fe200078e0216 */
[----:B------:R-:W-:Y:S01]  /*19b50*/  MOV R2, 0x1 ;  /* 0x0000000100027802 */ /* 0x000fe20000000f00 */
[----:B-1----:R-:W-:-:S02]  /*19b60*/  IMAD R15, R19, R18, R15 ;  /* 0x00000012130f7224 */ /* 0x002fc400078e020f */
[----:B---3--:R-:W-:-:S05]  /*19b70*/  IMAD R16, R17, R16, R20 ;  /* 0x0000001011107224 */ /* 0x008fca00078e0214 */
[----:B------:R-:W-:Y:S02]  /*19b80*/  SEL R12, R16, R15, !P2 ;  /* 0x0000000f100c7207 */ /* 0x000fe40005000000 */
[----:B------:R-:W-:-:S07]  /*19b90*/  SEL R16, R15, R16, !P2 ;  /* 0x000000100f107207 */ /* 0x000fce0005000000 */
.L_x_200:
[----:B------:R-:W-:-:S13]  /*19ba0*/  LOP3.LUT P0, RZ, R2, 0xff, RZ, 0xc0, !PT ;  /* 0x000000ff02ff7812 */ /* 0x000fda000780c0ff */
[----:B------:R-:W-:Y:S05]  /*19bb0*/  @P0 BRA `(.L_x_203) ;  /* 0xffffffe800d80947 */ /* 0x000fea000383ffff */
.L_x_147:
[----:B------:R-:W-:Y:S01]  /*19bc0*/  ELECT P0, URZ, PT ;  /* 0x00000000003f782f */ /* 0x000fe20003800000 */
[----:B------:R-:W-:-:S12]  /*19bd0*/  BSSY B0, `(.L_x_204) ;  /* 0x000001d000007945 */ /* 0x000fd80003800000 */
[----:B------:R-:W-:Y:S05]  /*19be0*/  @!P0 BRA `(.L_x_205) ;  /* 0x00000000006c8947 */ /* 0x000fea0003800000 */
[----:B------:R-:W-:-:S04]  /*19bf0*/  LOP3.LUT R0, R0, 0x2, RZ, 0xfc, !PT ;  /* 0x0000000200007812 */ /* 0x000fc800078efcff */
[----:B------:R-:W-:-:S13]  /*19c00*/  ISETP.NE.AND P1, PT, R0, 0x3, PT ;  /* 0x000000030000780c */ /* 0x000fda0003f25270 */
[----:B------:R-:W-:Y:S05]  /*19c10*/  @!P1 BRA `(.L_x_206) ;  /* 0x0000000000049947 */ /* 0x000fea0003800000 */
[----:B------:R-:W-:Y:S01]  /*19c20*/  BPT.TRAP 0x1 ;  /* 0x000000040000795c */ /* 0x000fe20000300000 */
.L_x_206:
[----:B------:R-:W-:Y:S02]  /*19c30*/  MOV R0, 0x400 ;  /* 0x0000040000007802 */ /* 0x000fe40000000f00 */
[----:B--234-:R-:W-:Y:S02]  /*19c40*/  MOV R3, UR37 ;  /* 0x0000002500037c02 */ /* 0x01cfe40008000f00 */
[----:B------:R-:W-:Y:S02]  /*19c50*/  MOV R2, 0x1 ;  /* 0x0000000100027802 */ /* 0x000fe40000000f00 */
[----:B------:R-:W-:Y:S02]  /*19c60*/  LEA R0, R3, R0, 0x18 ;  /* 0x0000000003007211 */ /* 0x000fe400078ec0ff */
[----:B------:R-:W-:-:S04]  /*19c70*/  SHF.L.U32 R3, R2, 0x1f, RZ ;  /* 0x0000001f02037819 */ /* 0x000fc800000006ff */
[----:B------:R-:W2:Y:S02]  /*19c80*/  SYNCS.PHASECHK.TRANS64.TRYWAIT P0, [R0+URZ+0xa0], R3 ;  /* 0x0000a003000075a7 */ /* 0x000ea4000800017f */
[----:B--2---:R-:W-:Y:S05]  /*19c90*/  @!P0 BRA `(.L_x_207) ;  /* 0x0000001800948947 */ /* 0x004fea0003800000 */
.L_x_255:
[----:B------:R-:W-:Y:S05]  /*19ca0*/  @!P1 BRA `(.L_x_208) ;  /* 0x0000000000049947 */ /* 0x000fea0003800000 */
[----:B------:R-:W-:Y:S01]  /*19cb0*/  BPT.TRAP 0x1 ;  /* 0x000000040000795c */ /* 0x000fe20000300000 */
.L_x_208:
[----:B------:R-:W3:Y:S02]  /*19cc0*/  SYNCS.PHASECHK.TRANS64.TRYWAIT P0, [R0+URZ+0xa8], R3 ;  /* 0x0000a803000075a7 */ /* 0x000ee4000800017f */
[----:B---3--:R-:W-:Y:S05]  /*19cd0*/  @!P0 BRA `(.L_x_209) ;  /* 0x0000001800988947 */ /* 0x008fea0003800000 */
.L_x_256:
[----:B------:R-:W-:Y:S05]  /*19ce0*/  @!P1 BRA `(.L_x_210) ;  /* 0x0000000000049947 */ /* 0x000fea0003800000 */
[----:B------:R-:W-:Y:S01]  /*19cf0*/  BPT.TRAP 0x1 ;  /* 0x000000040000795c */ /* 0x000fe20000300000 */
.L_x_210:
[----:B------:R-:W4:Y:S02]  /*19d00*/  SYNCS.PHASECHK.TRANS64.TRYWAIT P0, [R0+URZ+0xb0], R3 ;  /* 0x0000b003000075a7 */ /* 0x000f24000800017f */
[----:B----4-:R-:W-:Y:S05]  /*19d10*/  @!P0 BRA `(.L_x_211) ;  /* 0x00000018009c8947 */ /* 0x010fea0003800000 */
.L_x_257:
[----:B------:R-:W-:Y:S05]  /*19d20*/  @!P1 BRA `(.L_x_212) ;  /* 0x0000000000049947 */ /* 0x000fea0003800000 */
[----:B------:R-:W-:Y:S01]  /*19d30*/  BPT.TRAP 0x1 ;  /* 0x000000040000795c */ /* 0x000fe20000300000 */
.L_x_212:
[----:B--234-:R-:W-:-:S04]  /*19d40*/  MOV R3, 0x1 ;  /* 0x0000000100037802 */ /* 0x01cfc80000000f00 */
[----:B------:R-:W-:-:S07]  /*19d50*/  SHF.L.U32 R3, R3, 0x1f, RZ ;  /* 0x0000001f03037819 */ /* 0x000fce00000006ff */
.L_x_213:
[----:B--2---:R2:W3:Y:S02]  /*19d60*/  SYNCS.PHASECHK.TRANS64.TRYWAIT P0, [R0+URZ+0xb8], R3 ;  /* 0x0000b803000075a7 */ /* 0x0044e4000800017f */
[----:B---3--:R-:W-:Y:S05]  /*19d70*/  @!P0 NANOSLEEP.SYNCS 0x989680 ;  /* 0x009896800000895d */ /* 0x008fea0003900000 */
[----:B------:R-:W3:Y:S02]  /*19d80*/  @!P0 SYNCS.PHASECHK.TRANS64 P0, [R0+URZ+0xb8], R3 ;  /* 0x0000b803000085a7 */ /* 0x000ee4000800007f */
[----:B---3--:R-:W-:Y:S05]  /*19d90*/  @!P0 BRA `(.L_x_213) ;  /* 0xfffffffc00f08947 */ /* 0x008fea000383ffff */
.L_x_205:
[----:B------:R-:W-:Y:S05]  /*19da0*/  BSYNC B0 ;  /* 0x0000000000007941 */ /* 0x000fea0003800000 */
.L_x_204:
[----:B------:R-:W-:Y:S05]  /*19db0*/  EXIT ;  /* 0x000000000000794d */ /* 0x000fea0003800000 */
.L_x_142:
[----:B------:R-:W-:Y:S02]  /*19dc0*/  LOP3.LUT P0, RZ, R6, 0xff, RZ, 0xc0, !PT ;  /* 0x000000ff06ff7812 */ /* 0x000fe4000780c0ff */
[----:B------:R-:W-:Y:S02]  /*19dd0*/  MOV R8, 0x1 ;  /* 0x0000000100087802 */ /* 0x000fe40000000f00 */
[----:B------:R-:W-:-:S09]  /*19de0*/  MOV R0, RZ ;  /* 0x000000ff00007202 */ /* 0x000fd20000000f00 */
[----:B------:R-:W-:Y:S05]  /*19df0*/  @!P0 BRA `(.L_x_214) ;  /* 0x0000000c00408947 */ /* 0x000fea0003800000 */
[----:B------:R-:W2:Y:S01]  /*19e00*/  LDL R2, [R1+0xc8] ;  /* 0x0000c80001027983 */ /* 0x000ea20000100800 */
[----:B------:R-:W1:Y:S01]  /*19e10*/  LDC R0, c[0x0][0x28c] ;  /* 0x0000a300ff007b82 */ /* 0x000e620000000800 */
[----:B------:R-:W-:Y:S01]  /*19e20*/  ULDC UR5, c[0x0][0x900] ;  /* 0x0002400000057ab9 */ /* 0x000fe20000000800 */
[----:B------:R-:W3:Y:S01]  /*19e30*/  S2R R3, SR_TID.X ;  /* 0x0000000000037919 */ /* 0x000ee20000002100 */
[----:B------:R-:W-:Y:S01]  /*19e40*/  UMOV UR6, 0xffffffff ;  /* 0xffffffff00067882 */ /* 0x000fe20000000000 */
[----:B------:R-:W-:Y:S01]  /*19e50*/  BSSY B0, `(.L_x_214) ;  /* 0x00000ca000007945 */ /* 0x000fe20003800000 */
[----:B------:R-:W-:Y:S01]  /*19e60*/  USHF.L.U32 UR6, UR6, UR5, URZ ;  /* 0x0000000506067299 */ /* 0x000fe2000800063f */
[----:B------:R-:W-:Y:S01]  /*19e70*/  MOV R10, 0x1 ;  /* 0x00000001000a7802 */ /* 0x000fe20000000f00 */
[----:B------:R-:W-:Y:S01]  /*19e80*/  ULDC UR4, c[0x0][0x8a8] ;  /* 0x00022a0000047ab9 */ /* 0x000fe20000000800 */
[----:B-1----:R-:W-:Y:S02]  /*19e90*/  IADD3 R0, R0, 0x3f, RZ ;  /* 0x0000003f00007810 */ /* 0x002fe40007ffe0ff */
[----:B---3--:R-:W-:-:S02]  /*19ea0*/  LOP3.LUT P2, RZ, R3, 0x7f, RZ, 0xc0, !PT ;  /* 0x0000007f03ff7812 */ /* 0x008fc4000784c0ff */
[----:B------:R-:W-:Y:S02]  /*19eb0*/  LOP3.LUT P0, RZ, R3, 0x1f, RZ, 0xc0, !PT ;  /* 0x0000001f03ff7812 */ /* 0x000fe4000780c0ff */
[----:B------:R-:W-:-:S04]  /*19ec0*/  SHF.R.S32.HI R3, RZ, 0x1f, R0 ;  /* 0x0000001fff037819 */ /* 0x000fc80000011400 */
[----:B------:R-:W-:-:S04]  /*19ed0*/  LEA.HI R3, R3, R0, RZ, 0x6 ;  /* 0x0000000003037211 */ /* 0x000fc800078f30ff */
[----:B------:R-:W-:Y:S01]  /*19ee0*/  SHF.R.S32.HI R9, RZ, 0x6, R3 ;  /* 0x00000006ff097819 */ /* 0x000fe20000011403 */
[----:B------:R-:W-:Y:S01]  /*19ef0*/  UMOV UR7, 0x1 ;  /* 0x0000000100077882 */ /* 0x000fe20000000000 */
[----:B------:R-:W-:Y:S02]  /*19f00*/  PLOP3.LUT P0, PT, P0, P2, PT, 0x8a, 0x0 ;  /* 0x000000000000781c */ /* 0x000fe40000705172 */
[----:B------:R-:W-:Y:S02]  /*19f10*/  MOV R8, 0x1 ;  /* 0x0000000100087802 */ /* 0x000fe40000000f00 */
[----:B------:R-:W-:Y:S02]  /*19f20*/  MOV R0, RZ ;  /* 0x000000ff00007202 */ /* 0x000fe40000000f00 */
[----:B------:R-:W-:Y:S01]  /*19f30*/  IADD3 R11, R9, 0x1, RZ ;  /* 0x00000001090b7810 */ /* 0x000fe20007ffe0ff */
[----:B------:R-:W-:Y:S02]  /*19f40*/  UIADD3 UR15, UR4, -0x1, URZ ;  /* 0xffffffff040f7890 */ /* 0x000fe4000fffe03f */
[----:B------:R-:W-:-:S02]  /*19f50*/  USHF.L.U32 UR17, UR7, UR5, URZ ;  /* 0x0000000507117299 */ /* 0x000fc4000800063f */
[----:B------:R-:W-:Y:S01]  /*19f60*/  ULOP3.LUT UR16, URZ, UR6, URZ, 0x33, !UPT ;  /* 0x000000063f107292 */ /* 0x000fe2000f8e333f */
[----:B------:R-:W-:Y:S01]  /*19f70*/  ULDC.64 UR20, c[0x0][0x198] ;  /* 0x0000660000147ab9 */ /* 0x000fe20000000a00 */
[----:B--2---:R-:W-:-:S10]  /*19f80*/  LOP3.LUT R13, R2, 0x2, RZ, 0xfc, !PT ;  /* 0x00000002020d7812 */ /* 0x004fd400078efcff */
.L_x_226:
[----:B------:R-:W-:-:S03]  /*19f90*/  UMOV UR4, 0xffffffff ;  /* 0xffffffff00047882 */ /* 0x000fc60000000000 */
[----:B------:R-:W-:Y:S05]  /*19fa0*/  BRA.DIV UR4, `(.L_x_215) ;  /* 0x0000001a040c7947 */ /* 0x000fea000b800000 */
[----:B------:R-:W-:-:S13]  /*19fb0*/  ELECT P6, URZ, PT ;  /* 0x00000000003f782f */ /* 0x000fda00038c0000 */
.L_x_260:
[----:B------:R-:W1:Y:S01]  /*19fc0*/  LDC R2, c[0x0][0x28c] ;  /* 0x0000a300ff027b82 */ /* 0x000e620000000800 */
[----:B------:R-:W-:Y:S01]  /*19fd0*/  BSSY B1, `(.L_x_216) ;  /* 0x0000037000017945 */ /* 0x000fe20003800000 */
[----:B-1----:R-:W-:-:S13]  /*19fe0*/  ISETP.LT.OR P6, PT, R2, 0x1, !P6 ;  /* 0x000000010200780c */ /* 0x002fda00077c1670 */
[----:B------:R-:W-:Y:S05]  /*19ff0*/  @P6 BRA `(.L_x_217) ;  /* 0x0000000000d06947 */ /* 0x000fea0003800000 */
[----:B------:R-:W-:Y:S02]  /*1a000*/  SHF.L.U32 R12, R12, 0x7, RZ ;  /* 0x000000070c0c7819 */ /* 0x000fe400000006ff */
[----:B------:R-:W-:Y:S02]  /*1a010*/  SHF.L.U32 R16, R16, 0x8, RZ ;  /* 0x0000000810107819 */ /* 0x000fe400000006ff */
[----:B------:R-:W-:Y:S02]  /*1a020*/  MOV R14, RZ ;  /* 0x000000ff000e7202 */ /* 0x000fe40000000f00 */
[----:B------:R-:W-:Y:S02]  /*1a030*/  MOV R2, R11 ;  /* 0x0000000b00027202 */ /* 0x000fe40000000f00 */
[----:B------:R-:W-:Y:S02]  /*1a040*/  MOV R3, R8 ;  /* 0x0000000800037202 */ /* 0x000fe40000000f00 */
[----:B------:R-:W-:-:S07]  /*1a050*/  MOV R4, R0 ;  /* 0x0000000000047202 */ /* 0x000fce0000000f00 */
.L_x_221:
[----:B------:R-:W1:Y:S01]  /*1a060*/  S2R R7, SR_CgaCtaId ;  /* 0x0000000000077919 */ /* 0x000e620000008800 */
[----:B------:R-:W-:-:S04]  /*1a070*/  MOV R6, 0x400 ;  /* 0x0000040000067802 */ /* 0x000fc80000000f00 */
[----:B-1----:R-:W-:Y:S02]  /*1a080*/  LEA R17, R7, R6, 0x18 ;  /* 0x0000000607117211 */ /* 0x002fe400078ec0ff */
[----:B------:R-:W-:Y:S01]  /*1a090*/  SHF.L.U32 R6, R3, 0x1f, RZ ;  /* 0x0000001f03067819 */ /* 0x000fe200000006ff */
[----:B------:R-:W1:Y:S01]  /*1a0a0*/  @!P2 LDC R7, c[0x0][0x500] ;  /* 0x00014000ff07ab82 */ /* 0x000e620000000800 */
[----:B------:R-:W-:-:S04]  /*1a0b0*/  LEA R15, R4, R17, 0x3 ;  /* 0x00000011040f7211 */ /* 0x000fc800078e18ff */
[----:B------:R-:W2:Y:S02]  /*1a0c0*/  SYNCS.PHASECHK.TRANS64.TRYWAIT P1, [R15+URZ+0x40], R6 ;  /* 0x000040060f0075a7 */ /* 0x000ea4000802017f */
[----:B--2---:R-:W-:Y:S05]  /*1a0d0*/  @!P1 BRA `(.L_x_218) ;  /* 0x0000001400e09947 */ /* 0x004fea0003800000 */
.L_x_261:
[----:B--2---:R-:W-:Y:S01]  /*1a0e0*/  PRMT R6, R13, 0x9910, RZ ;  /* 0x000099100d067816 */ /* 0x004fe200000000ff */
[----:B-1----:R1:W-:Y:S03]  /*1a0f0*/  @!P2 SYNCS.ARRIVE.TRANS64 RZ, [R15+URZ], R7 ;  /* 0x000000070fffa9a7 */ /* 0x0023e6000800003f */
[----:B------:R-:W-:-:S13]  /*1a100*/  ISETP.NE.AND P1, PT, R6, 0x2, PT ;  /* 0x000000020600780c */ /* 0x000fda0003f25270 */
[----:B-1----:R-:W-:Y:S05]  /*1a110*/  @P1 BRA `(.L_x_219) ;  /* 0x0000000000041947 */ /* 0x002fea0003800000 */
[----:B------:R-:W-:Y:S01]  /*1a120*/  BPT.TRAP 0x1 ;  /* 0x000000040000795c */ /* 0x000fe20000300000 */
.L_x_219:
[----:B------:R-:W-:Y:S05]  /*1a130*/  @P0 BRA `(.L_x_220) ;  /* 0x0000000000040947 */ /* 0x000fea0003800000 */
[----:B------:R-:W-:Y:S01]  /*1a140*/  BPT.TRAP 0x1 ;  /* 0x000000040000795c */ /* 0x000fe20000300000 */
.L_x_220:
[CC--:B------:R-:W-:Y:S01]  /*1a150*/  LEA R6, R4.reuse, R17.reuse, 0xe ;  /* 0x0000001104067211 */ /* 0x0c0fe200078e70ff */
[----:B------:R-:W-:Y:S01]  /*1a160*/  UIADD3 UR4, UP0, UR20, 0xf0, URZ ;  /* 0x000000f014047890 */ /* 0x000fe2000ff1e03f */
[----:B------:R-:W-:Y:S01]  /*1a170*/  LEA R17, R4, R17, 0xd ;  /* 0x0000001104117211 */ /* 0x000fe200078e68ff */
[----:B------:R-:W-:Y:S01]  /*1a180*/  UIADD3 UR22, UP1, UR20, 0x1f0, URZ ;  /* 0x000001f014167890 */ /* 0x000fe2000ff3e03f */
[----:B------:R-:W-:Y:S01]  /*1a190*/  R2UR UR5, R6 ;  /* 0x00000000060572ca */ /* 0x000fe200000e0000 */
[----:B------:R-:W-:Y:S01]  /*1a1a0*/  UMOV UR6, 0x0 ;  /* 0x0000000000067882 */ /* 0x000fe20000000000 */
[----:B------:R-:W-:Y:S01]  /*1a1b0*/  R2UR UR8, R17 ;  /* 0x00000000110872ca */ /* 0x000fe200000e0000 */
[----:B------:R-:W-:Y:S01]  /*1a1c0*/  UIADD3.X UR23, URZ, UR21, URZ, UP1, !UPT ;  /* 0x000000153f177290 */ /* 0x000fe20008ffe43f */
[----:B------:R-:W-:Y:S01]  /*1a1d0*/  R2UR UR9, R15 ;  /* 0x000000000f0972ca */ /* 0x000fe200000e0000 */
[----:B------:R-:W-:Y:S01]  /*1a1e0*/  UMOV UR7, 0x10000000 ;  /* 0x1000000000077882 */ /* 0x000fe20000000000 */
[----:B------:R-:W-:-:S02]  /*1a1f0*/  R2UR UR11, R16 ;  /* 0x00000000100b72ca */ /* 0x000fc400000e0000 */
[----:B------:R-:W-:Y:S02]  /*1a200*/  R2UR UR10, R14 ;  /* 0x000000000e0a72ca */ /* 0x000fe400000e0000 */
[----:B------:R-:W-:Y:S02]  /*1a210*/  R2UR UR12, R5 ;  /* 0x00000000050c72ca */ /* 0x000fe400000e0000 */
[----:B------:R-:W-:Y:S01]  /*1a220*/  IADD3 R2, R2, -0x1, RZ ;  /* 0xffffffff02027810 */ /* 0x000fe20007ffe0ff */
[----:B------:R-:W-:Y:S01]  /*1a230*/  UIADD3 UR13, UR5, 0x6200, URZ ;  /* 0x00006200050d7890 */ /* 0x000fe2000fffe03f */
[----:B------:R-:W-:Y:S01]  /*1a240*/  R2UR UR18, R12 ;  /* 0x000000000c1272ca */ /* 0x000fe200000e0000 */
[----:B------:R-:W-:Y:S01]  /*1a250*/  UIADD3.X UR5, URZ, UR21, URZ, UP0, !UPT ;  /* 0x000000153f057290 */ /* 0x000fe200087fe43f */
[----:B------:R-:W-:Y:S01]  /*1a260*/  ISETP.GT.AND P3, PT, R2, 0x1, PT ;  /* 0x000000010200780c */ /* 0x000fe20003f64270 */
[----:B------:R-:W-:Y:S01]  /*1a270*/  UIADD3 UR14, UR8, 0x26200, URZ ;  /* 0x00026200080e7890 */ /* 0x000fe2000fffe03f */
[----:B------:R-:W-:-:S02]  /*1a280*/  IADD3 R4, R4, 0x1, RZ ;  /* 0x0000000104047810 */ /* 0x000fc40007ffe0ff */
[----:B------:R-:W-:Y:S01]  /*1a290*/  UMOV UR8, UR13 ;  /* 0x0000000d00087c82 */ /* 0x000fe20008000000 */
[----:B------:R-:W-:Y:S02]  /*1a2a0*/  IADD3 R14, R14, 0x40, RZ ;  /* 0x000000400e0e7810 */ /* 0x000fe40007ffe0ff */
[C---:B------:R-:W-:Y:S01]  /*1a2b0*/  ISETP.NE.AND P1, PT, R4.reuse, 0x8, PT ;  /* 0x000000080400780c */ /* 0x040fe20003f25270 */
[----:B------:R1:W-:Y:S03]  /*1a2c0*/  UTMALDG.3D [UR8], [UR4], desc[UR6] ;  /* 0x00000608040075b4 */ /* 0x0003e60008011000 */
[----:B------:R-:W-:Y:S02]  /*1a2d0*/  SEL R6, RZ, 0x1, P1 ;  /* 0x00000001ff067807 */ /* 0x000fe40000800000 */
[----:B------:R-:W-:Y:S02]  /*1a2e0*/  SEL R4, R4, RZ, P1 ;  /* 0x000000ff04047207 */ /* 0x000fe40000800000 */
[----:B------:R-:W-:Y:S01]  /*1a2f0*/  LOP3.LUT R3, R3, R6, RZ, 0x3c, !PT ;  /* 0x0000000603037212 */ /* 0x000fe200078e3cff */
[----:B-1----:R-:W-:Y:S01]  /*1a300*/  UMOV UR8, UR14 ;  /* 0x0000000e00087c82 */ /* 0x002fe20008000000 */
[----:B------:R-:W-:-:S02]  /*1a310*/  UMOV UR11, UR18 ;  /* 0x00000012000b7c82 */ /* 0x000fc40008000000 */
[----:B------:R1:W-:Y:S02]  /*1a320*/  UTMALDG.3D [UR8], [UR22], desc[UR6] ;  /* 0x00000608160075b4 */ /* 0x0003e40008011000 */
[----:B-1----:R-:W-:Y:S05]  /*1a330*/  @P3 BRA `(.L_x_221) ;  /* 0xfffffffc00483947 */ /* 0x002fea000383ffff */
.L_x_217:
[----:B------:R-:W-:Y:S05]  /*1a340*/  BSYNC B1 ;  /* 0x0000000000017941 */ /* 0x000fea0003800000 */
.L_x_216:
[----:B------:R-:W2:Y:S01]  /*1a350*/  LDL.LU R18, [R1+0xc4] ;  /* 0x0000c40001127983 */ /* 0x000ea20000300800 */
[----:B------:R-:W-:Y:S01]  /*1a360*/  LOP3.LUT P3, RZ, R10, 0xff, RZ, 0xc0, !PT ;  /* 0x000000ff0aff7812 */ /* 0x000fe2000786c0ff */
[----:B------:R-:W-:Y:S02]  /*1a370*/  ULDC.64 UR4, c[0x0][0x8f8] ;  /* 0x00023e0000047ab9 */ /* 0x000fe40000000a00 */
[----:B------:R-:W3:Y:S01]  /*1a380*/  LDL.LU R17, [R1+0xc0] ;  /* 0x0000c00001117983 */ /* 0x000ee20000300800 */
[----:B------:R-:W-:Y:S01]  /*1a390*/  IADD3 R0, R9, R0, RZ ;  /* 0x0000000009007210 */ /* 0x000fe20007ffe0ff */
[----:B------:R-:W-:Y:S01]  /*1a3a0*/  BSSY B1, `(.L_x_222) ;  /* 0x0000072000017945 */ /* 0x000fe20003800000 */
[----:B------:R-:W-:Y:S02]  /*1a3b0*/  MOV R16, 0xffffffff ;  /* 0xffffffff00107802 */ /* 0x000fe40000000f00 */
[----:B------:R-:W-:Y:S02]  /*1a3c0*/  ISETP.GT.U32.AND P1, PT, R0, 0x7, PT ;  /* 0x000000070000780c */ /* 0x000fe40003f24070 */
[----:B------:R-:W-:-:S02]  /*1a3d0*/  SHF.R.U32.HI R2, RZ, 0x3, R0 ;  /* 0x00000003ff027819 */ /* 0x000fc40000011600 */
[----:B------:R-:W-:Y:S01]  /*1a3e0*/  ISETP.LT.U32.AND P1, PT, R9, 0x8, P1 ;  /* 0x000000080900780c */ /* 0x000fe20000f21070 */
[----:B------:R-:W1:Y:S01]  /*1a3f0*/  @P3 S2R R4, SR_CgaCtaId ;  /* 0x0000000000043919 */ /* 0x000e620000008800 */
[----:B------:R-:W-:Y:S02]  /*1a400*/  @P3 MOV R3, 0x400 ;  /* 0x0000040000033802 */ /* 0x000fe40000000f00 */
[----:B------:R-:W-:Y:S02]  /*1a410*/  LOP3.LUT R2, R2, 0x1, RZ, 0xc0, !PT ;  /* 0x0000000102027812 */ /* 0x000fe400078ec0ff */
[----:B------:R-:W-:Y:S02]  /*1a420*/  MOV R12, 0xffffffff ;  /* 0xffffffff000c7802 */ /* 0x000fe40000000f00 */
[----:B------:R-:W-:Y:S02]  /*1a430*/  MOV R5, 0xffffffff ;  /* 0xffffffff00057802 */ /* 0x000fe40000000f00 */
[----:B------:R-:W-:-:S02]  /*1a440*/  LOP3.LUT R0, R0, 0x7, RZ, 0xc0, !PT ;  /* 0x0000000700007812 */ /* 0x000fc400078ec0ff */
[----:B------:R-:W-:Y:S02]  /*1a450*/  PRMT R10, RZ, 0x7610, R10 ;  /* 0x00007610ff0a7816 */ /* 0x000fe4000000000a */
[----:B-1----:R-:W-:-:S04]  /*1a460*/  @P3 LEA R3, R4, R3, 0x18 ;  /* 0x0000000304033211 */ /* 0x002fc800078ec0ff */
[----:B------:R1:W-:Y:S01]  /*1a470*/  @P3 SYNCS.ARRIVE.TRANS64.A1T0 RZ, [R3+URZ+0xc8], RZ ;  /* 0x0000c8ff03ff39a7 */ /* 0x0003e2000810003f */
[----:B------:R-:W-:-:S04]  /*1a480*/  ISETP.NE.U32.AND P3, PT, R2, 0x1, PT ;  /* 0x000000010200780c */ /* 0x000fc80003f65070 */
[----:B------:R-:W-:Y:S02]  /*1a490*/  ISETP.GT.U32.AND P3, PT, R9, 0x7, !P3 ;  /* 0x000000070900780c */ /* 0x000fe40005f64070 */
[----:B-1----:R-:W-:Y:S02]  /*1a4a0*/  SEL R3, RZ, 0x1, !P1 ;  /* 0x00000001ff037807 */ /* 0x002fe40004800000 */
[----:B------:R-:W-:-:S04]  /*1a4b0*/  SEL R2, RZ, 0x1, !P3 ;  /* 0x00000001ff027807 */ /* 0x000fc80005800000 */
[----:B------:R-:W-:Y:S02]  /*1a4c0*/  LOP3.LUT R8, R2, R8, R3, 0x96, !PT ;  /* 0x0000000802087212 */ /* 0x000fe400078e9603 */
[----:B------:R-:W-:Y:S02]  /*1a4d0*/  PRMT R2, RZ, 0x7610, R2 ;  /* 0x00007610ff027816 */ /* 0x000fe40000000002 */
[----:B---3--:R-:W-:-:S04]  /*1a4e0*/  IADD3 R17, P4, R17, UR40, RZ ;  /* 0x0000002811117c10 */ /* 0x008fc8000ff9e0ff */
[----:B--2---:R-:W-:Y:S01]  /*1a4f0*/  IADD3.X R18, R18, UR38, RZ, P4, !PT ;  /* 0x0000002612127c10 */ /* 0x004fe2000a7fe4ff */
[----:B------:R1:W-:Y:S01]  /*1a500*/  STL [R1+0xc0], R17 ;  /* 0x0000c01101007387 */ /* 0x0003e20000100800 */
[----:B------:R-:W-:-:S03]  /*1a510*/  ISETP.GE.U32.AND P4, PT, R17, UR4, PT ;  /* 0x0000000411007c0c */ /* 0x000fc6000bf86070 */
[----:B------:R1:W-:Y:S01]  /*1a520*/  STL [R1+0xc4], R18 ;  /* 0x0000c41201007387 */ /* 0x0003e20000100800 */
[----:B------:R-:W-:-:S13]  /*1a530*/  ISETP.GE.U32.AND.EX P1, PT, R18, UR5, PT, P4 ;  /* 0x0000000512007c0c */ /* 0x000fda000bf26140 */
[----:B-1----:R-:W-:Y:S05]  /*1a540*/  @P1 BRA `(.L_x_223) ;  /* 0x00000004005c1947 */ /* 0x002fea0003800000 */
[----:B------:R-:W-:Y:S01]  /*1a550*/  ULDC.64 UR4, c[0x0][0x8d0] ;  /* 0x0002340000047ab9 */ /* 0x000fe20000000a00 */
[----:B------:R-:W1:Y:S01]  /*1a560*/  S2R R14, SR_CTAID.X ;  /* 0x00000000000e7919 */ /* 0x000e620000002500 */
[----:B------:R-:W-:Y:S01]  /*1a570*/  ISETP.NE.U32.AND P1, PT, RZ, UR4, PT ;  /* 0x00000004ff007c0c */ /* 0x000fe2000bf25070 */
[----:B------:R-:W-:Y:S01]  /*1a580*/  ULDC UR7, c[0x0][0x8d8] ;  /* 0x0002360000077ab9 */ /* 0x000fe20000000800 */
[----:B------:R-:W-:Y:S01]  /*1a590*/  MOV R2, R17 ;  /* 0x0000001100027202 */ /* 0x000fe20000000f00 */
[----:B------:R-:W2:Y:S01]  /*1a5a0*/  S2R R12, SR_CTAID.Y ;  /* 0x00000000000c7919 */ /* 0x000ea20000002600 */
[----:B------:R-:W-:Y:S02]  /*1a5b0*/  ISETP.NE.AND.EX P1, PT, RZ, UR5, PT, P1 ;  /* 0x00000005ff007c0c */ /* 0x000fe4000bf25310 */
[----:B------:R-:W-:-:S11]  /*1a5c0*/  MOV R3, R18 ;  /* 0x0000001200037202 */ /* 0x000fd60000000f00 */
[----:B------:R-:W-:Y:S05]  /*1a5d0*/  @!P1 BRA `(.L_x_224) ;  /* 0x0000000000289947 */ /* 0x000fea0003800000 */
[----:B------:R-:W-:Y:S02]  /*1a5e0*/  ULDC UR6, c[0x0][0x8dc] ;  /* 0x0002370000067ab9 */ /* 0x000fe40000000800 */
[----:B------:R-:W-:-:S04]  /*1a5f0*/  IADD3 R7, P1, R17, UR6, RZ ;  /* 0x0000000611077c10 */ /* 0x000fc8000ff3e0ff */
[----:B------:R-:W-:-:S05]  /*1a600*/  IADD3.X R15, RZ, R18, RZ, P1, !PT ;  /* 0x00000012ff0f7210 */ /* 0x000fca0000ffe4ff */
[----:B------:R-:W-:-:S04]  /*1a610*/  IMAD.WIDE.U32 R4, R15, UR4, RZ ;  /* 0x000000040f047c25 */ /* 0x000fc8000f8e00ff */
[----:B------:R-:W-:-:S04]  /*1a620*/  IMAD.WIDE.U32 R4, P1, R7, UR5, R4 ;  /* 0x0000000507047c25 */ /* 0x000fc8000f820004 */
[----:B------:R-:W-:Y:S01]  /*1a630*/  IMAD.WIDE.U32 R6, R7, UR4, RZ ;  /* 0x0000000407067c25 */ /* 0x000fe2000f8e00ff */
[----:B------:R-:W-:Y:S02]  /*1a640*/  IADD3.X R3, RZ, RZ, RZ, P1, !PT ;  /* 0x000000ffff037210 */ /* 0x000fe40000ffe4ff */
[----:B------:R-:W-:Y:S02]  /*1a650*/  MOV R2, R5 ;  /* 0x0000000500027202 */ /* 0x000fe40000000f00 */
[----:B------:R-:W-:-:S05]  /*1a660*/  IADD3 RZ, P1, R7, R4, RZ ;  /* 0x0000000407ff7210 */ /* 0x000fca0007f3e0ff */
[----:B------:R-:W-:-:S08]  /*1a670*/  IMAD.WIDE.U32.X R2, R15, UR5, R2, P1 ;  /* 0x000000050f027c25 */ /* 0x000fd000088e0402 */
.L_x_224:
[--C-:B------:R-:W-:Y:S01]  /*1a680*/  SHF.R.U64 R6, R2, UR7, R3.reuse ;  /* 0x0000000702067c19 */ /* 0x100fe20008001203 */
[----:B------:R-:W-:Y:S01]  /*1a690*/  ULDC.64 UR4, c[0x0][0x8c8] ;  /* 0x0002320000047ab9 */ /* 0x000fe20000000a00 */
[----:B------:R-:W-:Y:S01]  /*1a6a0*/  SHF.R.U32.HI R2, RZ, UR7, R3 ;  /* 0x00000007ff027c19 */ /* 0x000fe20008011603 */
[----:B------:R-:W3:Y:S01]  /*1a6b0*/  LDC R21, c[0x0][0x144] ;  /* 0x00005100ff157b82 */ /* 0x000ee20000000800 */
[----:B------:R-:W-:Y:S01]  /*1a6c0*/  IADD3 R5, P1, RZ, -R6, RZ ;  /* 0x80000006ff057210 */ /* 0x000fe20007f3e0ff */
[----:B------:R-:W-:Y:S01]  /*1a6d0*/  ULDC.64 UR8, c[0x0][0x8e8] ;  /* 0x00023a0000087ab9 */ /* 0x000fe20000000a00 */
[----:B------:R-:W-:Y:S01]  /*1a6e0*/  MOV R3, R18 ;  /* 0x0000001200037202 */ /* 0x000fe20000000f00 */
[----:B------:R-:W-:Y:S01]  /*1a6f0*/  ULDC UR6, c[0x0][0x8b0] ;  /* 0x00022c0000067ab9 */ /* 0x000fe20000000800 */
[----:B------:R-:W-:Y:S02]  /*1a700*/  IADD3.X R2, RZ, ~R2, RZ, P1, !PT ;  /* 0x80000002ff027210 */ /* 0x000fe40000ffe4ff */
[----:B-1----:R-:W-:-:S02]  /*1a710*/  I2FP.F32.U32 R7, R14 ;  /* 0x0000000e00077245 */ /* 0x002fc40000201000 */
[----:B------:R-:W-:Y:S01]  /*1a720*/  ISETP.NE.U32.AND P1, PT, RZ, UR8, PT ;  /* 0x00000008ff007c0c */ /* 0x000fe2000bf25070 */
[----:B------:R-:W-:Y:S01]  /*1a730*/  IMAD R4, R2, UR4, RZ ;  /* 0x0000000402047c24 */ /* 0x000fe2000f8e02ff */
[----:B------:R-:W-:Y:S02]  /*1a740*/  MOV R2, R17 ;  /* 0x0000001100027202 */ /* 0x000fe40000000f00 */
[----:B------:R-:W1:Y:S01]  /*1a750*/  LDC R17, c[0x0][0x148] ;  /* 0x00005200ff117b82 */ /* 0x000e620000000800 */
[----:B------:R-:W-:Y:S02]  /*1a760*/  ISETP.NE.AND.EX P1, PT, RZ, UR9, PT, P1 ;  /* 0x00000009ff007c0c */ /* 0x000fe4000bf25310 */
[----:B------:R-:W-:Y:S01]  /*1a770*/  IMAD.WIDE.U32 R2, R5, UR4, R2 ;  /* 0x0000000405027c25 */ /* 0x000fe2000f8e0002 */
[----:B------:R-:W-:-:S03]  /*1a780*/  ULDC UR4, c[0x0][0x150] ;  /* 0x0000540000047ab9 */ /* 0x000fc60000000800 */
[----:B------:R-:W-:Y:S02]  /*1a790*/  IMAD R5, R5, UR5, R4 ;  /* 0x0000000505057c24 */ /* 0x000fe4000f8e0204 */
[----:B------:R-:W-:Y:S01]  /*1a7a0*/  FMUL R4, R7, UR4 ;  /* 0x0000000407047c20 */ /* 0x000fe20008400000 */
[----:B------:R-:W-:Y:S01]  /*1a7b0*/  ULDC UR4, c[0x0][0x8c0] ;  /* 0x0002300000047ab9 */ /* 0x000fe20000000800 */
[----:B------:R-:W-:Y:S01]  /*1a7c0*/  ULDC UR5, c[0x0][0x154] ;  /* 0x0000550000057ab9 */ /* 0x000fe20000000800 */
[----:B------:R-:W-:-:S03]  /*1a7d0*/  IADD3 R3, R3, R5, RZ ;  /* 0x0000000503037210 */ /* 0x000fc60007ffe0ff */
[----:B------:R-:W4:Y:S01]  /*1a7e0*/  F2I.U32.TRUNC.NTZ R4, R4 ;  /* 0x0000000400047305 */ /* 0x000f22000020f000 */
[----:B------:R-:W-:Y:S02]  /*1a7f0*/  SHF.R.U64 R7, R2, UR4, R3 ;  /* 0x0000000402077c19 */ /* 0x000fe40008001203 */
[----:B--2---:R-:W-:-:S05]  /*1a800*/  I2FP.F32.U32 R2, R12 ;  /* 0x0000000c00027245 */ /* 0x004fca0000201000 */
[----:B------:R-:W-:Y:S01]  /*1a810*/  FMUL R18, R2, UR5 ;  /* 0x0000000502127c20 */ /* 0x000fe20008400000 */
[----:B------:R-:W-:Y:S01]  /*1a820*/  SHF.R.U32.HI R2, RZ, UR4, R3 ;  /* 0x00000004ff027c19 */ /* 0x000fe20008011603 */
[----:B------:R-:W-:-:S03]  /*1a830*/  ULDC UR4, c[0x0][0x900] ;  /* 0x0002400000047ab9 */ /* 0x000fc60000000800 */
[--C-:B------:R-:W-:Y:S01]  /*1a840*/  SHF.R.U64 R16, R7, UR6, R2.reuse ;  /* 0x0000000607107c19 */ /* 0x100fe20008001202 */
[----:B------:R-:W2:Y:S01]  /*1a850*/  F2I.U32.TRUNC.NTZ R18, R18 ;  /* 0x0000001200127305 */ /* 0x000ea2000020f000 */
[----:B------:R-:W-:Y:S02]  /*1a860*/  SHF.R.U32.HI R3, RZ, UR6, R2 ;  /* 0x00000006ff037c19 */ /* 0x000fe40008011602 */
[----:B----4-:R-:W-:Y:S02]  /*1a870*/  IADD3 R4, -R4, RZ, RZ ;  /* 0x000000ff04047210 */ /* 0x010fe40007ffe1ff */
[--C-:B------:R-:W-:Y:S02]  /*1a880*/  SHF.R.U64 R15, R16, UR4, R3.reuse ;  /* 0x00000004100f7c19 */ /* 0x100fe40008001203 */
[----:B------:R-:W-:Y:S01]  /*1a890*/  SHF.R.U32.HI R19, RZ, UR4, R3 ;  /* 0x00000004ff137c19 */ /* 0x000fe20008011603 */
[----:B---3--:R-:W-:Y:S01]  /*1a8a0*/  IMAD R14, R21, R4, R14 ;  /* 0x00000004150e7224 */ /* 0x008fe200078e020e */
[----:B------:R-:W-:-:S02]  /*1a8b0*/  MOV R2, R15 ;  /* 0x0000000f00027202 */ /* 0x000fc40000000f00 */
[----:B------:R-:W-:Y:S01]  /*1a8c0*/  MOV R3, R19 ;  /* 0x0000001300037202 */ /* 0x000fe20000000f00 */
[----:B------:R-:W-:Y:S06]  /*1a8d0*/  @!P1 BRA `(.L_x_225) ;  /* 0x0000000000289947 */ /* 0x000fec0003800000 */
[----:B------:R-:W-:Y:S02]  /*1a8e0*/  ULDC UR4, c[0x0][0x8f4] ;  /* 0x00023d0000047ab9 */ /* 0x000fe40000000800 */
[----:B------:R-:W-:-:S04]  /*1a8f0*/  IADD3 R3, P1, R15, UR4, RZ ;  /* 0x000000040f037c10 */ /* 0x000fc8000ff3e0ff */
[----:B------:R-:W-:-:S05]  /*1a900*/  IADD3.X R19, RZ, R19, RZ, P1, !PT ;  /* 0x00000013ff137210 */ /* 0x000fca0000ffe4ff */
[----:B------:R-:W-:-:S04]  /*1a910*/  IMAD.WIDE.U32 R4, R19, UR8, RZ ;  /* 0x0000000813047c25 */ /* 0x000fc8000f8e00ff */
[----:B------:R-:W-:-:S04]  /*1a920*/  IMAD.WIDE.U32 R4, P1, R3, UR9, R4 ;  /* 0x0000000903047c25 */ /* 0x000fc8000f820004 */
[----:B------:R-:W-:Y:S01]  /*1a930*/  IMAD.WIDE.U32 R2, R3, UR8, RZ ;  /* 0x0000000803027c25 */ /* 0x000fe2000f8e00ff */
[----:B------:R-:W-:-:S04]  /*1a940*/  MOV R2, R5 ;  /* 0x0000000500027202 */ /* 0x000fc80000000f00 */
[----:B------:R-:W-:Y:S02]  /*1a950*/  IADD3 RZ, P3, R3, R4, RZ ;  /* 0x0000000403ff7210 */ /* 0x000fe40007f7e0ff */
[----:B------:R-:W-:-:S03]  /*1a960*/  IADD3.X R3, RZ, RZ, RZ, P1, !PT ;  /* 0x000000ffff037210 */ /* 0x000fc60000ffe4ff */
[----:B------:R-:W-:-:S08]  /*1a970*/  IMAD.WIDE.U32.X R2, R19, UR9, R2, P3 ;  /* 0x0000000913027c25 */ /* 0x000fd000098e0402 */
.L_x_225:
[----:B------:R-:W3:Y:S01]  /*1a980*/  LDC R4, c[0x0][0x904] ;  /* 0x00024100ff047b82 */ /* 0x000ee20000000800 */
[----:B------:R-:W-:Y:S01]  /*1a990*/  ULDC UR4, c[0x0][0x8f0] ;  /* 0x00023c0000047ab9 */ /* 0x000fe20000000800 */
[----:B--2---:R-:W-:Y:S01]  /*1a9a0*/  IADD3 R18, -R18, RZ, RZ ;  /* 0x000000ff12127210 */ /* 0x004fe20007ffe1ff */
[----:B------:R-:W-:Y:S01]  /*1a9b0*/  ULDC UR5, c[0x0][0x8b8] ;  /* 0x00022e0000057ab9 */ /* 0x000fe20000000800 */
[----:B------:R-:W-:Y:S01]  /*1a9c0*/  SHF.R.U64 R3, R2, UR4, R3 ;  /* 0x0000000402037c19 */ /* 0x000fe20008001203 */
[----:B------:R-:W-:Y:S01]  /*1a9d0*/  ULDC UR4, c[0x0][0x8e0] ;  /* 0x0002380000047ab9 */ /* 0x000fe20000000800 */
[----:B------:R-:W-:Y:S02]  /*1a9e0*/  LOP3.LUT R16, R16, UR16, RZ, 0xc0, !PT ;  /* 0x0000001010107c12 */ /* 0x000fe4000f8ec0ff */
[C---:B------:R-:W-:Y:S02]  /*1a9f0*/  IADD3 R2, -R3.reuse, RZ, RZ ;  /* 0x000000ff03027210 */ /* 0x040fe40007ffe1ff */
[----:B------:R-:W-:Y:S01]  /*1aa00*/  MOV R5, R6 ;  /* 0x0000000600057202 */ /* 0x000fe20000000f00 */
[----:B------:R-:W-:-:S02]  /*1aa10*/  IMAD R3, R3, UR17, R16 ;  /* 0x0000001103037c24 */ /* 0x000fc4000f8e0210 */
[----:B------:R-:W-:Y:S01]  /*1aa20*/  IMAD R15, R2, UR4, R15 ;  /* 0x00000004020f7c24 */ /* 0x000fe2000f8e020f */
[----:B------:R-:W-:Y:S01]  /*1aa30*/  ULDC UR4, c[0x0][0x8a8] ;  /* 0x00022a0000047ab9 */ /* 0x000fe20000000800 */
[----:B------:R-:W-:Y:S02]  /*1aa40*/  MOV R2, 0x1 ;  /* 0x0000000100027802 */ /* 0x000fe40000000f00 */
[----:B---3--:R-:W-:Y:S02]  /*1aa50*/  ISETP.NE.AND P1, PT, R4, 0x1, PT ;  /* 0x000000010400780c */ /* 0x008fe40003f25270 */
[----:B------:R-:W-:-:S05]  /*1aa60*/  LOP3.LUT R4, R7, UR15, RZ, 0xc0, !PT ;  /* 0x0000000f07047c12 */ /* 0x000fca000f8ec0ff */
[----:B------:R-:W-:-:S06]  /*1aa70*/  IMAD R15, R15, UR4, R4 ;  /* 0x000000040f0f7c24 */ /* 0x000fcc000f8e0204 */
[----:B-1----:R-:W-:-:S04]  /*1aa80*/  @P1 IMAD R14, R17, R18, R12 ;  /* 0x00000012110e1224 */ /* 0x002fc800078e020c */
[----:B------:R-:W-:-:S05]  /*1aa90*/  IMAD R14, R3, UR5, R14 ;  /* 0x00000005030e7c24 */ /* 0x000fca000f8e020e */
[----:B------:R-:W-:Y:S02]  /*1aaa0*/  SEL R12, R15, R14, !P1 ;  /* 0x0000000e0f0c7207 */ /* 0x000fe40004800000 */
[----:B------:R-:W-:-:S07]  /*1aab0*/  SEL R16, R14, R15, !P1 ;  /* 0x0000000f0e107207 */ /* 0x000fce0004800000 */
.L_x_223:
[----:B------:R-:W-:Y:S05]  /*1aac0*/  BSYNC B1 ;  /* 0x0000000000017941 */ /* 0x000fea0003800000 */
.L_x_222:
[----:B------:R-:W-:-:S13]  /*1aad0*/  LOP3.LUT P1, RZ, R2, 0xff, RZ, 0xc0, !PT ;  /* 0x000000ff02ff7812 */ /* 0x000fda000782c0ff */
[----:B------:R-:W-:Y:S05]  /*1aae0*/  @P1 BRA `(.L_x_226) ;  /* 0xfffffff400281947 */ /* 0x000fea000383ffff */
[----:B------:R-:W-:Y:S05]  /*1aaf0*/  BSYNC B0 ;  /* 0x0000000000007941 */ /* 0x000fea0003800000 */
.L_x_214:
[----:B------:R-:W-:-:S03]  /*1ab00*/  UMOV UR4, 0xffffffff ;  /* 0xffffffff00047882 */ /* 0x000fc60000000000 */
[----:B------:R-:W-:Y:S05]  /*1ab10*/  BRA.DIV UR4, `(.L_x_227) ;  /* 0x0000000e04647947 */ /* 0x000fea000b800000 */
[----:B------:R-:W-:-:S13]  /*1ab20*/  ELECT P6, URZ, PT ;  /* 0x00000000003f782f */ /* 0x000fda00038c0000 */
.L_x_264:
[----:B------:R-:W-:Y:S04]  /*1ab30*/  BSSY B0, `(.L_x_228) ;  /* 0x0000050000007945 */ /* 0x000fe80003800000 */
[----:B------:R-:W-:Y:S05]  /*1ab40*/  @!P6 BRA `(.L_x_229) ;  /* 0x000000040038e947 */ /* 0x000fea0003800000 */
[----:B------:R-:W2:Y:S02]  /*1ab50*/  LDL.LU R2, [R1+0xc8] ;  /* 0x0000c80001027983 */ /* 0x000ea40000300800 */
[----:B--2---:R-:W-:-:S04]  /*1ab60*/  LOP3.LUT R2, R2, 0x2, RZ, 0xfc, !PT ;  /* 0x0000000202027812 */ /* 0x004fc800078efcff */
[----:B------:R-:W-:-:S13]  /*1ab70*/  ISETP.NE.AND P0, PT, R2, 0x3, PT ;  /* 0x000000030200780c */ /* 0x000fda0003f05270 */
[----:B------:R-:W-:Y:S05]  /*1ab80*/  @!P0 BRA `(.L_x_230) ;  /* 0x0000000000048947 */ /* 0x000fea0003800000 */
[----:B------:R-:W-:Y:S01]  /*1ab90*/  BPT.TRAP 0x1 ;  /* 0x000000040000795c */ /* 0x000fe20000300000 */
.L_x_230:
[----:B------:R-:W1:Y:S01]  /*1aba0*/  S2R R3, SR_CgaCtaId ;  /* 0x0000000000037919 */ /* 0x000e620000008800 */
[----:B------:R-:W-:-:S04]  /*1abb0*/  MOV R2, 0x400 ;  /* 0x0000040000027802 */ /* 0x000fc80000000f00 */
[----:B-1----:R-:W-:Y:S02]  /*1abc0*/  LEA R3, R3, R2, 0x18 ;  /* 0x0000000203037211 */ /* 0x002fe400078ec0ff */
[----:B------:R-:W-:Y:S02]  /*1abd0*/  SHF.L.U32 R2, R8, 0x1f, RZ ;  /* 0x0000001f08027819 */ /* 0x000fe400000006ff */
[----:B------:R-:W-:-:S04]  /*1abe0*/  IADD3 R3, R3, 0x40, RZ ;  /* 0x0000004003037810 */ /* 0x000fc80007ffe0ff */
[C---:B------:R-:W-:Y:S02]  /*1abf0*/  LEA R7, R0.reuse, R3, 0x3 ;  /* 0x0000000300077211 */ /* 0x040fe400078e18ff */
[----:B------:R-:W-:Y:S02]  /*1ac00*/  IADD3 R0, R0, 0x1, RZ ;  /* 0x0000000100007810 */ /* 0x000fe40007ffe0ff */
[----:B------:R-:W1:Y:S02]  /*1ac10*/  SYNCS.PHASECHK.TRANS64.TRYWAIT P0, [R7+URZ], R2 ;  /* 0x00000002070075a7 */ /* 0x000e64000800017f */
[----:B------:R-:W-:-:S04]  /*1ac20*/  ISETP.NE.AND P1, PT, R0, 0x8, PT ;  /* 0x000000080000780c */ /* 0x000fc80003f25270 */
[----:B------:R-:W-:Y:S02]  /*1ac30*/  SEL R5, RZ, 0x1, P1 ;  /* 0x00000001ff057807 */ /* 0x000fe40000800000 */
[----:B------:R-:W-:Y:S02]  /*1ac40*/  SEL R0, R0, RZ, P1 ;  /* 0x000000ff00007207 */ /* 0x000fe40000800000 */
[----:B------:R-:W-:Y:S02]  /*1ac50*/  LOP3.LUT R5, R8, R5, RZ, 0x3c, !PT ;  /* 0x0000000508057212 */ /* 0x000fe400078e3cff */
[----:B------:R-:W-:Y:S02]  /*1ac60*/  LEA R9, R0, R3, 0x3 ;  /* 0x0000000300097211 */ /* 0x000fe400078e18ff */
[----:B------:R-:W-:Y:S01]  /*1ac70*/  SHF.L.U32 R4, R5, 0x1f, RZ ;  /* 0x0000001f05047819 */ /* 0x000fe200000006ff */
[----:B-1----:R-:W-:Y:S06]  /*1ac80*/  @!P0 BRA `(.L_x_231) ;  /* 0x0000000c00288947 */ /* 0x002fec0003800000 */
.L_x_265:
[----:B------:R-:W2:Y:S01]  /*1ac90*/  SYNCS.PHASECHK.TRANS64.TRYWAIT P0, [R9+URZ], R4 ;  /* 0x00000004090075a7 */ /* 0x000ea2000800017f */
[----:B------:R-:W-:-:S04]  /*1aca0*/  IADD3 R0, R0, 0x1, RZ ;  /* 0x0000000100007810 */ /* 0x000fc80007ffe0ff */
[----:B------:R-:W-:-:S04]  /*1acb0*/  ISETP.NE.AND P1, PT, R0, 0x8, PT ;  /* 0x000000080000780c */ /* 0x000fc80003f25270 */
[----:B-1----:R-:W-:Y:S02]  /*1acc0*/  SEL R2, RZ, 0x1, P1 ;  /* 0x00000001ff027807 */ /* 0x002fe40000800000 */
[----:B------:R-:W-:Y:S02]  /*1acd0*/  SEL R0, R0, RZ, P1 ;  /* 0x000000ff00007207 */ /* 0x000fe40000800000 */
[----:B------:R-:W-:Y:S02]  /*1ace0*/  LOP3.LUT R7, R5, R2, RZ, 0x3c, !PT ;  /* 0x0000000205077212 */ /* 0x000fe400078e3cff */
[----:B------:R-:W-:Y:S02]  /*1acf0*/  LEA R6, R0, R3, 0x3 ;  /* 0x0000000300067211 */ /* 0x000fe400078e18ff */
[----:B------:R-:W-:Y:S01]  /*1ad00*/  SHF.L.U32 R5, R7, 0x1f, RZ ;  /* 0x0000001f07057819 */ /* 0x000fe200000006ff */
[----:B--2---:R-:W-:Y:S06]  /*1ad10*/  @!P0 BRA `(.L_x_232) ;  /* 0x0000000c00188947 */ /* 0x004fec0003800000 */
.L_x_266:
[----:B------:R-:W2:Y:S01]  /*1ad20*/  SYNCS.PHASECHK.TRANS64.TRYWAIT P0, [R6+URZ], R5 ;  /* 0x00000005060075a7 */ /* 0x000ea2000800017f */
[----:B------:R-:W-:-:S04]  /*1ad30*/  IADD3 R0, R0, 0x1, RZ ;  /* 0x0000000100007810 */ /* 0x000fc80007ffe0ff */
[----:B------:R-:W-:-:S04]  /*1ad40*/  ISETP.NE.AND P1, PT, R0, 0x8, PT ;  /* 0x000000080000780c */ /* 0x000fc80003f25270 */
[----:B------:R-:W-:Y:S02]  /*1ad50*/  SEL R2, RZ, 0x1, P1 ;  /* 0x00000001ff027807 */ /* 0x000fe40000800000 */
[----:B------:R-:W-:Y:S02]  /*1ad60*/  SEL R0, R0, RZ, P1 ;  /* 0x000000ff00007207 */ /* 0x000fe40000800000 */
[----:B------:R-:W-:Y:S02]  /*1ad70*/  LOP3.LUT R7, R7, R2, RZ, 0x3c, !PT ;  /* 0x0000000207077212 */ /* 0x000fe400078e3cff */
[----:B-1----:R-:W-:Y:S02]  /*1ad80*/  LEA R9, R0, R3, 0x3 ;  /* 0x0000000300097211 */ /* 0x002fe400078e18ff */
[----:B------:R-:W-:Y:S01]  /*1ad90*/  SHF.L.U32 R4, R7, 0x1f, RZ ;  /* 0x0000001f07047819 */ /* 0x000fe200000006ff */
[----:B--2---:R-:W-:Y:S06]  /*1ada0*/  @!P0 BRA `(.L_x_233) ;  /* 0x0000000c00088947 */ /* 0x004fec0003800000 */
.L_x_267:
        /* <DEDUP_REMOVED lines=9> */
.L_x_268:
        /* <DEDUP_REMOVED lines=9> */
.L_x_269:
        /* <DEDUP_REMOVED lines=9> */
.L_x_270:
[----:B------:R-:W2:Y:S01]  /*1af60*/  SYNCS.PHASECHK.TRANS64.TRYWAIT P0, [R6+URZ], R5 ;  /* 0x00000005060075a7 */ /* 0x000ea2000800017f */
[----:B------:R-:W-:-:S04]  /*1af70*/  IADD3 R0, R0, 0x1, RZ ;  /* 0x0000000100007810 */ /* 0x000fc80007ffe0ff */
[----:B------:R-:W-:-:S04]  /*1af80*/  ISETP.NE.AND P1, PT, R0, 0x8, PT ;  /* 0x000000080000780c */ /* 0x000fc80003f25270 */
[----:B------:R-:W-:Y:S02]  /*1af90*/  SEL R2, RZ, 0x1, P1 ;  /* 0x00000001ff027807 */ /* 0x000fe40000800000 */
[----:B------:R-:W-:Y:S02]  /*1afa0*/  SEL R0, R0, RZ, P1 ;  /* 0x000000ff00007207 */ /* 0x000fe40000800000 */
[----:B------:R-:W-:Y:S01]  /*1afb0*/  LOP3.LUT R2, R7, R2, RZ, 0x3c, !PT ;  /* 0x0000000207027212 */ /* 0x000fe200078e3cff */
[----:B--2---:R-:W-:Y:S06]  /*1afc0*/  @!P0 BRA `(.L_x_237) ;  /* 0x0000000800d08947 */ /* 0x004fec0003800000 */
.L_x_271:
[----:B------:R-:W-:Y:S02]  /*1afd0*/  LEA R3, R0, R3, 0x3 ;  /* 0x0000000300037211 */ /* 0x000fe400078e18ff */
[----:B------:R-:W-:-:S07]  /*1afe0*/  SHF.L.U32 R0, R2, 0x1f, RZ ;  /* 0x0000001f02007819 */ /* 0x000fce00000006ff */
.L_x_238:
[----:B---3--:R3:W4:Y:S02]  /*1aff0*/  SYNCS.PHASECHK.TRANS64.TRYWAIT P0, [R3+URZ], R0 ;  /* 0x00000000030075a7 */ /* 0x008724000800017f */
[----:B----4-:R-:W-:Y:S05]  /*1b000*/  @!P0 NANOSLEEP.SYNCS 0x989680 ;  /* 0x009896800000895d */ /* 0x010fea0003900000 */
[----:B------:R-:W4:Y:S02]  /*1b010*/  @!P0 SYNCS.PHASECHK.TRANS64 P0, [R3+URZ], R0 ;  /* 0x00000000030085a7 */ /* 0x000f24000800007f */
[----:B----4-:R-:W-:Y:S05]  /*1b020*/  @!P0 BRA `(.L_x_238) ;  /* 0xfffffffc00f08947 */ /* 0x010fea000383ffff */
.L_x_229:
[----:B------:R-:W-:Y:S05]  /*1b030*/  BSYNC B0 ;  /* 0x0000000000007941 */ /* 0x000fea0003800000 */
.L_x_228:
[----:B------:R-:W-:Y:S05]  /*1b040*/  EXIT ;  /* 0x000000000000794d */ /* 0x000fea0003800000 */
.L_x_21:
[----:B---3--:R-:W-:-:S04]  /*1b050*/  MOV R3, UR4 ;  /* 0x0000000400037c02 */ /* 0x008fc80008000f00 */
[----:B------:R3:W4:Y:S03]  /*1b060*/  SYNCS.PHASECHK.TRANS64.TRYWAIT P0, [R3+URZ], R0 ;  /* 0x00000000030075a7 */ /* 0x000726000800017f */
[----:B----4-:R-:W-:Y:S05]  /*1b070*/  @!P0 NANOSLEEP.SYNCS 0x989680 ;  /* 0x009896800000895d */ /* 0x010fea0003900000 */
[----:B------:R-:W4:Y:S02]  /*1b080*/  @!P0 SYNCS.PHASECHK.TRANS64 P0, [R3+URZ], R0 ;  /* 0x00000000030085a7 */ /* 0x000f24000800007f */
[----:B----4-:R-:W-:Y:S05]  /*1b090*/  @!P0 BRA `(.L_x_21) ;  /* 0xfffffffc00ec8947 */ /* 0x010fea000383ffff */
[----:B------:R-:W-:Y:S05]  /*1b0a0*/  BRA `(.L_x_20) ;  /* 0xfffffe7000107947 */ /* 0x000fea000383ffff */
.L_x_27:
[----:B---3--:R-:W-:-:S04]  /*1b0b0*/  MOV R7, UR8 ;  /* 0x0000000800077c02 */ /* 0x008fc80008000f00 */
[----:B------:R3:W4:Y:S03]  /*1b0c0*/  SYNCS.PHASECHK.TRANS64.TRYWAIT P0, [R7+URZ], R4 ;  /* 0x00000004070075a7 */ /* 0x000726000800017f */
[----:B----4-:R-:W-:Y:S05]  /*1b0d0*/  @!P0 NANOSLEEP.SYNCS 0x989680 ;  /* 0x009896800000895d */ /* 0x010fea0003900000 */
[----:B------:R-:W4:Y:S02]  /*1b0e0*/  @!P0 SYNCS.PHASECHK.TRANS64 P0, [R7+URZ], R4 ;  /* 0x00000004070085a7 */ /* 0x000f24000800007f */
[----:B----4-:R-:W-:Y:S05]  /*1b0f0*/  @!P0 BRA `(.L_x_27) ;  /* 0xfffffffc00ec8947 */ /* 0x010fea000383ffff */
[----:B------:R-:W-:Y:S05]  /*1b100*/  BRA `(.L_x_26) ;  /* 0xfffffe8400147947 */ /* 0x000fea000383ffff */
.L_x_51:
[----:B-1----:R1:W3:Y:S02]  /*1b110*/  SYNCS.PHASECHK.TRANS64.TRYWAIT P0, [R13+URZ+0x80], R4 ;  /* 0x000080040d0075a7 */ /* 0x0022e4000800017f */
[----:B---3--:R-:W-:Y:S05]  /*1b120*/  @!P0 NANOSLEEP.SYNCS 0x989680 ;  /* 0x009896800000895d */ /* 0x008fea0003900000 */
[----:B------:R-:W3:Y:S02]  /*1b130*/  @!P0 SYNCS.PHASECHK.TRANS64 P0, [R13+URZ+0x80], R4 ;  /* 0x000080040d0085a7 */ /* 0x000ee4000800007f */
[----:B---3--:R-:W-:Y:S05]  /*1b140*/  @!P0 BRA `(.L_x_51) ;  /* 0xfffffffc00f08947 */ /* 0x008fea000383ffff */
[----:B------:R-:W-:Y:S05]  /*1b150*/  BRA `(.L_x_239) ;  /* 0xfffffeac00447947 */ /* 0x000fea000383ffff */
.L_x_62:
[----:B-1----:R1:W2:Y:S02]  /*1b160*/  SYNCS.PHASECHK.TRANS64.TRYWAIT P0, [R27+URZ+0x80], R20 ;  /* 0x000080141b0075a7 */ /* 0x0022a4000800017f */
[----:B--2---:R-:W-:Y:S05]  /*1b170*/  @!P0 NANOSLEEP.SYNCS 0x989680 ;  /* 0x009896800000895d */ /* 0x004fea0003900000 */
[----:B------:R-:W2:Y:S02]  /*1b180*/  @!P0 SYNCS.PHASECHK.TRANS64 P0, [R27+URZ+0x80], R20 ;  /* 0x000080141b0085a7 */ /* 0x000ea4000800007f */
[----:B--2---:R-:W-:Y:S05]  /*1b190*/  @!P0 BRA `(.L_x_62) ;  /* 0xfffffffc00f08947 */ /* 0x004fea000383ffff */
[----:B------:R-:W-:Y:S05]  /*1b1a0*/  BRA `(.L_x_240) ;  /* 0xfffffed000587947 */ /* 0x000fea000383ffff */
.L_x_73:
[----:B-1----:R1:W2:Y:S02]  /*1b1b0*/  SYNCS.PHASECHK.TRANS64.TRYWAIT P0, [R22+URZ+0x80], R19 ;  /* 0x00008013160075a7 */ /* 0x0022a4000800017f */
[----:B--2---:R-:W-:Y:S05]  /*1b1c0*/  @!P0 NANOSLEEP.SYNCS 0x989680 ;  /* 0x009896800000895d */ /* 0x004fea0003900000 */
[----:B------:R-:W2:Y:S02]  /*1b1d0*/  @!P0 SYNCS.PHASECHK.TRANS64 P0, [R22+URZ+0x80], R19 ;  /* 0x00008013160085a7 */ /* 0x000ea4000800007f */
[----:B--2---:R-:W-:Y:S05]  /*1b1e0*/  @!P0 BRA `(.L_x_73) ;  /* 0xfffffffc00f08947 */ /* 0x004fea000383ffff */
[----:B------:R-:W-:Y:S05]  /*1b1f0*/  BRA `(.L_x_241) ;  /* 0xfffffef000e07947 */ /* 0x000fea000383ffff */
.L_x_84:
[----:B--2---:R2:W3:Y:S02]  /*1b200*/  SYNCS.PHASECHK.TRANS64.TRYWAIT P0, [R20+URZ+0x80], R21 ;  /* 0x00008015140075a7 */ /* 0x0044e4000800017f */
[----:B---3--:R-:W-:Y:S05]  /*1b210*/  @!P0 NANOSLEEP.SYNCS 0x989680 ;  /* 0x009896800000895d */ /* 0x008fea0003900000 */
[----:B------:R-:W3:Y:S02]  /*1b220*/  @!P0 SYNCS.PHASECHK.TRANS64 P0, [R20+URZ+0x80], R21 ;  /* 0x00008015140085a7 */ /* 0x000ee4000800007f */
[----:B---3--:R-:W-:Y:S05]  /*1b230*/  @!P0 BRA `(.L_x_84) ;  /* 0xfffffffc00f08947 */ /* 0x008fea000383ffff */
[----:B------:R-:W-:Y:S05]  /*1b240*/  BRA `(.L_x_242) ;  /* 0xffffff1400607947 */ /* 0x000fea000383ffff */
.L_x_95:
[----:B-1----:R1:W2:Y:S02]  /*1b250*/  SYNCS.PHASECHK.TRANS64.TRYWAIT P0, [R17+URZ+0x80], R20 ;  /* 0x00008014110075a7 */ /* 0x0022a4000800017f */
[----:B--2---:R-:W-:Y:S05]  /*1b260*/  @!P0 NANOSLEEP.SYNCS 0x989680 ;  /* 0x009896800000895d */ /* 0x004fea0003900000 */
[----:B------:R-:W2:Y:S02]  /*1b270*/  @!P0 SYNCS.PHASECHK.TRANS64 P0, [R17+URZ+0x80], R20 ;  /* 0x00008014110085a7 */ /* 0x000ea4000800007f */
[----:B--2---:R-:W-:Y:S05]  /*1b280*/  @!P0 BRA `(.L_x_95) ;  /* 0xfffffffc00f08947 */ /* 0x004fea000383ffff */
[----:B------:R-:W-:Y:S05]  /*1b290*/  BRA `(.L_x_243) ;  /* 0xffffff38002c7947 */ /* 0x000fea000383ffff */
.L_x_106:
[----:B-1----:R1:W2:Y:S02]  /*1b2a0*/  SYNCS.PHASECHK.TRANS64.TRYWAIT P0, [R17+URZ+0x80], R20 ;  /* 0x00008014110075a7 */ /* 0x0022a4000800017f */
[----:B--2---:R-:W-:Y:S05]  /*1b2b0*/  @!P0 NANOSLEEP.SYNCS 0x989680 ;  /* 0x009896800000895d */ /* 0x004fea0003900000 */
[----:B------:R-:W2:Y:S02]  /*1b2c0*/  @!P0 SYNCS.PHASECHK.TRANS64 P0, [R17+URZ+0x80], R20 ;  /* 0x00008014110085a7 */ /* 0x000ea4000800007f */
[----:B--2---:R-:W-:Y:S05]  /*1b2d0*/  @!P0 BRA `(.L_x_106) ;  /* 0xfffffffc00f08947 */ /* 0x004fea000383ffff */
[----:B------:R-:W-:Y:S05]  /*1b2e0*/  BRA `(.L_x_244) ;  /* 0xffffff5800c47947 */ /* 0x000fea000383ffff */
.L_x_117:
[----:B-1----:R1:W2:Y:S02]  /*1b2f0*/  SYNCS.PHASECHK.TRANS64.TRYWAIT P0, [R17+URZ+0x80], R20 ;  /* 0x00008014110075a7 */ /* 0x0022a4000800017f */
[----:B--2---:R-:W-:Y:S05]  /*1b300*/  @!P0 NANOSLEEP.SYNCS 0x989680 ;  /* 0x009896800000895d */ /* 0x004fea0003900000 */
[----:B------:R-:W2:Y:S02]  /*1b310*/  @!P0 SYNCS.PHASECHK.TRANS64 P0, [R17+URZ+0x80], R20 ;  /* 0x00008014110085a7 */ /* 0x000ea4000800007f */
[----:B--2---:R-:W-:Y:S05]  /*1b320*/  @!P0 BRA `(.L_x_117) ;  /* 0xfffffffc00f08947 */ /* 0x004fea000383ffff */
[----:B------:R-:W-:Y:S05]  /*1b330*/  BRA `(.L_x_245) ;  /* 0xffffff7c009c7947 */ /* 0x000fea000383ffff */
.L_x_128:
[----:B-1----:R1:W2:Y:S02]  /*1b340*/  SYNCS.PHASECHK.TRANS64.TRYWAIT P0, [R20+URZ+0x80], R17 ;  /* 0x00008011140075a7 */ /* 0x0022a4000800017f */
[----:B--2---:R-:W-:Y:S05]  /*1b350*/  @!P0 NANOSLEEP.SYNCS 0x989680 ;  /* 0x009896800000895d */ /* 0x004fea0003900000 */
[----:B------:R-:W2:Y:S02]  /*1b360*/  @!P0 SYNCS.PHASECHK.TRANS64 P0, [R20+URZ+0x80], R17 ;  /* 0x00008011140085a7 */ /* 0x000ea4000800007f */
[----:B--2---:R-:W-:Y:S05]  /*1b370*/  @!P0 BRA `(.L_x_128) ;  /* 0xfffffffc00f08947 */ /* 0x004fea000383ffff */
[----:B------:R-:W-:Y:S05]  /*1b380*/  BRA `(.L_x_246) ;  /* 0xffffffa000347947 */ /* 0x000fea000383ffff */
.L_x_144:
[----:B-1----:R-:W-:-:S04]  /*1b390*/  MOV R7, UR4 ;  /* 0x0000000400077c02 */ /* 0x002fc80008000f00 */
[----:B------:R1:W2:Y:S03]  /*1b3a0*/  SYNCS.PHASECHK.TRANS64.TRYWAIT P0, [R7+URZ+0xc8], R4 ;  /* 0x0000c804070075a7 */ /* 0x0002a6000800017f */
[----:B--2---:R-:W-:Y:S05]  /*1b3b0*/  @!P0 NANOSLEEP.SYNCS 0x989680 ;  /* 0x009896800000895d */ /* 0x004fea0003900000 */
[----:B------:R-:W2:Y:S02]  /*1b3c0*/  @!P0 SYNCS.PHASECHK.TRANS64 P0, [R7+URZ+0xc8], R4 ;  /* 0x0000c804070085a7 */ /* 0x000ea4000800007f */
[----:B--2---:R-:W-:Y:S05]  /*1b3d0*/  @!P0 BRA `(.L_x_144) ;  /* 0xfffffffc00ec8947 */ /* 0x004fea000383ffff */
[----:B------:R-:W-:Y:S05]  /*1b3e0*/  BRA `(.L_x_143) ;  /* 0xffffffd000687947 */ /* 0x000fea000383ffff */
.L_x_153:
[----:B-1----:R-:W-:-:S04]  /*1b3f0*/  MOV R3, UR13 ;  /* 0x0000000d00037c02 */ /* 0x002fc80008000f00 */
[----:B------:R1:W2:Y:S03]  /*1b400*/  SYNCS.PHASECHK.TRANS64.TRYWAIT P1, [R3+URZ+0xa0], R2 ;  /* 0x0000a002030075a7 */ /* 0x0002a6000802017f */
[----:B--2---:R-:W-:Y:S05]  /*1b410*/  @!P1 NANOSLEEP.SYNCS 0x989680 ;  /* 0x009896800000995d */ /* 0x004fea0003900000 */
[----:B------:R-:W2:Y:S02]  /*1b420*/  @!P1 SYNCS.PHASECHK.TRANS64 P1, [R3+URZ+0xa0], R2 ;  /* 0x0000a002030095a7 */ /* 0x000ea4000802007f */
[----:B--2---:R-:W-:Y:S05]  /*1b430*/  @!P1 BRA `(.L_x_153) ;  /* 0xfffffffc00ec9947 */ /* 0x004fea000383ffff */
[----:B------:R-:W-:Y:S05]  /*1b440*/  BRA `(.L_x_247) ;  /* 0xffffffd400507947 */ /* 0x000fea000383ffff */
.L_x_159:
[----:B-12---:R-:W-:-:S04]  /*1b450*/  MOV R3, UR13 ;  /* 0x0000000d00037c02 */ /* 0x006fc80008000f00 */
[----:B------:R1:W2:Y:S03]  /*1b460*/  SYNCS.PHASECHK.TRANS64.TRYWAIT P1, [R3+URZ+0xa8], R2 ;  /* 0x0000a802030075a7 */ /* 0x0002a6000802017f */
[----:B--2---:R-:W-:Y:S05]  /*1b470*/  @!P1 NANOSLEEP.SYNCS 0x989680 ;  /* 0x009896800000995d */ /* 0x004fea0003900000 */
[----:B------:R-:W2:Y:S02]  /*1b480*/  @!P1 SYNCS.PHASECHK.TRANS64 P1, [R3+URZ+0xa8], R2 ;  /* 0x0000a802030095a7 */ /* 0x000ea4000802007f */
[----:B--2---:R-:W-:Y:S05]  /*1b490*/  @!P1 BRA `(.L_x_159) ;  /* 0xfffffffc00ec9947 */ /* 0x004fea000383ffff */
[----:B------:R-:W-:Y:S05]  /*1b4a0*/  BRA `(.L_x_248) ;  /* 0xffffffd400987947 */ /* 0x000fea000383ffff */
.L_x_165:
[----:B-123--:R-:W-:-:S04]  /*1b4b0*/  MOV R3, UR13 ;  /* 0x0000000d00037c02 */ /* 0x00efc80008000f00 */
[----:B------:R1:W2:Y:S03]  /*1b4c0*/  SYNCS.PHASECHK.TRANS64.TRYWAIT P1, [R3+URZ+0xb0], R2 ;  /* 0x0000b002030075a7 */ /* 0x0002a6000802017f */
[----:B--2---:R-:W-:Y:S05]  /*1b4d0*/  @!P1 NANOSLEEP.SYNCS 0x989680 ;  /* 0x009896800000995d */ /* 0x004fea0003900000 */
[----:B------:R-:W2:Y:S02]  /*1b4e0*/  @!P1 SYNCS.PHASECHK.TRANS64 P1, [R3+URZ+0xb0], R2 ;  /* 0x0000b002030095a7 */ /* 0x000ea4000802007f */
[----:B--2---:R-:W-:Y:S05]  /*1b4f0*/  @!P1 BRA `(.L_x_165) ;  /* 0xfffffffc00ec9947 */ /* 0x004fea000383ffff */
[----:B------:R-:W-:Y:S05]  /*1b500*/  BRA `(.L_x_249) ;  /* 0xffffffd400ec7947 */ /* 0x000fea000383ffff */
.L_x_171:
[----:B-1234-:R-:W-:-:S04]  /*1b510*/  MOV R3, UR13 ;  /* 0x0000000d00037c02 */ /* 0x01efc80008000f00 */
[----:B------:R1:W2:Y:S03]  /*1b520*/  SYNCS.PHASECHK.TRANS64.TRYWAIT P1, [R3+URZ+0xb8], R2 ;  /* 0x0000b802030075a7 */ /* 0x0002a6000802017f */
[----:B--2---:R-:W-:Y:S05]  /*1b530*/  @!P1 NANOSLEEP.SYNCS 0x989680 ;  /* 0x009896800000995d */ /* 0x004fea0003900000 */
[----:B------:R-:W2:Y:S02]  /*1b540*/  @!P1 SYNCS.PHASECHK.TRANS64 P1, [R3+URZ+0xb8], R2 ;  /* 0x0000b802030095a7 */ /* 0x000ea4000802007f */
[----:B--2---:R-:W-:Y:S05]  /*1b550*/  @!P1 BRA `(.L_x_171) ;  /* 0xfffffffc00ec9947 */ /* 0x004fea000383ffff */
[----:B------:R-:W-:Y:S05]  /*1b560*/  BRA `(.L_x_250) ;  /* 0xffffffd800387947 */ /* 0x000fea000383ffff */
.L_x_177:
[----:B-1234-:R-:W-:-:S04]  /*1b570*/  MOV R3, UR13 ;  /* 0x0000000d00037c02 */ /* 0x01efc80008000f00 */
[----:B------:R1:W2:Y:S03]  /*1b580*/  SYNCS.PHASECHK.TRANS64.TRYWAIT P1, [R3+URZ+0xa0], R2 ;  /* 0x0000a002030075a7 */ /* 0x0002a6000802017f */
[----:B--2---:R-:W-:Y:S05]  /*1b590*/  @!P1 NANOSLEEP.SYNCS 0x989680 ;  /* 0x009896800000995d */ /* 0x004fea0003900000 */
[----:B------:R-:W2:Y:S02]  /*1b5a0*/  @!P1 SYNCS.PHASECHK.TRANS64 P1, [R3+URZ+0xa0], R2 ;  /* 0x0000a002030095a7 */ /* 0x000ea4000802007f */
[----:B--2---:R-:W-:Y:S05]  /*1b5b0*/  @!P1 BRA `(.L_x_177) ;  /* 0xfffffffc00ec9947 */ /* 0x004fea000383ffff */
[----:B------:R-:W-:Y:S05]  /*1b5c0*/  BRA `(.L_x_251) ;  /* 0xffffffd8008c7947 */ /* 0x000fea000383ffff */
.L_x_183:
[----:B-1234-:R-:W-:-:S04]  /*1b5d0*/  MOV R3, UR13 ;  /* 0x0000000d00037c02 */ /* 0x01efc80008000f00 */
[----:B------:R1:W2:Y:S03]  /*1b5e0*/  SYNCS.PHASECHK.TRANS64.TRYWAIT P1, [R3+URZ+0xa8], R2 ;  /* 0x0000a802030075a7 */ /* 0x0002a6000802017f */
[----:B--2---:R-:W-:Y:S05]  /*1b5f0*/  @!P1 NANOSLEEP.SYNCS 0x989680 ;  /* 0x009896800000995d */ /* 0x004fea0003900000 */
[----:B------:R-:W2:Y:S02]  /*1b600*/  @!P1 SYNCS.PHASECHK.TRANS64 P1, [R3+URZ+0xa8], R2 ;  /* 0x0000a802030095a7 */ /* 0x000ea4000802007f */
[----:B--2---:R-:W-:Y:S05]  /*1b610*/  @!P1 BRA `(.L_x_183) ;  /* 0xfffffffc00ec9947 */ /* 0x004fea000383ffff */
[----:B------:R-:W-:Y:S05]  /*1b620*/  BRA `(.L_x_252) ;  /* 0xffffffd800cc7947 */ /* 0x000fea000383ffff */
.L_x_189:
[----:B-1234-:R-:W-:-:S04]  /*1b630*/  MOV R3, UR13 ;  /* 0x0000000d00037c02 */ /* 0x01efc80008000f00 */
[----:B------:R1:W2:Y:S03]  /*1b640*/  SYNCS.PHASECHK.TRANS64.TRYWAIT P1, [R3+URZ+0xb0], R2 ;  /* 0x0000b002030075a7 */ /* 0x0002a6000802017f */
[----:B--2---:R-:W-:Y:S05]  /*1b650*/  @!P1 NANOSLEEP.SYNCS 0x989680 ;  /* 0x009896800000995d */ /* 0x004fea0003900000 */
[----:B------:R-:W2:Y:S02]  /*1b660*/  @!P1 SYNCS.PHASECHK.TRANS64 P1, [R3+URZ+0xb0], R2 ;  /* 0x0000b002030095a7 */ /* 0x000ea4000802007f */
[----:B--2---:R-:W-:Y:S05]  /*1b670*/  @!P1 BRA `(.L_x_189) ;  /* 0xfffffffc00ec9947 */ /* 0x004fea000383ffff */
[----:B------:R-:W-:Y:S05]  /*1b680*/  BRA `(.L_x_253) ;  /* 0xffffffdc00147947 */ /* 0x000fea000383ffff */
.L_x_195:
[----:B-1234-:R-:W-:-:S04]  /*1b690*/  MOV R3, UR13 ;  /* 0x0000000d00037c02 */ /* 0x01efc80008000f00 */
[----:B------:R1:W2:Y:S03]  /*1b6a0*/  SYNCS.PHASECHK.TRANS64.TRYWAIT P1, [R3+URZ+0xb8], R2 ;  /* 0x0000b802030075a7 */ /* 0x0002a6000802017f */
[----:B--2---:R-:W-:Y:S05]  /*1b6b0*/  @!P1 NANOSLEEP.SYNCS 0x989680 ;  /* 0x009896800000995d */ /* 0x004fea0003900000 */
[----:B------:R-:W2:Y:S02]  /*1b6c0*/  @!P1 SYNCS.PHASECHK.TRANS64 P1, [R3+URZ+0xb8], R2 ;  /* 0x0000b802030095a7 */ /* 0x000ea4000802007f */
[----:B--2---:R-:W-:Y:S05]  /*1b6d0*/  @!P1 BRA `(.L_x_195) ;  /* 0xfffffffc00ec9947 */ /* 0x004fea000383ffff */
[----:B------:R-:W-:Y:S05]  /*1b6e0*/  BRA `(.L_x_254) ;  /* 0xffffffdc00507947 */ /* 0x000fea000383ffff */
.L_x_207:
[----:B--2---:R2:W3:Y:S02]  /*1b6f0*/  SYNCS.PHASECHK.TRANS64.TRYWAIT P0, [R0+URZ+0xa0], R3 ;  /* 0x0000a003000075a7 */ /* 0x0044e4000800017f */
[----:B---3--:R-:W-:Y:S05]  /*1b700*/  @!P0 NANOSLEEP.SYNCS 0x989680 ;  /* 0x009896800000895d */ /* 0x008fea0003900000 */
[----:B------:R-:W3:Y:S02]  /*1b710*/  @!P0 SYNCS.PHASECHK.TRANS64 P0, [R0+URZ+0xa0], R3 ;  /* 0x0000a003000085a7 */ /* 0x000ee4000800007f */
[----:B---3--:R-:W-:Y:S05]  /*1b720*/  @!P0 BRA `(.L_x_207) ;  /* 0xfffffffc00f08947 */ /* 0x008fea000383ffff */
[----:B------:R-:W-:Y:S05]  /*1b730*/  BRA `(.L_x_255) ;  /* 0xffffffe400587947 */ /* 0x000fea000383ffff */
.L_x_209:
[----:B---3--:R3:W4:Y:S02]  /*1b740*/  SYNCS.PHASECHK.TRANS64.TRYWAIT P0, [R0+URZ+0xa8], R3 ;  /* 0x0000a803000075a7 */ /* 0x008724000800017f */
[----:B----4-:R-:W-:Y:S05]  /*1b750*/  @!P0 NANOSLEEP.SYNCS 0x989680 ;  /* 0x009896800000895d */ /* 0x010fea0003900000 */
[----:B------:R-:W4:Y:S02]  /*1b760*/  @!P0 SYNCS.PHASECHK.TRANS64 P0, [R0+URZ+0xa8], R3 ;  /* 0x0000a803000085a7 */ /* 0x000f24000800007f */
[----:B----4-:R-:W-:Y:S05]  /*1b770*/  @!P0 BRA `(.L_x_209) ;  /* 0xfffffffc00f08947 */ /* 0x010fea000383ffff */
[----:B------:R-:W-:Y:S05]  /*1b780*/  BRA `(.L_x_256) ;  /* 0xffffffe400547947 */ /* 0x000fea000383ffff */
.L_x_211:
[----:B----4-:R4:W1:Y:S02]  /*1b790*/  SYNCS.PHASECHK.TRANS64.TRYWAIT P0, [R0+URZ+0xb0], R3 ;  /* 0x0000b003000075a7 */ /* 0x010864000800017f */
[----:B-1----:R-:W-:Y:S05]  /*1b7a0*/  @!P0 NANOSLEEP.SYNCS 0x989680 ;  /* 0x009896800000895d */ /* 0x002fea0003900000 */
[----:B------:R-:W1:Y:S02]  /*1b7b0*/  @!P0 SYNCS.PHASECHK.TRANS64 P0, [R0+URZ+0xb0], R3 ;  /* 0x0000b003000085a7 */ /* 0x000e64000800007f */
[----:B-1----:R-:W-:Y:S05]  /*1b7c0*/  @!P0 BRA `(.L_x_211) ;  /* 0xfffffffc00f08947 */ /* 0x002fea000383ffff */
[----:B------:R-:W-:Y:S05]  /*1b7d0*/  BRA `(.L_x_257) ;  /* 0xffffffe400507947 */ /* 0x000fea000383ffff */
.L_x_215:
[----:B------:R-:W-:Y:S01]  /*1b7e0*/  BSSY B1, `(.L_x_258) ;  /* 0x0000006000017945 */ /* 0x000fe20003800000 */
[----:B------:R-:W-:-:S07]  /*1b7f0*/  MOV R15, 0xffffffff ;  /* 0xffffffff000f7802 */ /* 0x000fce0000000f00 */
[----:B------:R-:W-:Y:S05]  /*1b800*/  WARPSYNC.COLLECTIVE R15, `(.L_x_259) ;  /* 0x000000000f0c7348 */ /* 0x000fea0003c00000 */
[----:B------:R-:W-:Y:S02]  /*1b810*/  ELECT P6, UR62, PT ;  /* 0x00000000003e782f */ /* 0x000fe400038c0000 */
[----:B------:R-:W-:Y:S01]  /*1b820*/  MOV R14, UR62 ;  /* 0x0000003e000e7c02 */ /* 0x000fe20008000f00 */
[----:B------:R-:W-:Y:S10]  /*1b830*/  ENDCOLLECTIVE ;  /* 0x000000000000791b */ /* 0x000ff40003800000 */
.L_x_259:
[----:B------:R-:W-:Y:S05]  /*1b840*/  BSYNC B1 ;  /* 0x0000000000017941 */ /* 0x000fea0003800000 */
.L_x_258:
[----:B------:R-:W-:Y:S05]  /*1b850*/  BRA `(.L_x_260) ;  /* 0xffffffe400d87947 */ /* 0x000fea000383ffff */
.L_x_218:
[----:B--2---:R2:W3:Y:S02]  /*1b860*/  SYNCS.PHASECHK.TRANS64.TRYWAIT P1, [R15+URZ+0x40], R6 ;  /* 0x000040060f0075a7 */ /* 0x0044e4000802017f */
[----:B---3--:R-:W-:Y:S05]  /*1b870*/  @!P1 NANOSLEEP.SYNCS 0x989680 ;  /* 0x009896800000995d */ /* 0x008fea0003900000 */
[----:B------:R-:W3:Y:S02]  /*1b880*/  @!P1 SYNCS.PHASECHK.TRANS64 P1, [R15+URZ+0x40], R6 ;  /* 0x000040060f0095a7 */ /* 0x000ee4000802007f */
[----:B---3--:R-:W-:Y:S05]  /*1b890*/  @!P1 BRA `(.L_x_218) ;  /* 0xfffffffc00f09947 */ /* 0x008fea000383ffff */
[----:B------:R-:W-:Y:S05]  /*1b8a0*/  BRA `(.L_x_261) ;  /* 0xffffffe8000c7947 */ /* 0x000fea000383ffff */
.L_x_227:
[----:B------:R-:W-:Y:S01]  /*1b8b0*/  BSSY B0, `(.L_x_262) ;  /* 0x0000006000007945 */ /* 0x000fe20003800000 */
[----:B------:R-:W-:-:S07]  /*1b8c0*/  MOV R15, 0xffffffff ;  /* 0xffffffff000f7802 */ /* 0x000fce0000000f00 */
[----:B------:R-:W-:Y:S05]  /*1b8d0*/  WARPSYNC.COLLECTIVE R15, `(.L_x_263) ;  /* 0x000000000f0c7348 */ /* 0x000fea0003c00000 */
[----:B------:R-:W-:Y:S02]  /*1b8e0*/  ELECT P6, UR62, PT ;  /* 0x00000000003e782f */ /* 0x000fe400038c0000 */
[----:B------:R-:W-:Y:S01]  /*1b8f0*/  MOV R14, UR62 ;  /* 0x0000003e000e7c02 */ /* 0x000fe20008000f00 */
[----:B------:R-:W-:Y:S10]  /*1b900*/  ENDCOLLECTIVE ;  /* 0x000000000000791b */ /* 0x000ff40003800000 */
.L_x_263:
[----:B------:R-:W-:Y:S05]  /*1b910*/  BSYNC B0 ;  /* 0x0000000000007941 */ /* 0x000fea0003800000 */
.L_x_262:
[----:B------:R-:W-:Y:S05]  /*1b920*/  BRA `(.L_x_264) ;  /* 0xfffffff000807947 */ /* 0x000fea000383ffff */
.L_x_231:
[----:B-1----:R1:W2:Y:S02]  /*1b930*/  SYNCS.PHASECHK.TRANS64.TRYWAIT P0, [R7+URZ], R2 ;  /* 0x00000002070075a7 */ /* 0x0022a4000800017f */
[----:B--2---:R-:W-:Y:S05]  /*1b940*/  @!P0 NANOSLEEP.SYNCS 0x989680 ;  /* 0x009896800000895d */ /* 0x004fea0003900000 */
[----:B------:R-:W2:Y:S02]  /*1b950*/  @!P0 SYNCS.PHASECHK.TRANS64 P0, [R7+URZ], R2 ;  /* 0x00000002070085a7 */ /* 0x000ea4000800007f */
[----:B--2---:R-:W-:Y:S05]  /*1b960*/  @!P0 BRA `(.L_x_231) ;  /* 0xfffffffc00f08947 */ /* 0x004fea000383ffff */
[----:B------:R-:W-:Y:S05]  /*1b970*/  BRA `(.L_x_265) ;  /* 0xfffffff000c47947 */ /* 0x000fea000383ffff */
.L_x_232:
[----:B-1----:R1:W2:Y:S02]  /*1b980*/  SYNCS.PHASECHK.TRANS64.TRYWAIT P0, [R9+URZ], R4 ;  /* 0x00000004090075a7 */ /* 0x0022a4000800017f */
[----:B--2---:R-:W-:Y:S05]  /*1b990*/  @!P0 NANOSLEEP.SYNCS 0x989680 ;  /* 0x009896800000895d */ /* 0x004fea0003900000 */
[----:B------:R-:W2:Y:S02]  /*1b9a0*/  @!P0 SYNCS.PHASECHK.TRANS64 P0, [R9+URZ], R4 ;  /* 0x00000004090085a7 */ /* 0x000ea4000800007f */
[----:B--2---:R-:W-:Y:S05]  /*1b9b0*/  @!P0 BRA `(.L_x_232) ;  /* 0xfffffffc00f08947 */ /* 0x004fea000383ffff */
[----:B------:R-:W-:Y:S05]  /*1b9c0*/  BRA `(.L_x_266) ;  /* 0xfffffff000d47947 */ /* 0x000fea000383ffff */
.L_x_233:
[----:B-1----:R1:W2:Y:S02]  /*1b9d0*/  SYNCS.PHASECHK.TRANS64.TRYWAIT P0, [R6+URZ], R5 ;  /* 0x00000005060075a7 */ /* 0x0022a4000800017f */
[----:B--2---:R-:W-:Y:S05]  /*1b9e0*/  @!P0 NANOSLEEP.SYNCS 0x989680 ;  /* 0x009896800000895d */ /* 0x004fea0003900000 */
[----:B------:R-:W2:Y:S02]  /*1b9f0*/  @!P0 SYNCS.PHASECHK.TRANS64 P0, [R6+URZ], R5 ;  /* 0x00000005060085a7 */ /* 0x000ea4000800007f */
[----:B--2---:R-:W-:Y:S05]  /*1ba00*/  @!P0 BRA `(.L_x_233) ;  /* 0xfffffffc00f08947 */ /* 0x004fea000383ffff */
[----:B------:R-:W-:Y:S05]  /*1ba10*/  BRA `(.L_x_267) ;  /* 0xfffffff000e47947 */ /* 0x000fea000383ffff */
.L_x_234:
[----:B-1----:R1:W2:Y:S02]  /*1ba20*/  SYNCS.PHASECHK.TRANS64.TRYWAIT P0, [R9+URZ], R4 ;  /* 0x00000004090075a7 */ /* 0x0022a4000800017f */
[----:B--2---:R-:W-:Y:S05]  /*1ba30*/  @!P0 NANOSLEEP.SYNCS 0x989680 ;  /* 0x009896800000895d */ /* 0x004fea0003900000 */
[----:B------:R-:W2:Y:S02]  /*1ba40*/  @!P0 SYNCS.PHASECHK.TRANS64 P0, [R9+URZ], R4 ;  /* 0x00000004090085a7 */ /* 0x000ea4000800007f */
[----:B--2---:R-:W-:Y:S05]  /*1ba50*/  @!P0 BRA `(.L_x_234) ;  /* 0xfffffffc00f08947 */ /* 0x004fea000383ffff */
[----:B------:R-:W-:Y:S05]  /*1ba60*/  BRA `(.L_x_268) ;  /* 0xfffffff000f47947 */ /* 0x000fea000383ffff */
.L_x_235:
[----:B-1----:R1:W2:Y:S02]  /*1ba70*/  SYNCS.PHASECHK.TRANS64.TRYWAIT P0, [R6+URZ], R5 ;  /* 0x00000005060075a7 */ /* 0x0022a4000800017f */
[----:B--2---:R-:W-:Y:S05]  /*1ba80*/  @!P0 NANOSLEEP.SYNCS 0x989680 ;  /* 0x009896800000895d */ /* 0x004fea0003900000 */
[----:B------:R-:W2:Y:S02]  /*1ba90*/  @!P0 SYNCS.PHASECHK.TRANS64 P0, [R6+URZ], R5 ;  /* 0x00000005060085a7 */ /* 0x000ea4000800007f */
[----:B--2---:R-:W-:Y:S05]  /*1baa0*/  @!P0 BRA `(.L_x_235) ;  /* 0xfffffffc00f08947 */ /* 0x004fea000383ffff */
[----:B------:R-:W-:Y:S05]  /*1bab0*/  BRA `(.L_x_269) ;  /* 0xfffffff400047947 */ /* 0x000fea000383ffff */
.L_x_236:
[----:B-1----:R1:W2:Y:S02]  /*1bac0*/  SYNCS.PHASECHK.TRANS64.TRYWAIT P0, [R9+URZ], R4 ;  /* 0x00000004090075a7 */ /* 0x0022a4000800017f */
[----:B--2---:R-:W-:Y:S05]  /*1bad0*/  @!P0 NANOSLEEP.SYNCS 0x989680 ;  /* 0x009896800000895d */ /* 0x004fea0003900000 */
[----:B------:R-:W2:Y:S02]  /*1bae0*/  @!P0 SYNCS.PHASECHK.TRANS64 P0, [R9+URZ], R4 ;  /* 0x00000004090085a7 */ /* 0x000ea4000800007f */
[----:B--2---:R-:W-:Y:S05]  /*1baf0*/  @!P0 BRA `(.L_x_236) ;  /* 0xfffffffc00f08947 */ /* 0x004fea000383ffff */
[----:B------:R-:W-:Y:S05]  /*1bb00*/  BRA `(.L_x_270) ;  /* 0xfffffff400147947 */ /* 0x000fea000383ffff */
.L_x_237:
[----:B--2---:R2:W3:Y:S02]  /*1bb10*/  SYNCS.PHASECHK.TRANS64.TRYWAIT P0, [R6+URZ], R5 ;  /* 0x00000005060075a7 */ /* 0x0044e4000800017f */
[----:B---3--:R-:W-:Y:S05]  /*1bb20*/  @!P0 NANOSLEEP.SYNCS 0x989680 ;  /* 0x009896800000895d */ /* 0x008fea0003900000 */
[----:B------:R-:W3:Y:S02]  /*1bb30*/  @!P0 SYNCS.PHASECHK.TRANS64 P0, [R6+URZ], R5 ;  /* 0x00000005060085a7 */ /* 0x000ee4000800007f */
[----:B---3--:R-:W-:Y:S05]  /*1bb40*/  @!P0 BRA `(.L_x_237) ;  /* 0xfffffffc00f08947 */ /* 0x008fea000383ffff */
[----:B------:R-:W-:Y:S05]  /*1bb50*/  BRA `(.L_x_271) ;  /* 0xfffffff4001c7947 */ /* 0x000fea000383ffff */
.L_x_272:
[----:B------:R-:W-:-:S00]  /*1bb60*/  BRA `(.L_x_272) ;  /* 0xfffffffc00fc7947 */ /* 0x000fc0000383ffff */
[----:B------:R-:W-:-:S00]  /*1bb70*/  NOP ;  /* 0x0000000000007918 */ /* 0x000fc00000000000 */
        /* <DEDUP_REMOVED lines=8> */
.L_x_273:


//--------------------- .nv.global.init           --------------------------
	.section	.nv.global.init,"aw",@progbits
.nv.global.init:
	.type		$str$24,@object
	.size		$str$24,($str$25 - $str$24)
$str$24:
        /*0000*/ 	.byte	0x28, 0x61, 0x64, 0x64, 0x72, 0x65, 0x73, 0x73, 0x20, 0x26, 0x20, 0x6d, 0x61, 0x73, 0x6b, 0x29
        /*0010*/ 	.byte	0x20, 0x3d, 0x3d, 0x20, 0x30, 0x00
	.type		$str$25,@object
	.size		$str$25,(__unnamed_1 - $str$25)
$str$25:
        /*0016*/ 	.byte	0x2f, 0x74, 0x6d, 0x70, 0x2f, 0x63, 0x75, 0x74, 0x6c, 0x61, 0x73, 0x73, 0x5f, 0x73, 0x77, 0x65
        /*0026*/ 	.byte	0x65, 0x70, 0x5f, 0x73, 0x72, 0x63, 0x2f, 0x69, 0x6e, 0x63, 0x6c, 0x75, 0x64, 0x65, 0x2f, 0x63
        /*0036*/ 	.byte	0x75, 0x74, 0x65, 0x2f, 0x70, 0x6f, 0x69, 0x6e, 0x74, 0x65, 0x72, 0x5f, 0x66, 0x6c, 0x61, 0x67
        /*0046*/ 	.byte	0x67, 0x65, 0x64, 0x2e, 0x68, 0x70, 0x70, 0x00
	.type		__unnamed_1,@object
	.size		__unnamed_1,(__unnamed_2 - __unnamed_1)
__unnamed_1:
        /* <DEDUP_REMOVED lines=28> */
        /*020e*/ 	.byte	0x3a, 0x43, 0x3c, 0x34, 0x30, 0x39, 0x36, 0x3e, 0x3e, 0x3e, 0x3e, 0x3e, 0x5d, 0x00
	.type		__unnamed_2,@object
	.size		__unnamed_2,(.L_1 - __unnamed_2)
__unnamed_2:
        /* <DEDUP_REMOVED lines=29> */
.L_1:


//--------------------- .nv.shared._ZN7cutlass13device_kernelINS_4gemm6kernel13GemmUniversalIN4cute5tupleIJiiiiEEENS1_10collective13CollectiveMmaINS1_37MainloopSm90TmaGmmaWarpSpecializedFP8ILi8ENS5_IJNS4_1CILi1EEESB_SB_EEENS1_35KernelTmaWarpSpecializedCooperativeEEENS5_IJNSA_ILi256EEENSA_ILi128EEENSA_ILi64EEEEEENS_12float_e4m3_tENS5_IJlSB_lEEESJ_SK_NS4_8TiledMMAINS4_8MMA_AtomIJNS4_4SM904GMMA31MMA_64x128x32_F32E4M3E4M3_SS_TNILNSO_7ScaleInE1ELSQ_1EEEEEENS4_6LayoutINS5_IJNSA_ILi2EEESB_SB_EEENS5_IJSB_NSA_ILi0EEESW_EEEEENS5_IJNS4_10UnderscoreESZ_SZ_EEEEENS4_13SM90_TMA_LOADENS4_14ComposedLayoutINS4_7SwizzleILi2ELi4ELi3EEENS4_18smem_ptr_flag_bitsILi8EEENST_INS5_IJNSA_ILi8EEESH_EEENS5_IJSH_SB_EEEEEEEvNS4_8identityES12_S1C_vS1D_EENS_8epilogue10collective18CollectiveEpilogueINS1F_22Sm90TmaWarpSpecializedILi4ELi2ELi16ELb0ELb0EEEJSI_NS5_IJSG_NSA_ILi32EEEEEESJ_SK_SJ_SK_NS1F_6fusion15FusionCallbacksIS1J_NS1M_13LinCombEltActINS1F_6thread4GELUESJ_fSJ_fLNS_15FloatRoundStyleE2EEESI_S1L_JEEES12_NS13_INS14_ILi1ELi4ELi3EEES17_NST_INS5_IJS18_S1K_EEENS5_IJS1K_SB_EEEEEEENS4_39AutoVectorizingCopyWithAssumedAlignmentILi128EEENS4_14SM90_TMA_STOREES1Y_S20_NS4_9Copy_AtomIJNS4_17SM90_U32x4_STSM_NENS_6half_tEEEEvEEEvvEEEEvNT_6ParamsE --------------------------
	.section	.nv.shared._ZN7cutlass13device_kernelINS_4gemm6kernel13GemmUniversalIN4cute5tupleIJiiiiEEENS1_10collective13CollectiveMmaINS1_37MainloopSm90TmaGmmaWarpSpecializedFP8ILi8ENS5_IJNS4_1CILi1EEESB_SB_EEENS1_35KernelTmaWarpSpecializedCooperativeEEENS5_IJNSA_ILi256EEENSA_ILi128EEENSA_ILi64EEEEEENS_12float_e4m3_tENS5_IJlSB_lEEESJ_SK_NS4_8TiledMMAINS4_8MMA_AtomIJNS4_4SM904GMMA31MMA_64x128x32_F32E4M3E4M3_SS_TNILNSO_7ScaleInE1ELSQ_1EEEEEENS4_6LayoutINS5_IJNSA_ILi2EEESB_SB_EEENS5_IJSB_NSA_ILi0EEESW_EEEEENS5_IJNS4_10UnderscoreESZ_SZ_EEEEENS4_13SM90_TMA_LOADENS4_14ComposedLayoutINS4_7SwizzleILi2ELi4ELi3EEENS4_18smem_ptr_flag_bitsILi8EEENST_INS5_IJNSA_ILi8EEESH_EEENS5_IJSH_SB_EEEEEEEvNS4_8identityES12_S1C_vS1D_EENS_8epilogue10collective18CollectiveEpilogueINS1F_22Sm90TmaWarpSpecializedILi4ELi2ELi16ELb0ELb0EEEJSI_NS5_IJSG_NSA_ILi32EEEEEESJ_SK_SJ_SK_NS1F_6fusion15FusionCallbacksIS1J_NS1M_13LinCombEltActINS1F_6thread4GELUESJ_fSJ_fLNS_15FloatRoundStyleE2EEESI_S1L_JEEES12_NS13_INS14_ILi1ELi4ELi3EEES17_NST_INS5_IJS18_S1K_EEENS5_IJS1K_SB_EEEEEEENS4_39AutoVectorizingCopyWithAssumedAlignmentILi128EEENS4_14SM90_TMA_STOREES1Y_S20_NS4_9Copy_AtomIJNS4_17SM90_U32x4_STSM_NENS_6half_tEEEEvEEEvvEEEEvNT_6ParamsE,"aw",@nobits
	.sectionflags	@""
	.align	16
	.zero		1024


//--------------------- .nv.shared.reserved.0     --------------------------
	.section	.nv.shared.reserved.0,"aw",@nobits
	.weak		__nv_reservedSMEM_offset_0_alias
	.size		__nv_reservedSMEM_offset_0_alias, 0, 0
	.other		__nv_reservedSMEM_offset_0_alias,@"STO_CUDA_RESERVED_SHARED STV_DEFAULT"
__nv_reservedSMEM_offset_0_alias:
	.zero		0


//--------------------- .nv.global                --------------------------
	.section	.nv.global,"aw",@nobits
.nv.global:
	.type		_ZN39_INTERNAL_94891f95_4_k_cu_a17e7920_27974cute1_E,@object
	.size		_ZN39_INTERNAL_94891f95_4_k_cu_a17e7920_27974cute1_E,(_ZN39_INTERNAL_94891f95_4_k_cu_a17e7920_27974cuda3std3__45__cpo6cbeginE - _ZN39_INTERNAL_94891f95_4_k_cu_a17e7920_27974cute1_E)
_ZN39_INTERNAL_94891f95_4_k_cu_a17e7920_27974cute1_E:
	.zero		1
	.type		_ZN39_INTERNAL_94891f95_4_k_cu_a17e7920_27974cuda3std3__45__cpo6cbeginE,@object
	.size		_ZN39_INTERNAL_94891f95_4_k_cu_a17e7920_27974cuda3std3__45__cpo6cbeginE,(_ZN39_INTERNAL_94891f95_4_k_cu_a17e7920_27974cuda3std3__48in_placeE - _ZN39_INTERNAL_94891f95_4_k_cu_a17e7920_27974cuda3std3__45__cpo6cbeginE)
_ZN39_INTERNAL_94891f95_4_k_cu_a17e7920_27974cuda3std3__45__cpo6cbeginE:
	.zero		1
	.type		_ZN39_INTERNAL_94891f95_4_k_cu_a17e7920_27974cuda3std3__48in_placeE,@object
	.size		_ZN39_INTERNAL_94891f95_4_k_cu_a17e7920_27974cuda3std3__48in_placeE,(_ZN39_INTERNAL_94891f95_4_k_cu_a17e7920_27974cuda3std6ranges3__45__cpo9iter_moveE - _ZN39_INTERNAL_94891f95_4_k_cu_a17e7920_27974cuda3std3__48in_placeE)
_ZN39_INTERNAL_94891f95_4_k_cu_a17e7920_27974cuda3std3__48in_placeE:
	.zero		1
	.type		_ZN39_INTERNAL_94891f95_4_k_cu_a17e7920_27974cuda3std6ranges3__45__cpo9iter_moveE,@object
	.size		_ZN39_INTERNAL_94891f95_4_k_cu_a17e7920_27974cuda3std6ranges3__45__cpo9iter_moveE,(_ZN39_INTERNAL_94891f95_4_k_cu_a17e7920_27974cuda3std3__45__cpo5beginE - _ZN39_INTERNAL_94891f95_4_k_cu_a17e7920_27974cuda3std6ranges3__45__cpo9iter_moveE)
_ZN39_INTERNAL_94891f95_4_k_cu_a17e7920_27974cuda3std6ranges3__45__cpo9iter_moveE:
	.zero		1
	.type		_ZN39_INTERNAL_94891f95_4_k_cu_a17e7920_27974cuda3std3__45__cpo5beginE,@object
	.size		_ZN39_INTERNAL_94891f95_4_k_cu_a17e7920_27974cuda3std3__45__cpo5beginE,(_ZN39_INTERNAL_94891f95_4_k_cu_a17e7920_27974cuda3std3__441_GLOBAL__N__94891f95_4_k_cu_a17e7920_27976ignoreE - _ZN39_INTERNAL_94891f95_4_k_cu_a17e7920_27974cuda3std3__45__cpo5beginE)
_ZN39_INTERNAL_94891f95_4_k_cu_a17e7920_27974cuda3std3__45__cpo5beginE:
	.zero		1
	.type		_ZN39_INTERNAL_94891f95_4_k_cu_a17e7920_27974cuda3std3__441_GLOBAL__N__94891f95_4_k_cu_a17e7920_27976ignoreE,@object
	.size		_ZN39_INTERNAL_94891f95_4_k_cu_a17e7920_27974cuda3std3__441_GLOBAL__N__94891f95_4_k_cu_a17e7920_27976ignoreE,(_ZN39_INTERNAL_94891f95_4_k_cu_a17e7920_27974cute7productE - _ZN39_INTERNAL_94891f95_4_k_cu_a17e7920_27974cuda3std3__441_GLOBAL__N__94891f95_4_k_cu_a17e7920_27976ignoreE)
_ZN39_INTERNAL_94891f95_4_k_cu_a17e7920_27974cuda3std3__441_GLOBAL__N__94891f95_4_k_cu_a17e7920_27976ignoreE:
	.zero		1
	.type		_ZN39_INTERNAL_94891f95_4_k_cu_a17e7920_27974cute7productE,@object
	.size		_ZN39_INTERNAL_94891f95_4_k_cu_a17e7920_27974cute7productE,(_ZN39_INTERNAL_94891f95_4_k_cu_a17e7920_27974cuda3std3__45__cpo3endE - _ZN39_INTERNAL_94891f95_4_k_cu_a17e7920_27974cute7productE)
_ZN39_INTERNAL_94891f95_4_k_cu_a17e7920_27974cute7productE:
	.zero		1
	.type		_ZN39_INTERNAL_94891f95_4_k_cu_a17e7920_27974cuda3std3__45__cpo3endE,@object
	.size		_ZN39_INTERNAL_94891f95_4_k_cu_a17e7920_27974cuda3std3__45__cpo3endE,(_ZN39_INTERNAL_94891f95_4_k_cu_a17e7920_27974cuda3std3__419piecewise_constructE - _ZN39_INTERNAL_94891f95_4_k_cu_a17e7920_27974cuda3std3__45__cpo3endE)
_ZN39_INTERNAL_94891f95_4_k_cu_a17e7920_27974cuda3std3__45__cpo3endE:
	.zero		1
	.type		_ZN39_INTERNAL_94891f95_4_k_cu_a17e7920_27974cuda3std3__419piecewise_constructE,@object
	.size		_ZN39_INTERNAL_94891f95_4_k_cu_a17e7920_27974cuda3std3__419piecewise_constructE,(_ZN39_INTERNAL_94891f95_4_k_cu_a17e7920_27974cuda3std3__45__cpo4cendE - _ZN39_INTERNAL_94891f95_4_k_cu_a17e7920_27974cuda3std3__419piecewise_constructE)
_ZN39_INTERNAL_94891f95_4_k_cu_a17e7920_27974cuda3std3__419piecewise_constructE:
	.zero		1
	.type		_ZN39_INTERNAL_94891f95_4_k_cu_a17e7920_27974cuda3std3__45__cpo4cendE,@object
	.size		_ZN39_INTERNAL_94891f95_4_k_cu_a17e7920_27974cuda3std3__45__cpo4cendE,(_ZN39_INTERNAL_94891f95_4_k_cu_a17e7920_27974cuda3std6ranges3__45__cpo4swapE - _ZN39_INTERNAL_94891f95_4_k_cu_a17e7920_27974cuda3std3__45__cpo4cendE)
_ZN39_INTERNAL_94891f95_4_k_cu_a17e7920_27974cuda3std3__45__cpo4cendE:
	.zero		1
	.type		_ZN39_INTERNAL_94891f95_4_k_cu_a17e7920_27974cuda3std6ranges3__45__cpo4swapE,@object
	.size		_ZN39_INTERNAL_94891f95_4_k_cu_a17e7920_27974cuda3std6ranges3__45__cpo4swapE,(.L_9 - _ZN39_INTERNAL_94891f95_4_k_cu_a17e7920_27974cuda3std6ranges3__45__cpo4swapE)
_ZN39_INTERNAL_94891f95_4_k_cu_a17e7920_27974cuda3std6ranges3__45__cpo4swapE:
	.zero		1
.L_9:


//--------------------- .nv.constant0._ZN7cutlass13device_kernelINS_4gemm6kernel13GemmUniversalIN4cute5tupleIJiiiiEEENS1_10collective13CollectiveMmaINS1_37MainloopSm90TmaGmmaWarpSpecializedFP8ILi8ENS5_IJNS4_1CILi1EEESB_SB_EEENS1_35KernelTmaWarpSpecializedCooperativeEEENS5_IJNSA_ILi256EEENSA_ILi128EEENSA_ILi64EEEEEENS_12float_e4m3_tENS5_IJlSB_lEEESJ_SK_NS4_8TiledMMAINS4_8MMA_AtomIJNS4_4SM904GMMA31MMA_64x128x32_F32E4M3E4M3_SS_TNILNSO_7ScaleInE1ELSQ_1EEEEEENS4_6LayoutINS5_IJNSA_ILi2EEESB_SB_EEENS5_IJSB_NSA_ILi0EEESW_EEEEENS5_IJNS4_10UnderscoreESZ_SZ_EEEEENS4_13SM90_TMA_LOADENS4_14ComposedLayoutINS4_7SwizzleILi2ELi4ELi3EEENS4_18smem_ptr_flag_bitsILi8EEENST_INS5_IJNSA_ILi8EEESH_EEENS5_IJSH_SB_EEEEEEEvNS4_8identityES12_S1C_vS1D_EENS_8epilogue10collective18CollectiveEpilogueINS1F_22Sm90TmaWarpSpecializedILi4ELi2ELi16ELb0ELb0EEEJSI_NS5_IJSG_NSA_ILi32EEEEEESJ_SK_SJ_SK_NS1F_6fusion15FusionCallbacksIS1J_NS1M_13LinCombEltActINS1F_6thread4GELUESJ_fSJ_fLNS_15FloatRoundStyleE2EEESI_S1L_JEEES12_NS13_INS14_ILi1ELi4ELi3EEES17_NST_INS5_IJS18_S1K_EEENS5_IJS1K_SB_EEEEEEENS4_39AutoVectorizingCopyWithAssumedAlignmentILi128EEENS4_14SM90_TMA_STOREES1Y_S20_NS4_9Copy_AtomIJNS4_17SM90_U32x4_STSM_NENS_6half_tEEEEvEEEvvEEEEvNT_6ParamsE --------------------------
	.section	.nv.constant0._ZN7cutlass13device_kernelINS_4gemm6kernel13GemmUniversalIN4cute5tupleIJiiiiEEENS1_10collective13CollectiveMmaINS1_37MainloopSm90TmaGmmaWarpSpecializedFP8ILi8ENS5_IJNS4_1CILi1EEESB_SB_EEENS1_35KernelTmaWarpSpecializedCooperativeEEENS5_IJNSA_ILi256EEENSA_ILi128EEENSA_ILi64EEEEEENS_12float_e4m3_tENS5_IJlSB_lEEESJ_SK_NS4_8TiledMMAINS4_8MMA_AtomIJNS4_4SM904GMMA31MMA_64x128x32_F32E4M3E4M3_SS_TNILNSO_7ScaleInE1ELSQ_1EEEEEENS4_6LayoutINS5_IJNSA_ILi2EEESB_SB_EEENS5_IJSB_NSA_ILi0EEESW_EEEEENS5_IJNS4_10UnderscoreESZ_SZ_EEEEENS4_13SM90_TMA_LOADENS4_14ComposedLayoutINS4_7SwizzleILi2ELi4ELi3EEENS4_18smem_ptr_flag_bitsILi8EEENST_INS5_IJNSA_ILi8EEESH_EEENS5_IJSH_SB_EEEEEEEvNS4_8identityES12_S1C_vS1D_EENS_8epilogue10collective18CollectiveEpilogueINS1F_22Sm90TmaWarpSpecializedILi4ELi2ELi16ELb0ELb0EEEJSI_NS5_IJSG_NSA_ILi32EEEEEESJ_SK_SJ_SK_NS1F_6fusion15FusionCallbacksIS1J_NS1M_13LinCombEltActINS1F_6thread4GELUESJ_fSJ_fLNS_15FloatRoundStyleE2EEESI_S1L_JEEES12_NS13_INS14_ILi1ELi4ELi3EEES17_NST_INS5_IJS18_S1K_EEENS5_IJS1K_SB_EEEEEEENS4_39AutoVectorizingCopyWithAssumedAlignmentILi128EEENS4_14SM90_TMA_STOREES1Y_S20_NS4_9Copy_AtomIJNS4_17SM90_U32x4_STSM_NENS_6half_tEEEEvEEEvvEEEEvNT_6ParamsE,"a",@progbits
	.sectionflags	@""
	.align	4
.nv.constant0._ZN7cutlass13device_kernelINS_4gemm6kernel13GemmUniversalIN4cute5tupleIJiiiiEEENS1_10collective13CollectiveMmaINS1_37MainloopSm90TmaGmmaWarpSpecializedFP8ILi8ENS5_IJNS4_1CILi1EEESB_SB_EEENS1_35KernelTmaWarpSpecializedCooperativeEEENS5_IJNSA_ILi256EEENSA_ILi128EEENSA_ILi64EEEEEENS_12float_e4m3_tENS5_IJlSB_lEEESJ_SK_NS4_8TiledMMAINS4_8MMA_AtomIJNS4_4SM904GMMA31MMA_64x128x32_F32E4M3E4M3_SS_TNILNSO_7ScaleInE1ELSQ_1EEEEEENS4_6LayoutINS5_IJNSA_ILi2EEESB_SB_EEENS5_IJSB_NSA_ILi0EEESW_EEEEENS5_IJNS4_10UnderscoreESZ_SZ_EEEEENS4_13SM90_TMA_LOADENS4_14ComposedLayoutINS4_7SwizzleILi2ELi4ELi3EEENS4_18smem_ptr_flag_bitsILi8EEENST_INS5_IJNSA_ILi8EEESH_EEENS5_IJSH_SB_EEEEEEEvNS4_8identityES12_S1C_vS1D_EENS_8epilogue10collective18CollectiveEpilogueINS1F_22Sm90TmaWarpSpecializedILi4ELi2ELi16ELb0ELb0EEEJSI_NS5_IJSG_NSA_ILi32EEEEEESJ_SK_SJ_SK_NS1F_6fusion15FusionCallbacksIS1J_NS1M_13LinCombEltActINS1F_6thread4GELUESJ_fSJ_fLNS_15FloatRoundStyleE2EEESI_S1L_JEEES12_NS13_INS14_ILi1ELi4ELi3EEES17_NST_INS5_IJS18_S1K_EEENS5_IJS1K_SB_EEEEEEENS4_39AutoVectorizingCopyWithAssumedAlignmentILi128EEENS4_14SM90_TMA_STOREES1Y_S20_NS4_9Copy_AtomIJNS4_17SM90_U32x4_STSM_NENS_6half_tEEEEvEEEvvEEEEvNT_6ParamsE:
	.zero		2432


//--------------------- SYMBOLS --------------------------

	.type		.nv.reservedSmem.offset0,@object
	.size		.nv.reservedSmem.offset0,0x4
	.type		__assertfail,@function
